	.target	sm_100a

	.elftype	@"ET_EXEC"


//--------------------- .note.nv.tkinfo           --------------------------
	.section	.note.nv.tkinfo,"",@"SHT_NOTE"
	.sectionflags	@"SHF_NOTE_NV_TKINFO"
	.tkinfo
        /*0018*/ 	.word	0x00000002
        /*0030*/ 	.string	""
        /*0030*/ 	.string	"ptxas"
        /*0030*/ 	.string	"Cuda compilation tools, release 13.0, V13.0.88"
        /*0030*/ 	.string	"Build cuda_13.0.r13.0/compiler.36424714_0"
        /*0030*/ 	.string	"-arch sm_100a -m 64 "



//--------------------- .note.nv.cuinfo           --------------------------
	.section	.note.nv.cuinfo,"",@"SHT_NOTE"
	.sectionflags	@"SHF_NOTE_NV_CUINFO"
        /*0018*/ 	.short	0x0002
        /*001a*/ 	.short	0x0064
        /*001c*/ 	.short	0x0082
	.zero		2


//--------------------- .nv.info                  --------------------------
	.section	.nv.info,"",@"SHT_CUDA_INFO"
	.align	4


	//----- nvinfo : EIATTR_REGCOUNT
	.align		4
        /*0000*/ 	.byte	0x04, 0x2f
        /*0002*/ 	.short	(.L_20 - .L_19)
	.align		4
.L_19:
        /*0004*/ 	.word	index@(_ZN7cutlass13device_kernelINS_4gemm6kernel13GemmUniversalIN4cute5tupleIJiiiiEEENS1_10collective13CollectiveMmaINS1_35MainloopSm100TmaUmmaWarpSpecializedILi3ELi2ELi2ENS5_IJNS4_1CILi1EEENSA_ILi2EEESB_EEEEENS5_IJNSA_ILi128EEENSA_ILi256EEESF_EEEaNS5_IJlSB_lEEEaSI_NS4_8TiledMMAINS4_8MMA_AtomIJNS4_15SM100_MMA_S8_SSIaaiLi128ELi256ELNS4_4UMMA5MajorE0ELSN_0ELNSM_8SaturateE0EEEEEENS4_6LayoutINS5_IJSB_SB_SB_EEENS5_IJNSA_ILi0EEEST_ST_EEEEENS5_IJNS4_10UnderscoreESW_SW_EEEEENS4_23SM90_TMA_LOAD_MULTICASTENS4_14ComposedLayoutINS4_7SwizzleILi3ELi4ELi3EEENS4_18smem_ptr_flag_bitsILi8EEENSR_INS5_IJNSA_ILi8EEESF_EEENS5_IJSF_SB_EEEEEEEvNS4_8identityENS4_13SM90_TMA_LOADES19_vS1A_EENS_8epilogue10collective18CollectiveEpilogueINS1D_23Sm100TmaWarpSpecializedILi4ELi2ELi64ELb0ELb0EEEJSH_NS5_IJNSR_ISF_SB_EENSR_INSA_ILi64EEESB_EEEEEaSI_aSI_NS1D_6fusion15FusionCallbacksIS1H_NS1M_17LinearCombinationIaiaiLNS_15FloatRoundStyleE2EEESH_S1L_JEEENS4_5SM1004TMEM4LOAD26SM100_TMEM_LOAD_32dp32b64xES1B_NS10_INS11_ILi2ELi4ELi3EEES14_NSR_INS5_IJS15_S1J_EEENS5_IJS1J_SB_EEEEEEENS4_39AutoVectorizingCopyWithAssumedAlignmentILi128EEENS4_14SM90_TMA_STOREES20_S22_S22_EEEvvEEEEvNT_6ParamsE)
        /*0008*/ 	.word	0x000000a6


	//----- nvinfo : EIATTR_FRAME_SIZE
	.align		4
.L_20:
        /*000c*/ 	.byte	0x04, 0x11
        /*000e*/ 	.short	(.L_22 - .L_21)
	.align		4
.L_21:
        /*0010*/ 	.word	index@($__internal_2_$__cuda_sm10x_tcgen05_guardrail_trap_unallocated_columns_being_dealloced)
        /*0014*/ 	.word	0x00000000


	//----- nvinfo : EIATTR_FRAME_SIZE
	.align		4
.L_22:
        /*0018*/ 	.byte	0x04, 0x11
        /*001a*/ 	.short	(.L_24 - .L_23)
	.align		4
.L_23:
        /*001c*/ 	.word	index@($__internal_1_$__cuda_sm10x_tcgen05_guardrail_trap_phase_invalid_during_alloc)
        /*0020*/ 	.word	0x00000000


	//----- nvinfo : EIATTR_FRAME_SIZE
	.align		4
.L_24:
        /*0024*/ 	.byte	0x04, 0x11
        /*0026*/ 	.short	(.L_26 - .L_25)
	.align		4
.L_25:
        /*0028*/ 	.word	index@($__internal_0_$__cuda_sm10x_tcgen05_guardrail_trap_col_being_dealloced_not_returned_by_alloc)
        /*002c*/ 	.word	0x00000000


	//----- nvinfo : EIATTR_FRAME_SIZE
	.align		4
.L_26:
        /*0030*/ 	.byte	0x04, 0x11
        /*0032*/ 	.short	(.L_28 - .L_27)
	.align		4
.L_27:
        /*0034*/ 	.word	index@(_ZN7cutlass13device_kernelINS_4gemm6kernel13GemmUniversalIN4cute5tupleIJiiiiEEENS1_10collective13CollectiveMmaINS1_35MainloopSm100TmaUmmaWarpSpecializedILi3ELi2ELi2ENS5_IJNS4_1CILi1EEENSA_ILi2EEESB_EEEEENS5_IJNSA_ILi128EEENSA_ILi256EEESF_EEEaNS5_IJlSB_lEEEaSI_NS4_8TiledMMAINS4_8MMA_AtomIJNS4_15SM100_MMA_S8_SSIaaiLi128ELi256ELNS4_4UMMA5MajorE0ELSN_0ELNSM_8SaturateE0EEEEEENS4_6LayoutINS5_IJSB_SB_SB_EEENS5_IJNSA_ILi0EEEST_ST_EEEEENS5_IJNS4_10UnderscoreESW_SW_EEEEENS4_23SM90_TMA_LOAD_MULTICASTENS4_14ComposedLayoutINS4_7SwizzleILi3ELi4ELi3EEENS4_18smem_ptr_flag_bitsILi8EEENSR_INS5_IJNSA_ILi8EEESF_EEENS5_IJSF_SB_EEEEEEEvNS4_8identityENS4_13SM90_TMA_LOADES19_vS1A_EENS_8epilogue10collective18CollectiveEpilogueINS1D_23Sm100TmaWarpSpecializedILi4ELi2ELi64ELb0ELb0EEEJSH_NS5_IJNSR_ISF_SB_EENSR_INSA_ILi64EEESB_EEEEEaSI_aSI_NS1D_6fusion15FusionCallbacksIS1H_NS1M_17LinearCombinationIaiaiLNS_15FloatRoundStyleE2EEESH_S1L_JEEENS4_5SM1004TMEM4LOAD26SM100_TMEM_LOAD_32dp32b64xES1B_NS10_INS11_ILi2ELi4ELi3EEES14_NSR_INS5_IJS15_S1J_EEENS5_IJS1J_SB_EEEEEEENS4_39AutoVectorizingCopyWithAssumedAlignmentILi128EEENS4_14SM90_TMA_STOREES20_S22_S22_EEEvvEEEEvNT_6ParamsE)
        /*0038*/ 	.word	0x00000000


	//----- nvinfo : EIATTR_MIN_STACK_SIZE
	.align		4
.L_28:
        /*003c*/ 	.byte	0x04, 0x12
        /*003e*/ 	.short	(.L_30 - .L_29)
	.align		4
.L_29:
        /*0040*/ 	.word	index@(_ZN7cutlass13device_kernelINS_4gemm6kernel13GemmUniversalIN4cute5tupleIJiiiiEEENS1_10collective13CollectiveMmaINS1_35MainloopSm100TmaUmmaWarpSpecializedILi3ELi2ELi2ENS5_IJNS4_1CILi1EEENSA_ILi2EEESB_EEEEENS5_IJNSA_ILi128EEENSA_ILi256EEESF_EEEaNS5_IJlSB_lEEEaSI_NS4_8TiledMMAINS4_8MMA_AtomIJNS4_15SM100_MMA_S8_SSIaaiLi128ELi256ELNS4_4UMMA5MajorE0ELSN_0ELNSM_8SaturateE0EEEEEENS4_6LayoutINS5_IJSB_SB_SB_EEENS5_IJNSA_ILi0EEEST_ST_EEEEENS5_IJNS4_10UnderscoreESW_SW_EEEEENS4_23SM90_TMA_LOAD_MULTICASTENS4_14ComposedLayoutINS4_7SwizzleILi3ELi4ELi3EEENS4_18smem_ptr_flag_bitsILi8EEENSR_INS5_IJNSA_ILi8EEESF_EEENS5_IJSF_SB_EEEEEEEvNS4_8identityENS4_13SM90_TMA_LOADES19_vS1A_EENS_8epilogue10collective18CollectiveEpilogueINS1D_23Sm100TmaWarpSpecializedILi4ELi2ELi64ELb0ELb0EEEJSH_NS5_IJNSR_ISF_SB_EENSR_INSA_ILi64EEESB_EEEEEaSI_aSI_NS1D_6fusion15FusionCallbacksIS1H_NS1M_17LinearCombinationIaiaiLNS_15FloatRoundStyleE2EEESH_S1L_JEEENS4_5SM1004TMEM4LOAD26SM100_TMEM_LOAD_32dp32b64xES1B_NS10_INS11_ILi2ELi4ELi3EEES14_NSR_INS5_IJS15_S1J_EEENS5_IJS1J_SB_EEEEEEENS4_39AutoVectorizingCopyWithAssumedAlignmentILi128EEENS4_14SM90_TMA_STOREES20_S22_S22_EEEvvEEEEvNT_6ParamsE)
        /*0044*/ 	.word	0x00000000
.L_30:


//--------------------- .nv.compat                --------------------------
	.section	.nv.compat,"",@"SHT_CUDA_COMPAT_INFO"
	.align	4
        /*0000*/ 	.byte	0x02, 0x09, 0x01, 0x00, 0x02, 0x02, 0x03, 0x00, 0x02, 0x05, 0x06, 0x00, 0x03, 0x07, 0x01, 0x01
        /*0010*/ 	.byte	0x02, 0x03, 0x01, 0x00, 0x02, 0x06, 0x01, 0x00, 0x04, 0x0b, 0x08, 0x00, 0x01, 0x00, 0x00, 0x00
        /*0020*/ 	.byte	0x00, 0x00, 0x00, 0x00


//--------------------- .nv.info._ZN7cutlass13device_kernelINS_4gemm6kernel13GemmUniversalIN4cute5tupleIJiiiiEEENS1_10collective13CollectiveMmaINS1_35MainloopSm100TmaUmmaWarpSpecializedILi3ELi2ELi2ENS5_IJNS4_1CILi1EEENSA_ILi2EEESB_EEEEENS5_IJNSA_ILi128EEENSA_ILi256EEESF_EEEaNS5_IJlSB_lEEEaSI_NS4_8TiledMMAINS4_8MMA_AtomIJNS4_15SM100_MMA_S8_SSIaaiLi128ELi256ELNS4_4UMMA5MajorE0ELSN_0ELNSM_8SaturateE0EEEEEENS4_6LayoutINS5_IJSB_SB_SB_EEENS5_IJNSA_ILi0EEEST_ST_EEEEENS5_IJNS4_10UnderscoreESW_SW_EEEEENS4_23SM90_TMA_LOAD_MULTICASTENS4_14ComposedLayoutINS4_7SwizzleILi3ELi4ELi3EEENS4_18smem_ptr_flag_bitsILi8EEENSR_INS5_IJNSA_ILi8EEESF_EEENS5_IJSF_SB_EEEEEEEvNS4_8identityENS4_13SM90_TMA_LOADES19_vS1A_EENS_8epilogue10collective18CollectiveEpilogueINS1D_23Sm100TmaWarpSpecializedILi4ELi2ELi64ELb0ELb0EEEJSH_NS5_IJNSR_ISF_SB_EENSR_INSA_ILi64EEESB_EEEEEaSI_aSI_NS1D_6fusion15FusionCallbacksIS1H_NS1M_17LinearCombinationIaiaiLNS_15FloatRoundStyleE2EEESH_S1L_JEEENS4_5SM1004TMEM4LOAD26SM100_TMEM_LOAD_32dp32b64xES1B_NS10_INS11_ILi2ELi4ELi3EEES14_NSR_INS5_IJS15_S1J_EEENS5_IJS1J_SB_EEEEEEENS4_39AutoVectorizingCopyWithAssumedAlignmentILi128EEENS4_14SM90_TMA_STOREES20_S22_S22_EEEvvEEEEvNT_6ParamsE --------------------------
	.section	.nv.info._ZN7cutlass13device_kernelINS_4gemm6kernel13GemmUniversalIN4cute5tupleIJiiiiEEENS1_10collective13CollectiveMmaINS1_35MainloopSm100TmaUmmaWarpSpecializedILi3ELi2ELi2ENS5_IJNS4_1CILi1EEENSA_ILi2EEESB_EEEEENS5_IJNSA_ILi128EEENSA_ILi256EEESF_EEEaNS5_IJlSB_lEEEaSI_NS4_8TiledMMAINS4_8MMA_AtomIJNS4_15SM100_MMA_S8_SSIaaiLi128ELi256ELNS4_4UMMA5MajorE0ELSN_0ELNSM_8SaturateE0EEEEEENS4_6LayoutINS5_IJSB_SB_SB_EEENS5_IJNSA_ILi0EEEST_ST_EEEEENS5_IJNS4_10UnderscoreESW_SW_EEEEENS4_23SM90_TMA_LOAD_MULTICASTENS4_14ComposedLayoutINS4_7SwizzleILi3ELi4ELi3EEENS4_18smem_ptr_flag_bitsILi8EEENSR_INS5_IJNSA_ILi8EEESF_EEENS5_IJSF_SB_EEEEEEEvNS4_8identityENS4_13SM90_TMA_LOADES19_vS1A_EENS_8epilogue10collective18CollectiveEpilogueINS1D_23Sm100TmaWarpSpecializedILi4ELi2ELi64ELb0ELb0EEEJSH_NS5_IJNSR_ISF_SB_EENSR_INSA_ILi64EEESB_EEEEEaSI_aSI_NS1D_6fusion15FusionCallbacksIS1H_NS1M_17LinearCombinationIaiaiLNS_15FloatRoundStyleE2EEESH_S1L_JEEENS4_5SM1004TMEM4LOAD26SM100_TMEM_LOAD_32dp32b64xES1B_NS10_INS11_ILi2ELi4ELi3EEES14_NSR_INS5_IJS15_S1J_EEENS5_IJS1J_SB_EEEEEEENS4_39AutoVectorizingCopyWithAssumedAlignmentILi128EEENS4_14SM90_TMA_STOREES20_S22_S22_EEEvvEEEEvNT_6ParamsE,"",@"SHT_CUDA_INFO"
	.sectionflags	@""
	.align	4


	//----- nvinfo : EIATTR_CUDA_API_VERSION
	.align		4
        /*0000*/ 	.byte	0x04, 0x37
        /*0002*/ 	.short	(.L_32 - .L_31)
.L_31:
        /*0004*/ 	.word	0x00000082


	//----- nvinfo : EIATTR_KPARAM_INFO
	.align		4
.L_32:
        /*0008*/ 	.byte	0x04, 0x17
        /*000a*/ 	.short	(.L_34 - .L_33)
.L_33:
        /*000c*/ 	.word	0x00000000
        /*0010*/ 	.short	0x0000
        /*0012*/ 	.short	0x0000
        /*0014*/ 	.byte	0x00, 0xf0, 0x01, 0x20


	//----- nvinfo : EIATTR_AT_ENTRY_FRAGMENTS
	.align		4
.L_34:
        /*0018*/ 	.byte	0x04, 0x4f
        /*001a*/ 	.short	(.L_36 - .L_35)


	//   ....[0]....
.L_35:
        /*001c*/ 	.word	0x00000006


	//----- nvinfo : EIATTR_RESERVED_SMEM_USED
	.align		4
.L_36:
        /*0020*/ 	.byte	0x01, 0x41
	.zero		2


	//----- nvinfo : EIATTR_SPARSE_MMA_MASK
	.align		4
        /*0024*/ 	.byte	0x03, 0x50
        /*0026*/ 	.short	0x0000


	//----- nvinfo : EIATTR_TCGEN05_1CTA_USED
	.align		4
        /*0028*/ 	.byte	0x01, 0x51
	.zero		2


	//----- nvinfo : EIATTR_MAXREG_COUNT
	.align		4
        /*002c*/ 	.byte	0x03, 0x1b
        /*002e*/ 	.short	0x00ff


	//----- nvinfo : EIATTR_NUM_BARRIERS
	.align		4
        /*0030*/ 	.byte	0x02, 0x4c
        /*0032*/ 	.byte	0x07
	.zero		1


	//----- nvinfo : EIATTR_EXTERNS
	.align		4
        /*0034*/ 	.byte	0x04, 0x0f
        /*0036*/ 	.short	(.L_38 - .L_37)


	//   ....[0]....
	.align		4
.L_37:
        /*0038*/ 	.word	index@(__assertfail)


	//----- nvinfo : EIATTR_MERCURY_ISA_VERSION
	.align		4
.L_38:
        /*003c*/ 	.byte	0x03, 0x5f
        /*003e*/ 	.short	0x0101


	//----- nvinfo : EIATTR_INT_WARP_WIDE_INSTR_OFFSETS
	.align		4
        /*0040*/ 	.byte	0x04, 0x31
        /*0042*/ 	.short	(.L_40 - .L_39)


	//   ....[0]....
.L_39:
        /*0044*/ 	.word	0x00003a90


	//   ....[1]....
        /*0048*/ 	.word	0x00003ab0


	//   ....[2]....
        /*004c*/ 	.word	0x00003ae0


	//   ....[3]....
        /*0050*/ 	.word	0x00004620


	//   ....[4]....
        /*0054*/ 	.word	0x00004690


	//   ....[5]....
        /*0058*/ 	.word	0x00004770


	//   ....[6]....
        /*005c*/ 	.word	0x000047f0


	//   ....[7]....
        /*0060*/ 	.word	0x000048f0


	//   ....[8]....
        /*0064*/ 	.word	0x00004970


	//   ....[9]....
        /*0068*/ 	.word	0x00004a60


	//   ....[10]....
        /*006c*/ 	.word	0x00004b10


	//----- nvinfo : EIATTR_COOP_GROUP_MASK_REGIDS
	.align		4
.L_40:
        /*0070*/ 	.byte	0x04, 0x29
        /*0072*/ 	.short	(.L_42 - .L_41)


	//   ....[0]....
.L_41:
        /*0074*/ 	.word	0xffffffff


	//   ....[1]....
        /*0078*/ 	.word	0xffffffff


	//   ....[2]....
        /*007c*/ 	.word	0xffffffff


	//   ....[3]....
        /*0080*/ 	.word	0xffffffff


	//   ....[4]....
        /*0084*/ 	.word	0xffffffff


	//   ....[5]....
        /*0088*/ 	.word	0xffffffff


	//   ....[6]....
        /*008c*/ 	.word	0xffffffff


	//   ....[7]....
        /*0090*/ 	.word	0xffffffff


	//   ....[8]....
        /*0094*/ 	.word	0xffffffff


	//   ....[9]....
        /*0098*/ 	.word	0xffffffff


	//   ....[10]....
        /*009c*/ 	.word	0xffffffff


	//   ....[11]....
        /*00a0*/ 	.word	0xffffffff


	//   ....[12]....
        /*00a4*/ 	.word	0xffffffff


	//   ....[13]....
        /*00a8*/ 	.word	0xffffffff


	//----- nvinfo : EIATTR_COOP_GROUP_INSTR_OFFSETS
	.align		4
.L_42:
        /*00ac*/ 	.byte	0x04, 0x28
        /*00ae*/ 	.short	(.L_44 - .L_43)


	//   ....[0]....
.L_43:
        /*00b0*/ 	.word	0x00000080


	//   ....[1]....
        /*00b4*/ 	.word	0x000004f0


	//   ....[2]....
        /*00b8*/ 	.word	0x00000680


	//   ....[3]....
        /*00bc*/ 	.word	0x00000820


	//   ....[4]....
        /*00c0*/ 	.word	0x00000920


	//   ....[5]....
        /*00c4*/ 	.word	0x00000a90


	//   ....[6]....
        /*00c8*/ 	.word	0x00000bf0


	//   ....[7]....
        /*00cc*/ 	.word	0x00000da0


	//   ....[8]....
        /*00d0*/ 	.word	0x00001fd0


	//   ....[9]....
        /*00d4*/ 	.word	0x00002e00


	//   ....[10]....
        /*00d8*/ 	.word	0x00003010


	//   ....[11]....
        /*00dc*/ 	.word	0x00003040


	//   ....[12]....
        /*00e0*/ 	.word	0x00003970


	//   ....[13]....
        /*00e4*/ 	.word	0x00003ba0


	//----- nvinfo : EIATTR_VRC_CTA_INIT_COUNT
	.align		4
.L_44:
        /*00e8*/ 	.byte	0x02, 0x4a
        /*00ea*/ 	.byte	0x80
	.zero		1


	//----- nvinfo : EIATTR_SYSCALL_OFFSETS
	.align		4
        /*00ec*/ 	.byte	0x04, 0x46
        /*00ee*/ 	.short	(.L_46 - .L_45)


	//   ....[0]....
.L_45:
        /*00f0*/ 	.word	0x00005780


	//   ....[1]....
        /*00f4*/ 	.word	0x000058c0


	//   ....[2]....
        /*00f8*/ 	.word	0x00006150


	//   ....[3]....
        /*00fc*/ 	.word	0x00007750


	//   ....[4]....
        /*0100*/ 	.word	0x00008cf0


	//   ....[5]....
        /*0104*/ 	.word	0x0000a2c0


	//----- nvinfo : EIATTR_MBARRIER_INSTR_OFFSETS
	.align		4
.L_46:
        /*0108*/ 	.byte	0x04, 0x39
        /*010a*/ 	.short	(.L_48 - .L_47)


	//   ....[0]....
.L_47:
        /*010c*/ 	.word	0x00000610
        /*0110*/ 	.word	0x000000ff
        /*0114*/ 	.word	0x00000000
        /*0118*/ 	.short	0x0100
        /*011a*/ 	.byte	0x04
	.zero		1


	//   ....[1]....
        /*011c*/ 	.word	0x00000620
        /*0120*/ 	.word	0x000000ff
        /*0124*/ 	.word	0x00000018
        /*0128*/ 	.short	0x0100
        /*012a*/ 	.byte	0x04
	.zero		1


	//   ....[2]....
        /*012c*/ 	.word	0x00000630
        /*0130*/ 	.word	0x000000ff
        /*0134*/ 	.word	0x00000008
        /*0138*/ 	.short	0x0100
        /*013a*/ 	.byte	0x04
	.zero		1


	//   ....[3]....
        /*013c*/ 	.word	0x00000640
        /*0140*/ 	.word	0x000000ff
        /*0144*/ 	.word	0x00000020
        /*0148*/ 	.short	0x0100
        /*014a*/ 	.byte	0x04
	.zero		1


	//   ....[4]....
        /*014c*/ 	.word	0x00000650
        /*0150*/ 	.word	0x000000ff
        /*0154*/ 	.word	0x00000010
        /*0158*/ 	.short	0x0100
        /*015a*/ 	.byte	0x04
	.zero		1


	//   ....[5]....
        /*015c*/ 	.word	0x00000660
        /*0160*/ 	.word	0x000000ff
        /*0164*/ 	.word	0x00000028
        /*0168*/ 	.short	0x0100
        /*016a*/ 	.byte	0x04
	.zero		1


	//   ....[6]....
        /*016c*/ 	.word	0x00000790
        /*0170*/ 	.word	0x000000ff
        /*0174*/ 	.word	0x00000030
        /*0178*/ 	.short	0x0100
        /*017a*/ 	.byte	0x04
	.zero		1


	//   ....[7]....
        /*017c*/ 	.word	0x000007a0
        /*0180*/ 	.word	0x000000ff
        /*0184*/ 	.word	0x00000050
        /*0188*/ 	.short	0x0100
        /*018a*/ 	.byte	0x04
	.zero		1


	//   ....[8]....
        /*018c*/ 	.word	0x000007b0
        /*0190*/ 	.word	0x000000ff
        /*0194*/ 	.word	0x00000038
        /*0198*/ 	.short	0x0100
        /*019a*/ 	.byte	0x04
	.zero		1


	//   ....[9]....
        /*019c*/ 	.word	0x000007c0
        /*01a0*/ 	.word	0x000000ff
        /*01a4*/ 	.word	0x00000058
        /*01a8*/ 	.short	0x0100
        /*01aa*/ 	.byte	0x04
	.zero		1


	//   ....[10]....
        /*01ac*/ 	.word	0x000007d0
        /*01b0*/ 	.word	0x000000ff
        /*01b4*/ 	.word	0x00000040
        /*01b8*/ 	.short	0x0100
        /*01ba*/ 	.byte	0x04
	.zero		1


	//   ....[11]....
        /*01bc*/ 	.word	0x000007e0
        /*01c0*/ 	.word	0x000000ff
        /*01c4*/ 	.word	0x00000060
        /*01c8*/ 	.short	0x0100
        /*01ca*/ 	.byte	0x04
	.zero		1


	//   ....[12]....
        /*01cc*/ 	.word	0x000007f0
        /*01d0*/ 	.word	0x000000ff
        /*01d4*/ 	.word	0x00000048
        /*01d8*/ 	.short	0x0100
        /*01da*/ 	.byte	0x04
	.zero		1


	//   ....[13]....
        /*01dc*/ 	.word	0x00000800
        /*01e0*/ 	.word	0x000000ff
        /*01e4*/ 	.word	0x00000068
        /*01e8*/ 	.short	0x0100
        /*01ea*/ 	.byte	0x04
	.zero		1


	//   ....[14]....
        /*01ec*/ 	.word	0x000008f0
        /*01f0*/ 	.word	0x000000ff
        /*01f4*/ 	.word	0x00000070
        /*01f8*/ 	.short	0x0100
        /*01fa*/ 	.byte	0x06
	.zero		1


	//   ....[15]....
        /*01fc*/ 	.word	0x00000900
        /*0200*/ 	.word	0x000000ff
        /*0204*/ 	.word	0x00000078
        /*0208*/ 	.short	0x0100
        /*020a*/ 	.byte	0x06
	.zero		1


	//   ....[16]....
        /*020c*/ 	.word	0x00000a40
        /*0210*/ 	.word	0x000000ff
        /*0214*/ 	.word	0x00000080
        /*0218*/ 	.short	0x0100
        /*021a*/ 	.byte	0x06
	.zero		1


	//   ....[17]....
        /*021c*/ 	.word	0x00000a50
        /*0220*/ 	.word	0x000000ff
        /*0224*/ 	.word	0x00000090
        /*0228*/ 	.short	0x0100
        /*022a*/ 	.byte	0x06
	.zero		1


	//   ....[18]....
        /*022c*/ 	.word	0x00000a60
        /*0230*/ 	.word	0x000000ff
        /*0234*/ 	.word	0x00000088
        /*0238*/ 	.short	0x0100
        /*023a*/ 	.byte	0x06
	.zero		1


	//   ....[19]....
        /*023c*/ 	.word	0x00000a70
        /*0240*/ 	.word	0x000000ff
        /*0244*/ 	.word	0x00000098
        /*0248*/ 	.short	0x0100
        /*024a*/ 	.byte	0x06
	.zero		1


	//   ....[20]....
        /*024c*/ 	.word	0x00000ba0
        /*0250*/ 	.word	0x000000ff
        /*0254*/ 	.word	0x000000a0
        /*0258*/ 	.short	0x0100
        /*025a*/ 	.byte	0x04
	.zero		1


	//   ....[21]....
        /*025c*/ 	.word	0x00000bb0
        /*0260*/ 	.word	0x000000ff
        /*0264*/ 	.word	0x000000b0
        /*0268*/ 	.short	0x0100
        /*026a*/ 	.byte	0x04
	.zero		1


	//   ....[22]....
        /*026c*/ 	.word	0x00000bc0
        /*0270*/ 	.word	0x000000ff
        /*0274*/ 	.word	0x000000a8
        /*0278*/ 	.short	0x0100
        /*027a*/ 	.byte	0x04
	.zero		1


	//   ....[23]....
        /*027c*/ 	.word	0x00000bd0
        /*0280*/ 	.word	0x000000ff
        /*0284*/ 	.word	0x000000b8
        /*0288*/ 	.short	0x0100
        /*028a*/ 	.byte	0x04
	.zero		1


	//   ....[24]....
        /*028c*/ 	.word	0x00000cc0
        /*0290*/ 	.word	0x000000ff
        /*0294*/ 	.word	0x000000c0
        /*0298*/ 	.short	0x0100
        /*029a*/ 	.byte	0x04
	.zero		1


	//   ....[25]....
        /*029c*/ 	.word	0x00000cd0
        /*02a0*/ 	.word	0x000000ff
        /*02a4*/ 	.word	0x000000d0
        /*02a8*/ 	.short	0x0100
        /*02aa*/ 	.byte	0x04
	.zero		1


	//   ....[26]....
        /*02ac*/ 	.word	0x00000ce0
        /*02b0*/ 	.word	0x000000ff
        /*02b4*/ 	.word	0x000000c8
        /*02b8*/ 	.short	0x0100
        /*02ba*/ 	.byte	0x04
	.zero		1


	//   ....[27]....
        /*02bc*/ 	.word	0x00000cf0
        /*02c0*/ 	.word	0x000000ff
        /*02c4*/ 	.word	0x000000d8
        /*02c8*/ 	.short	0x0100
        /*02ca*/ 	.byte	0x04
	.zero		1


	//   ....[28]....
        /*02cc*/ 	.word	0x00001850
        /*02d0*/ 	.word	0x00000003
        /*02d4*/ 	.word	0x000000d0
        /*02d8*/ 	.short	0x010a
        /*02da*/ 	.byte	0xff
	.zero		1


	//   ....[29]....
        /*02dc*/ 	.word	0x00001880
        /*02e0*/ 	.word	0x00000003
        /*02e4*/ 	.word	0x000000c0
        /*02e8*/ 	.short	0x0101
        /*02ea*/ 	.byte	0xff
	.zero		1


	//   ....[30]....
        /*02ec*/ 	.word	0x00001950
        /*02f0*/ 	.word	0x000000ff
        /*02f4*/ 	.word	0x00000018
        /*02f8*/ 	.short	0x010a
        /*02fa*/ 	.byte	0x04
	.zero		1


	//   ....[31]....
        /*02fc*/ 	.word	0x000019d0
        /*0300*/ 	.word	0x000000ff
        /*0304*/ 	.word	0x00000018
        /*0308*/ 	.short	0x010a
        /*030a*/ 	.byte	0x21
	.zero		1


	//   ....[32]....
        /*030c*/ 	.word	0x00001b60
        /*0310*/ 	.word	0x000000ff
        /*0314*/ 	.word	0x00000018
        /*0318*/ 	.short	0x010a
        /*031a*/ 	.byte	0x08
	.zero		1


	//   ....[33]....
        /*031c*/ 	.word	0x00001c80
        /*0320*/ 	.word	0x000000ff
        /*0324*/ 	.word	0x00000078
        /*0328*/ 	.short	0x0101
        /*032a*/ 	.byte	0x06
	.zero		1


	//   ....[34]....
        /*032c*/ 	.word	0x00001ca0
        /*0330*/ 	.word	0x000000ff
        /*0334*/ 	.word	0x00000018
        /*0338*/ 	.short	0x010a
        /*033a*/ 	.byte	0x04
	.zero		1


	//   ....[35]....
        /*033c*/ 	.word	0x00001d20
        /*0340*/ 	.word	0x000000ff
        /*0344*/ 	.word	0x00000018
        /*0348*/ 	.short	0x010a
        /*034a*/ 	.byte	0x11
	.zero		1


	//   ....[36]....
        /*034c*/ 	.word	0x00001eb0
        /*0350*/ 	.word	0x000000ff
        /*0354*/ 	.word	0x00000018
        /*0358*/ 	.short	0x010a
        /*035a*/ 	.byte	0x07
	.zero		1


	//   ....[37]....
        /*035c*/ 	.word	0x00002000
        /*0360*/ 	.word	0x00000003
        /*0364*/ 	.word	0x00000080
        /*0368*/ 	.short	0x010a
        /*036a*/ 	.byte	0xff
	.zero		1


	//   ....[38]....
        /*036c*/ 	.word	0x00002150
        /*0370*/ 	.word	0x00000000
        /*0374*/ 	.word	0x00000000
        /*0378*/ 	.short	0x0101
        /*037a*/ 	.byte	0xff
	.zero		1


	//   ....[39]....
        /*037c*/ 	.word	0x00002710
        /*0380*/ 	.word	0x000000ff
        /*0384*/ 	.word	0x00000000
        /*0388*/ 	.short	0x010a
        /*038a*/ 	.byte	0x04
	.zero		1


	//   ....[40]....
        /*038c*/ 	.word	0x000027a0
        /*0390*/ 	.word	0x000000ff
        /*0394*/ 	.word	0x00000000
        /*0398*/ 	.short	0x010a
        /*039a*/ 	.byte	0x05
	.zero		1


	//   ....[41]....
        /*039c*/ 	.word	0x00002840
        /*03a0*/ 	.word	0x00000000
        /*03a4*/ 	.word	0x00000000
        /*03a8*/ 	.short	0x010a
        /*03aa*/ 	.byte	0xff
	.zero		1


	//   ....[42]....
        /*03ac*/ 	.word	0x00002960
        /*03b0*/ 	.word	0x00000002
        /*03b4*/ 	.word	0x000000c0
        /*03b8*/ 	.short	0x010a
        /*03ba*/ 	.byte	0xff
	.zero		1


	//   ....[43]....
        /*03bc*/ 	.word	0x000029c0
        /*03c0*/ 	.word	0x00000004
        /*03c4*/ 	.word	0x00000000
        /*03c8*/ 	.short	0x0101
        /*03ca*/ 	.byte	0xff
	.zero		1


	//   ....[44]....
        /*03cc*/ 	.word	0x000029e0
        /*03d0*/ 	.word	0x000000ff
        /*03d4*/ 	.word	0x00000090
        /*03d8*/ 	.short	0x010a
        /*03da*/ 	.byte	0x04
	.zero		1


	//   ....[45]....
        /*03dc*/ 	.word	0x00002b00
        /*03e0*/ 	.word	0x00000002
        /*03e4*/ 	.word	0x00000080
        /*03e8*/ 	.short	0x010a
        /*03ea*/ 	.byte	0xff
	.zero		1


	//   ....[46]....
        /*03ec*/ 	.word	0x00002c10
        /*03f0*/ 	.word	0x00000002
        /*03f4*/ 	.word	0x00000000
        /*03f8*/ 	.short	0x0101
        /*03fa*/ 	.byte	0xff
	.zero		1


	//   ....[47]....
        /*03fc*/ 	.word	0x00002ca0
        /*0400*/ 	.word	0x000000ff
        /*0404*/ 	.word	0x00000090
        /*0408*/ 	.short	0x0106
        /*040a*/ 	.byte	0x04
	.zero		1


	//   ....[48]....
        /*040c*/ 	.word	0x00002cc0
        /*0410*/ 	.word	0x000000ff
        /*0414*/ 	.word	0x00000090
        /*0418*/ 	.short	0x010a
        /*041a*/ 	.byte	0x04
	.zero		1


	//   ....[49]....
        /*041c*/ 	.word	0x00002d50
        /*0420*/ 	.word	0x000000ff
        /*0424*/ 	.word	0x00000090
        /*0428*/ 	.short	0x0106
        /*042a*/ 	.byte	0x07
	.zero		1


	//   ....[50]....
        /*042c*/ 	.word	0x00002d90
        /*0430*/ 	.word	0x00000000
        /*0434*/ 	.word	0x00000090
        /*0438*/ 	.short	0x010a
        /*043a*/ 	.byte	0xff
	.zero		1


	//   ....[51]....
        /*043c*/ 	.word	0x000032e0
        /*0440*/ 	.word	0x00000000
        /*0444*/ 	.word	0x00000080
        /*0448*/ 	.short	0x010a
        /*044a*/ 	.byte	0xff
	.zero		1


	//   ....[52]....
        /*044c*/ 	.word	0x000033f0
        /*0450*/ 	.word	0x00000003
        /*0454*/ 	.word	0x00000000
        /*0458*/ 	.short	0x0101
        /*045a*/ 	.byte	0xff
	.zero		1


	//   ....[53]....
        /*045c*/ 	.word	0x00003400
        /*0460*/ 	.word	0x000000ff
        /*0464*/ 	.word	0x00000000
        /*0468*/ 	.short	0x010a
        /*046a*/ 	.byte	0x04
	.zero		1


	//   ....[54]....
        /*046c*/ 	.word	0x00003420
        /*0470*/ 	.word	0x000000ff
        /*0474*/ 	.word	0x000000b0
        /*0478*/ 	.short	0x010a
        /*047a*/ 	.byte	0x1e
	.zero		1


	//   ....[55]....
        /*047c*/ 	.word	0x000034f0
        /*0480*/ 	.word	0x000000ff
        /*0484*/ 	.word	0x00000000
        /*0488*/ 	.short	0x010a
        /*048a*/ 	.byte	0x05
	.zero		1


	//   ....[56]....
        /*048c*/ 	.word	0x00003630
        /*0490*/ 	.word	0x000000ff
        /*0494*/ 	.word	0x00000000
        /*0498*/ 	.short	0x010a
        /*049a*/ 	.byte	0x04
	.zero		1


	//   ....[57]....
        /*049c*/ 	.word	0x000038c0
        /*04a0*/ 	.word	0x000000ff
        /*04a4*/ 	.word	0x00000000
        /*04a8*/ 	.short	0x010a
        /*04aa*/ 	.byte	0x04
	.zero		1


	//   ....[58]....
        /*04ac*/ 	.word	0x00003950
        /*04b0*/ 	.word	0x000000ff
        /*04b4*/ 	.word	0x00000000
        /*04b8*/ 	.short	0x010a
        /*04ba*/ 	.byte	0x04
	.zero		1


	//   ....[59]....
        /*04bc*/ 	.word	0x00003e20
        /*04c0*/ 	.word	0x0000000c
        /*04c4*/ 	.word	0x00000080
        /*04c8*/ 	.short	0x010a
        /*04ca*/ 	.byte	0xff
	.zero		1


	//   ....[60]....
        /*04cc*/ 	.word	0x00003f90
        /*04d0*/ 	.word	0x00000000
        /*04d4*/ 	.word	0x00000000
        /*04d8*/ 	.short	0x0101
        /*04da*/ 	.byte	0xff
	.zero		1


	//   ....[61]....
        /*04dc*/ 	.word	0x00004420
        /*04e0*/ 	.word	0x000000ff
        /*04e4*/ 	.word	0x00000078
        /*04e8*/ 	.short	0x010a
        /*04ea*/ 	.byte	0x15
	.zero		1


	//   ....[62]....
        /*04ec*/ 	.word	0x000045a0
        /*04f0*/ 	.word	0x000000ff
        /*04f4*/ 	.word	0x00000050
        /*04f8*/ 	.short	0x010a
        /*04fa*/ 	.byte	0x15
	.zero		1


	//   ....[63]....
        /*04fc*/ 	.word	0x00004720
        /*0500*/ 	.word	0x000000ff
        /*0504*/ 	.word	0x00000030
        /*0508*/ 	.short	0x010b
        /*050a*/ 	.byte	0x15
	.zero		1


	//   ....[64]....
        /*050c*/ 	.word	0x00004730
        /*0510*/ 	.word	0x000000ff
        /*0514*/ 	.word	0x00000000
        /*0518*/ 	.short	0x0101
        /*051a*/ 	.byte	0x06
	.zero		1


	//   ....[65]....
        /*051c*/ 	.word	0x00004740
        /*0520*/ 	.word	0x000000ff
        /*0524*/ 	.word	0x00000058
        /*0528*/ 	.short	0x010a
        /*052a*/ 	.byte	0x15
	.zero		1


	//   ....[66]....
        /*052c*/ 	.word	0x000048a0
        /*0530*/ 	.word	0x000000ff
        /*0534*/ 	.word	0x00000038
        /*0538*/ 	.short	0x010b
        /*053a*/ 	.byte	0x15
	.zero		1


	//   ....[67]....
        /*053c*/ 	.word	0x000048b0
        /*0540*/ 	.word	0x000000ff
        /*0544*/ 	.word	0x00000000
        /*0548*/ 	.short	0x0101
        /*054a*/ 	.byte	0x06
	.zero		1


	//   ....[68]....
        /*054c*/ 	.word	0x000048c0
        /*0550*/ 	.word	0x000000ff
        /*0554*/ 	.word	0x00000060
        /*0558*/ 	.short	0x010a
        /*055a*/ 	.byte	0x15
	.zero		1


	//   ....[69]....
        /*055c*/ 	.word	0x00004a10
        /*0560*/ 	.word	0x000000ff
        /*0564*/ 	.word	0x00000040
        /*0568*/ 	.short	0x010b
        /*056a*/ 	.byte	0x15
	.zero		1


	//   ....[70]....
        /*056c*/ 	.word	0x00004a20
        /*0570*/ 	.word	0x000000ff
        /*0574*/ 	.word	0x00000000
        /*0578*/ 	.short	0x0101
        /*057a*/ 	.byte	0x06
	.zero		1


	//   ....[71]....
        /*057c*/ 	.word	0x00004a30
        /*0580*/ 	.word	0x000000ff
        /*0584*/ 	.word	0x00000068
        /*0588*/ 	.short	0x010a
        /*058a*/ 	.byte	0x15
	.zero		1


	//   ....[72]....
        /*058c*/ 	.word	0x00004c30
        /*0590*/ 	.word	0x000000ff
        /*0594*/ 	.word	0x00000048
        /*0598*/ 	.short	0x010b
        /*059a*/ 	.byte	0x15
	.zero		1


	//   ....[73]....
        /*059c*/ 	.word	0x00004c40
        /*05a0*/ 	.word	0x000000ff
        /*05a4*/ 	.word	0x00000000
        /*05a8*/ 	.short	0x0101
        /*05aa*/ 	.byte	0x25
	.zero		1


	//   ....[74]....
        /*05ac*/ 	.word	0x00004c70
        /*05b0*/ 	.word	0x000000ff
        /*05b4*/ 	.word	0x00000050
        /*05b8*/ 	.short	0x010a
        /*05ba*/ 	.byte	0x15
	.zero		1


	//   ....[75]....
        /*05bc*/ 	.word	0x00004c90
        /*05c0*/ 	.word	0x000000ff
        /*05c4*/ 	.word	0x00000058
        /*05c8*/ 	.short	0x010a
        /*05ca*/ 	.byte	0x15
	.zero		1


	//   ....[76]....
        /*05cc*/ 	.word	0x00004cb0
        /*05d0*/ 	.word	0x000000ff
        /*05d4*/ 	.word	0x00000060
        /*05d8*/ 	.short	0x010a
        /*05da*/ 	.byte	0x15
	.zero		1


	//   ....[77]....
        /*05dc*/ 	.word	0x00004cf0
        /*05e0*/ 	.word	0x00000000
        /*05e4*/ 	.word	0x00000068
        /*05e8*/ 	.short	0x010a
        /*05ea*/ 	.byte	0xff
	.zero		1


	//   ....[78]....
        /*05ec*/ 	.word	0x00005010
        /*05f0*/ 	.word	0x00000003
        /*05f4*/ 	.word	0x00000080
        /*05f8*/ 	.short	0x010a
        /*05fa*/ 	.byte	0xff
	.zero		1


	//   ....[79]....
        /*05fc*/ 	.word	0x00005190
        /*0600*/ 	.word	0x00000000
        /*0604*/ 	.word	0x00000000
        /*0608*/ 	.short	0x0101
        /*060a*/ 	.byte	0xff
	.zero		1


	//   ....[80]....
        /*060c*/ 	.word	0x00005cf0
        /*0610*/ 	.word	0x00000003
        /*0614*/ 	.word	0x00000030
        /*0618*/ 	.short	0x010a
        /*061a*/ 	.byte	0xff
	.zero		1


	//   ....[81]....
        /*061c*/ 	.word	0x00005d30
        /*0620*/ 	.word	0x0000004e
        /*0624*/ 	.word	0x000000a0
        /*0628*/ 	.short	0x010a
        /*062a*/ 	.byte	0xff
	.zero		1


	//   ....[82]....
        /*062c*/ 	.word	0x00005e70
        /*0630*/ 	.word	0x00000003
        /*0634*/ 	.word	0x00000030
        /*0638*/ 	.short	0x010a
        /*063a*/ 	.byte	0xff
	.zero		1


	//   ....[83]....
        /*063c*/ 	.word	0x00005fd0
        /*0640*/ 	.word	0x00000000
        /*0644*/ 	.word	0x00000000
        /*0648*/ 	.short	0x0101
        /*064a*/ 	.byte	0xff
	.zero		1


	//   ....[84]....
        /*064c*/ 	.word	0x00006030
        /*0650*/ 	.word	0x0000004e
        /*0654*/ 	.word	0x000000a0
        /*0658*/ 	.short	0x010a
        /*065a*/ 	.byte	0xff
	.zero		1


	//   ....[85]....
        /*065c*/ 	.word	0x000073c0
        /*0660*/ 	.word	0x00000074
        /*0664*/ 	.word	0x00000030
        /*0668*/ 	.short	0x010a
        /*066a*/ 	.byte	0xff
	.zero		1


	//   ....[86]....
        /*066c*/ 	.word	0x00007490
        /*0670*/ 	.word	0x00000074
        /*0674*/ 	.word	0x00000030
        /*0678*/ 	.short	0x010a
        /*067a*/ 	.byte	0xff
	.zero		1


	//   ....[87]....
        /*067c*/ 	.word	0x000075d0
        /*0680*/ 	.word	0x00000003
        /*0684*/ 	.word	0x00000000
        /*0688*/ 	.short	0x0101
        /*068a*/ 	.byte	0xff
	.zero		1


	//   ....[88]....
        /*068c*/ 	.word	0x00008960
        /*0690*/ 	.word	0x00000000
        /*0694*/ 	.word	0x00000030
        /*0698*/ 	.short	0x010a
        /*069a*/ 	.byte	0xff
	.zero		1


	//   ....[89]....
        /*069c*/ 	.word	0x00008a30
        /*06a0*/ 	.word	0x00000000
        /*06a4*/ 	.word	0x00000030
        /*06a8*/ 	.short	0x010a
        /*06aa*/ 	.byte	0xff
	.zero		1


	//   ....[90]....
        /*06ac*/ 	.word	0x00008b90
        /*06b0*/ 	.word	0x00000000
        /*06b4*/ 	.word	0x00000000
        /*06b8*/ 	.short	0x0101
        /*06ba*/ 	.byte	0xff
	.zero		1


	//   ....[91]....
        /*06bc*/ 	.word	0x00009f30
        /*06c0*/ 	.word	0x00000000
        /*06c4*/ 	.word	0x00000030
        /*06c8*/ 	.short	0x010a
        /*06ca*/ 	.byte	0xff
	.zero		1


	//   ....[92]....
        /*06cc*/ 	.word	0x0000a000
        /*06d0*/ 	.word	0x00000000
        /*06d4*/ 	.word	0x00000030
        /*06d8*/ 	.short	0x010a
        /*06da*/ 	.byte	0xff
	.zero		1


	//   ....[93]....
        /*06dc*/ 	.word	0x0000a160
        /*06e0*/ 	.word	0x00000000
        /*06e4*/ 	.word	0x00000000
        /*06e8*/ 	.short	0x0101
        /*06ea*/ 	.byte	0xff
	.zero		1


	//   ....[94]....
        /*06ec*/ 	.word	0x0000a4c0
        /*06f0*/ 	.word	0x000000ff
        /*06f4*/ 	.word	0x00000000
        /*06f8*/ 	.short	0x0101
        /*06fa*/ 	.byte	0x04
	.zero		1


	//   ....[95]....
        /*06fc*/ 	.word	0x0000b6e0
        /*0700*/ 	.word	0x00000003
        /*0704*/ 	.word	0x000000d0
        /*0708*/ 	.short	0x010a
        /*070a*/ 	.byte	0xff
	.zero		1


	//   ....[96]....
        /*070c*/ 	.word	0x0000b740
        /*0710*/ 	.word	0x00000000
        /*0714*/ 	.word	0x00000018
        /*0718*/ 	.short	0x010a
        /*071a*/ 	.byte	0xff
	.zero		1


	//   ....[97]....
        /*071c*/ 	.word	0x0000b7a0
        /*0720*/ 	.word	0x00000000
        /*0724*/ 	.word	0x00000018
        /*0728*/ 	.short	0x010a
        /*072a*/ 	.byte	0xff
	.zero		1


	//   ....[98]....
        /*072c*/ 	.word	0x0000b7f0
        /*0730*/ 	.word	0x00000003
        /*0734*/ 	.word	0x00000080
        /*0738*/ 	.short	0x010a
        /*073a*/ 	.byte	0xff
	.zero		1


	//   ....[99]....
        /*073c*/ 	.word	0x0000b850
        /*0740*/ 	.word	0x00000000
        /*0744*/ 	.word	0x00000000
        /*0748*/ 	.short	0x010a
        /*074a*/ 	.byte	0xff
	.zero		1


	//   ....[100]....
        /*074c*/ 	.word	0x0000b8b0
        /*0750*/ 	.word	0x00000000
        /*0754*/ 	.word	0x00000000
        /*0758*/ 	.short	0x010a
        /*075a*/ 	.byte	0xff
	.zero		1


	//   ....[101]....
        /*075c*/ 	.word	0x0000b900
        /*0760*/ 	.word	0x00000002
        /*0764*/ 	.word	0x000000c0
        /*0768*/ 	.short	0x010a
        /*076a*/ 	.byte	0xff
	.zero		1


	//   ....[102]....
        /*076c*/ 	.word	0x0000b960
        /*0770*/ 	.word	0x00000002
        /*0774*/ 	.word	0x00000090
        /*0778*/ 	.short	0x010a
        /*077a*/ 	.byte	0xff
	.zero		1


	//   ....[103]....
        /*077c*/ 	.word	0x0000b9b0
        /*0780*/ 	.word	0x00000002
        /*0784*/ 	.word	0x00000080
        /*0788*/ 	.short	0x010a
        /*078a*/ 	.byte	0xff
	.zero		1


	//   ....[104]....
        /*078c*/ 	.word	0x0000ba10
        /*0790*/ 	.word	0x00000000
        /*0794*/ 	.word	0x00000090
        /*0798*/ 	.short	0x010a
        /*079a*/ 	.byte	0xff
	.zero		1


	//   ....[105]....
        /*079c*/ 	.word	0x0000ba60
        /*07a0*/ 	.word	0x00000000
        /*07a4*/ 	.word	0x00000080
        /*07a8*/ 	.short	0x010a
        /*07aa*/ 	.byte	0xff
	.zero		1


	//   ....[106]....
        /*07ac*/ 	.word	0x0000bac0
        /*07b0*/ 	.word	0x00000003
        /*07b4*/ 	.word	0x000000b0
        /*07b8*/ 	.short	0x010a
        /*07ba*/ 	.byte	0xff
	.zero		1


	//   ....[107]....
        /*07bc*/ 	.word	0x0000bb20
        /*07c0*/ 	.word	0x00000000
        /*07c4*/ 	.word	0x00000000
        /*07c8*/ 	.short	0x010a
        /*07ca*/ 	.byte	0xff
	.zero		1


	//   ....[108]....
        /*07cc*/ 	.word	0x0000bb80
        /*07d0*/ 	.word	0x00000000
        /*07d4*/ 	.word	0x00000000
        /*07d8*/ 	.short	0x010a
        /*07da*/ 	.byte	0xff
	.zero		1


	//   ....[109]....
        /*07dc*/ 	.word	0x0000bbe0
        /*07e0*/ 	.word	0x00000000
        /*07e4*/ 	.word	0x00000000
        /*07e8*/ 	.short	0x010a
        /*07ea*/ 	.byte	0xff
	.zero		1


	//   ....[110]....
        /*07ec*/ 	.word	0x0000bc30
        /*07f0*/ 	.word	0x0000000c
        /*07f4*/ 	.word	0x00000080
        /*07f8*/ 	.short	0x010a
        /*07fa*/ 	.byte	0xff
	.zero		1


	//   ....[111]....
        /*07fc*/ 	.word	0x0000bc90
        /*0800*/ 	.word	0x00000000
        /*0804*/ 	.word	0x00000078
        /*0808*/ 	.short	0x010a
        /*080a*/ 	.byte	0xff
	.zero		1


	//   ....[112]....
        /*080c*/ 	.word	0x0000bcf0
        /*0810*/ 	.word	0x00000000
        /*0814*/ 	.word	0x00000050
        /*0818*/ 	.short	0x010a
        /*081a*/ 	.byte	0xff
	.zero		1


	//   ....[113]....
        /*081c*/ 	.word	0x0000bd50
        /*0820*/ 	.word	0x00000000
        /*0824*/ 	.word	0x00000058
        /*0828*/ 	.short	0x010a
        /*082a*/ 	.byte	0xff
	.zero		1


	//   ....[114]....
        /*082c*/ 	.word	0x0000bdb0
        /*0830*/ 	.word	0x00000000
        /*0834*/ 	.word	0x00000060
        /*0838*/ 	.short	0x010a
        /*083a*/ 	.byte	0xff
	.zero		1


	//   ....[115]....
        /*083c*/ 	.word	0x0000be10
        /*0840*/ 	.word	0x00000000
        /*0844*/ 	.word	0x00000068
        /*0848*/ 	.short	0x010a
        /*084a*/ 	.byte	0xff
	.zero		1


	//   ....[116]....
        /*084c*/ 	.word	0x0000be70
        /*0850*/ 	.word	0x00000000
        /*0854*/ 	.word	0x00000050
        /*0858*/ 	.short	0x010a
        /*085a*/ 	.byte	0xff
	.zero		1


	//   ....[117]....
        /*085c*/ 	.word	0x0000bed0
        /*0860*/ 	.word	0x00000000
        /*0864*/ 	.word	0x00000058
        /*0868*/ 	.short	0x010a
        /*086a*/ 	.byte	0xff
	.zero		1


	//   ....[118]....
        /*086c*/ 	.word	0x0000bf30
        /*0870*/ 	.word	0x00000000
        /*0874*/ 	.word	0x00000060
        /*0878*/ 	.short	0x010a
        /*087a*/ 	.byte	0xff
	.zero		1


	//   ....[119]....
        /*087c*/ 	.word	0x0000bf80
        /*0880*/ 	.word	0x00000003
        /*0884*/ 	.word	0x00000080
        /*0888*/ 	.short	0x010a
        /*088a*/ 	.byte	0xff
	.zero		1


	//   ....[120]....
        /*088c*/ 	.word	0x0000bfd0
        /*0890*/ 	.word	0x00000003
        /*0894*/ 	.word	0x00000030
        /*0898*/ 	.short	0x010a
        /*089a*/ 	.byte	0xff
	.zero		1


	//   ....[121]....
        /*089c*/ 	.word	0x0000c020
        /*08a0*/ 	.word	0x0000004e
        /*08a4*/ 	.word	0x000000a0
        /*08a8*/ 	.short	0x010a
        /*08aa*/ 	.byte	0xff
	.zero		1


	//   ....[122]....
        /*08ac*/ 	.word	0x0000c070
        /*08b0*/ 	.word	0x00000074
        /*08b4*/ 	.word	0x00000030
        /*08b8*/ 	.short	0x010a
        /*08ba*/ 	.byte	0xff
	.zero		1


	//   ....[123]....
        /*08bc*/ 	.word	0x0000c0c0
        /*08c0*/ 	.word	0x00000000
        /*08c4*/ 	.word	0x00000030
        /*08c8*/ 	.short	0x010a
        /*08ca*/ 	.byte	0xff
	.zero		1


	//   ....[124]....
        /*08cc*/ 	.word	0x0000c110
        /*08d0*/ 	.word	0x00000000
        /*08d4*/ 	.word	0x00000030
        /*08d8*/ 	.short	0x010a
        /*08da*/ 	.byte	0xff
	.zero		1


	//----- nvinfo : EIATTR_NUM_MBARRIERS
	.align		4
.L_48:
        /*08dc*/ 	.byte	0x03, 0x38
        /*08de*/ 	.short	0x001c


	//----- nvinfo : EIATTR_EXIT_INSTR_OFFSETS
	.align		4
        /*08e0*/ 	.byte	0x04, 0x1c
        /*08e2*/ 	.short	(.L_50 - .L_49)


	//   ....[0]....
.L_49:
        /*08e4*/ 	.word	0x00002870


	//   ....[1]....
        /*08e8*/ 	.word	0x00002d60


	//   ....[2]....
        /*08ec*/ 	.word	0x00002dc0


	//   ....[3]....
        /*08f0*/ 	.word	0x00003bb0


	//   ....[4]....
        /*08f4*/ 	.word	0x00004d20


	//   ....[5]....
        /*08f8*/ 	.word	0x00004d60


	//   ....[6]....
        /*08fc*/ 	.word	0x0000b6d0


	//----- nvinfo : EIATTR_MAX_THREADS
	.align		4
.L_50:
        /*0900*/ 	.byte	0x04, 0x05
        /*0902*/ 	.short	(.L_52 - .L_51)
.L_51:
        /*0904*/ 	.word	0x00000100
        /*0908*/ 	.word	0x00000001
        /*090c*/ 	.word	0x00000001


	//----- nvinfo : EIATTR_CRS_STACK_SIZE
	.align		4
.L_52:
        /*0910*/ 	.byte	0x04, 0x1e
        /*0912*/ 	.short	(.L_54 - .L_53)
.L_53:
        /*0914*/ 	.word	0x00000000


	//----- nvinfo : EIATTR_CBANK_PARAM_SIZE
	.align		4
.L_54:
        /*0918*/ 	.byte	0x03, 0x19
        /*091a*/ 	.short	0x0800


	//----- nvinfo : EIATTR_PARAM_CBANK
	.align		4
        /*091c*/ 	.byte	0x04, 0x0a
        /*091e*/ 	.short	(.L_56 - .L_55)
	.align		4
.L_55:
        /*0920*/ 	.word	index@(.nv.constant0._ZN7cutlass13device_kernelINS_4gemm6kernel13GemmUniversalIN4cute5tupleIJiiiiEEENS1_10collective13CollectiveMmaINS1_35MainloopSm100TmaUmmaWarpSpecializedILi3ELi2ELi2ENS5_IJNS4_1CILi1EEENSA_ILi2EEESB_EEEEENS5_IJNSA_ILi128EEENSA_ILi256EEESF_EEEaNS5_IJlSB_lEEEaSI_NS4_8TiledMMAINS4_8MMA_AtomIJNS4_15SM100_MMA_S8_SSIaaiLi128ELi256ELNS4_4UMMA5MajorE0ELSN_0ELNSM_8SaturateE0EEEEEENS4_6LayoutINS5_IJSB_SB_SB_EEENS5_IJNSA_ILi0EEEST_ST_EEEEENS5_IJNS4_10UnderscoreESW_SW_EEEEENS4_23SM90_TMA_LOAD_MULTICASTENS4_14ComposedLayoutINS4_7SwizzleILi3ELi4ELi3EEENS4_18smem_ptr_flag_bitsILi8EEENSR_INS5_IJNSA_ILi8EEESF_EEENS5_IJSF_SB_EEEEEEEvNS4_8identityENS4_13SM90_TMA_LOADES19_vS1A_EENS_8epilogue10collective18CollectiveEpilogueINS1D_23Sm100TmaWarpSpecializedILi4ELi2ELi64ELb0ELb0EEEJSH_NS5_IJNSR_ISF_SB_EENSR_INSA_ILi64EEESB_EEEEEaSI_aSI_NS1D_6fusion15FusionCallbacksIS1H_NS1M_17LinearCombinationIaiaiLNS_15FloatRoundStyleE2EEESH_S1L_JEEENS4_5SM1004TMEM4LOAD26SM100_TMEM_LOAD_32dp32b64xES1B_NS10_INS11_ILi2ELi4ELi3EEES14_NSR_INS5_IJS15_S1J_EEENS5_IJS1J_SB_EEEEEEENS4_39AutoVectorizingCopyWithAssumedAlignmentILi128EEENS4_14SM90_TMA_STOREES20_S22_S22_EEEvvEEEEvNT_6ParamsE)
        /*0924*/ 	.short	0x0380
        /*0926*/ 	.short	0x0800


	//----- nvinfo : EIATTR_SW_WAR
	.align		4
.L_56:
        /*0928*/ 	.byte	0x04, 0x36
        /*092a*/ 	.short	(.L_58 - .L_57)
.L_57:
        /*092c*/ 	.word	0x00000008
.L_58:


//--------------------- .nv.callgraph             --------------------------
	.section	.nv.callgraph,"",@"SHT_CUDA_CALLGRAPH"
	.align	4
	.sectionentsize	8
	.align		4
        /*0000*/ 	.word	0x00000000
	.align		4
        /*0004*/ 	.word	0xffffffff
	.align		4
        /*0008*/ 	.word	index@(_ZN7cutlass13device_kernelINS_4gemm6kernel13GemmUniversalIN4cute5tupleIJiiiiEEENS1_10collective13CollectiveMmaINS1_35MainloopSm100TmaUmmaWarpSpecializedILi3ELi2ELi2ENS5_IJNS4_1CILi1EEENSA_ILi2EEESB_EEEEENS5_IJNSA_ILi128EEENSA_ILi256EEESF_EEEaNS5_IJlSB_lEEEaSI_NS4_8TiledMMAINS4_8MMA_AtomIJNS4_15SM100_MMA_S8_SSIaaiLi128ELi256ELNS4_4UMMA5MajorE0ELSN_0ELNSM_8SaturateE0EEEEEENS4_6LayoutINS5_IJSB_SB_SB_EEENS5_IJNSA_ILi0EEEST_ST_EEEEENS5_IJNS4_10UnderscoreESW_SW_EEEEENS4_23SM90_TMA_LOAD_MULTICASTENS4_14ComposedLayoutINS4_7SwizzleILi3ELi4ELi3EEENS4_18smem_ptr_flag_bitsILi8EEENSR_INS5_IJNSA_ILi8EEESF_EEENS5_IJSF_SB_EEEEEEEvNS4_8identityENS4_13SM90_TMA_LOADES19_vS1A_EENS_8epilogue10collective18CollectiveEpilogueINS1D_23Sm100TmaWarpSpecializedILi4ELi2ELi64ELb0ELb0EEEJSH_NS5_IJNSR_ISF_SB_EENSR_INSA_ILi64EEESB_EEEEEaSI_aSI_NS1D_6fusion15FusionCallbacksIS1H_NS1M_17LinearCombinationIaiaiLNS_15FloatRoundStyleE2EEESH_S1L_JEEENS4_5SM1004TMEM4LOAD26SM100_TMEM_LOAD_32dp32b64xES1B_NS10_INS11_ILi2ELi4ELi3EEES14_NSR_INS5_IJS15_S1J_EEENS5_IJS1J_SB_EEEEEEENS4_39AutoVectorizingCopyWithAssumedAlignmentILi128EEENS4_14SM90_TMA_STOREES20_S22_S22_EEEvvEEEEvNT_6ParamsE)
	.align		4
        /*000c*/ 	.word	index@(__assertfail)
	.align		4
        /*0010*/ 	.word	0x00000000
	.align		4
        /*0014*/ 	.word	0xfffffffe
	.align		4
        /*0018*/ 	.word	0x00000000
	.align		4
        /*001c*/ 	.word	0xfffffffd
	.align		4
        /*0020*/ 	.word	0x00000000
	.align		4
        /*0024*/ 	.word	0xfffffffc


//--------------------- .nv.constant4             --------------------------
	.section	.nv.constant4,"a",@progbits
	.align	8
	.align		8
.nv.constant4:
        /*0000*/ 	.dword	__assertfail
	.align		8
        /*0008*/ 	.dword	__unnamed_1
	.align		8
        /*0010*/ 	.dword	__unnamed_2
	.align		8
        /*0018*/ 	.dword	__unnamed_3
	.align		8
        /*0020*/ 	.dword	_ZN39_INTERNAL_749ccc79_4_k_cu_c4d4f645_93204cuda3std3__45__cpo5beginE
	.align		8
        /*0028*/ 	.dword	_ZN39_INTERNAL_749ccc79_4_k_cu_c4d4f645_93204cuda3std3__45__cpo3endE
	.align		8
        /*0030*/ 	.dword	_ZN39_INTERNAL_749ccc79_4_k_cu_c4d4f645_93204cuda3std3__45__cpo6cbeginE
	.align		8
        /*0038*/ 	.dword	_ZN39_INTERNAL_749ccc79_4_k_cu_c4d4f645_93204cuda3std3__45__cpo4cendE
	.align		8
        /*0040*/ 	.dword	_ZN39_INTERNAL_749ccc79_4_k_cu_c4d4f645_93204cuda3std3__441_GLOBAL__N__749ccc79_4_k_cu_c4d4f645_93206ignoreE
	.align		8
        /*0048*/ 	.dword	_ZN39_INTERNAL_749ccc79_4_k_cu_c4d4f645_93204cuda3std3__419piecewise_constructE
	.align		8
        /*0050*/ 	.dword	_ZN39_INTERNAL_749ccc79_4_k_cu_c4d4f645_93204cuda3std3__48in_placeE
	.align		8
        /*0058*/ 	.dword	_ZN39_INTERNAL_749ccc79_4_k_cu_c4d4f645_93204cuda3std6ranges3__45__cpo4swapE
	.align		8
        /*0060*/ 	.dword	_ZN39_INTERNAL_749ccc79_4_k_cu_c4d4f645_93204cuda3std6ranges3__45__cpo9iter_moveE
	.align		8
        /*0068*/ 	.dword	_ZN39_INTERNAL_749ccc79_4_k_cu_c4d4f645_93204cute7productE
	.align		8
        /*0070*/ 	.dword	_ZN39_INTERNAL_749ccc79_4_k_cu_c4d4f645_93204cute1_E
	.align		8
        /*0078*/ 	.dword	$str$25
	.align		8
        /*0080*/ 	.dword	$str$26
	.align		8
        /*0088*/ 	.dword	$str$27
	.align		8
        /*0090*/ 	.dword	$str$28


//--------------------- .text._ZN7cutlass13device_kernelINS_4gemm6kernel13GemmUniversalIN4cute5tupleIJiiiiEEENS1_10collective13CollectiveMmaINS1_35MainloopSm100TmaUmmaWarpSpecializedILi3ELi2ELi2ENS5_IJNS4_1CILi1EEENSA_ILi2EEESB_EEEEENS5_IJNSA_ILi128EEENSA_ILi256EEESF_EEEaNS5_IJlSB_lEEEaSI_NS4_8TiledMMAINS4_8MMA_AtomIJNS4_15SM100_MMA_S8_SSIaaiLi128ELi256ELNS4_4UMMA5MajorE0ELSN_0ELNSM_8SaturateE0EEEEEENS4_6LayoutINS5_IJSB_SB_SB_EEENS5_IJNSA_ILi0EEEST_ST_EEEEENS5_IJNS4_10UnderscoreESW_SW_EEEEENS4_23SM90_TMA_LOAD_MULTICASTENS4_14ComposedLayoutINS4_7SwizzleILi3ELi4ELi3EEENS4_18smem_ptr_flag_bitsILi8EEENSR_INS5_IJNSA_ILi8EEESF_EEENS5_IJSF_SB_EEEEEEEvNS4_8identityENS4_13SM90_TMA_LOADES19_vS1A_EENS_8epilogue10collective18CollectiveEpilogueINS1D_23Sm100TmaWarpSpecializedILi4ELi2ELi64ELb0ELb0EEEJSH_NS5_IJNSR_ISF_SB_EENSR_INSA_ILi64EEESB_EEEEEaSI_aSI_NS1D_6fusion15FusionCallbacksIS1H_NS1M_17LinearCombinationIaiaiLNS_15FloatRoundStyleE2EEESH_S1L_JEEENS4_5SM1004TMEM4LOAD26SM100_TMEM_LOAD_32dp32b64xES1B_NS10_INS11_ILi2ELi4ELi3EEES14_NSR_INS5_IJS15_S1J_EEENS5_IJS1J_SB_EEEEEEENS4_39AutoVectorizingCopyWithAssumedAlignmentILi128EEENS4_14SM90_TMA_STOREES20_S22_S22_EEEvvEEEEvNT_6ParamsE --------------------------
	.section	.text._ZN7cutlass13device_kernelINS_4gemm6kernel13GemmUniversalIN4cute5tupleIJiiiiEEENS1_10collective13CollectiveMmaINS1_35MainloopSm100TmaUmmaWarpSpecializedILi3ELi2ELi2ENS5_IJNS4_1CILi1EEENSA_ILi2EEESB_EEEEENS5_IJNSA_ILi128EEENSA_ILi256EEESF_EEEaNS5_IJlSB_lEEEaSI_NS4_8TiledMMAINS4_8MMA_AtomIJNS4_15SM100_MMA_S8_SSIaaiLi128ELi256ELNS4_4UMMA5MajorE0ELSN_0ELNSM_8SaturateE0EEEEEENS4_6LayoutINS5_IJSB_SB_SB_EEENS5_IJNSA_ILi0EEEST_ST_EEEEENS5_IJNS4_10UnderscoreESW_SW_EEEEENS4_23SM90_TMA_LOAD_MULTICASTENS4_14ComposedLayoutINS4_7SwizzleILi3ELi4ELi3EEENS4_18smem_ptr_flag_bitsILi8EEENSR_INS5_IJNSA_ILi8EEESF_EEENS5_IJSF_SB_EEEEEEEvNS4_8identityENS4_13SM90_TMA_LOADES19_vS1A_EENS_8epilogue10collective18CollectiveEpilogueINS1D_23Sm100TmaWarpSpecializedILi4ELi2ELi64ELb0ELb0EEEJSH_NS5_IJNSR_ISF_SB_EENSR_INSA_ILi64EEESB_EEEEEaSI_aSI_NS1D_6fusion15FusionCallbacksIS1H_NS1M_17LinearCombinationIaiaiLNS_15FloatRoundStyleE2EEESH_S1L_JEEENS4_5SM1004TMEM4LOAD26SM100_TMEM_LOAD_32dp32b64xES1B_NS10_INS11_ILi2ELi4ELi3EEES14_NSR_INS5_IJS15_S1J_EEENS5_IJS1J_SB_EEEEEEENS4_39AutoVectorizingCopyWithAssumedAlignmentILi128EEENS4_14SM90_TMA_STOREES20_S22_S22_EEEvvEEEEvNT_6ParamsE,"ax",@progbits
	.align	128
.text._ZN7cutlass13device_kernelINS_4gemm6kernel13GemmUniversalIN4cute5tupleIJiiiiEEENS1_10collective13CollectiveMmaINS1_35MainloopSm100TmaUmmaWarpSpecializedILi3ELi2ELi2ENS5_IJNS4_1CILi1EEENSA_ILi2EEESB_EEEEENS5_IJNSA_ILi128EEENSA_ILi256EEESF_EEEaNS5_IJlSB_lEEEaSI_NS4_8TiledMMAINS4_8MMA_AtomIJNS4_15SM100_MMA_S8_SSIaaiLi128ELi256ELNS4_4UMMA5MajorE0ELSN_0ELNSM_8SaturateE0EEEEEENS4_6LayoutINS5_IJSB_SB_SB_EEENS5_IJNSA_ILi0EEEST_ST_EEEEENS5_IJNS4_10UnderscoreESW_SW_EEEEENS4_23SM90_TMA_LOAD_MULTICASTENS4_14ComposedLayoutINS4_7SwizzleILi3ELi4ELi3EEENS4_18smem_ptr_flag_bitsILi8EEENSR_INS5_IJNSA_ILi8EEESF_EEENS5_IJSF_SB_EEEEEEEvNS4_8identityENS4_13SM90_TMA_LOADES19_vS1A_EENS_8epilogue10collective18CollectiveEpilogueINS1D_23Sm100TmaWarpSpecializedILi4ELi2ELi64ELb0ELb0EEEJSH_NS5_IJNSR_ISF_SB_EENSR_INSA_ILi64EEESB_EEEEEaSI_aSI_NS1D_6fusion15FusionCallbacksIS1H_NS1M_17LinearCombinationIaiaiLNS_15FloatRoundStyleE2EEESH_S1L_JEEENS4_5SM1004TMEM4LOAD26SM100_TMEM_LOAD_32dp32b64xES1B_NS10_INS11_ILi2ELi4ELi3EEES14_NSR_INS5_IJS15_S1J_EEENS5_IJS1J_SB_EEEEEEENS4_39AutoVectorizingCopyWithAssumedAlignmentILi128EEENS4_14SM90_TMA_STOREES20_S22_S22_EEEvvEEEEvNT_6ParamsE:
        .type           _ZN7cutlass13device_kernelINS_4gemm6kernel13GemmUniversalIN4cute5tupleIJiiiiEEENS1_10collective13CollectiveMmaINS1_35MainloopSm100TmaUmmaWarpSpecializedILi3ELi2ELi2ENS5_IJNS4_1CILi1EEENSA_ILi2EEESB_EEEEENS5_IJNSA_ILi128EEENSA_ILi256EEESF_EEEaNS5_IJlSB_lEEEaSI_NS4_8TiledMMAINS4_8MMA_AtomIJNS4_15SM100_MMA_S8_SSIaaiLi128ELi256ELNS4_4UMMA5MajorE0ELSN_0ELNSM_8SaturateE0EEEEEENS4_6LayoutINS5_IJSB_SB_SB_EEENS5_IJNSA_ILi0EEEST_ST_EEEEENS5_IJNS4_10UnderscoreESW_SW_EEEEENS4_23SM90_TMA_LOAD_MULTICASTENS4_14ComposedLayoutINS4_7SwizzleILi3ELi4ELi3EEENS4_18smem_ptr_flag_bitsILi8EEENSR_INS5_IJNSA_ILi8EEESF_EEENS5_IJSF_SB_EEEEEEEvNS4_8identityENS4_13SM90_TMA_LOADES19_vS1A_EENS_8epilogue10collective18CollectiveEpilogueINS1D_23Sm100TmaWarpSpecializedILi4ELi2ELi64ELb0ELb0EEEJSH_NS5_IJNSR_ISF_SB_EENSR_INSA_ILi64EEESB_EEEEEaSI_aSI_NS1D_6fusion15FusionCallbacksIS1H_NS1M_17LinearCombinationIaiaiLNS_15FloatRoundStyleE2EEESH_S1L_JEEENS4_5SM1004TMEM4LOAD26SM100_TMEM_LOAD_32dp32b64xES1B_NS10_INS11_ILi2ELi4ELi3EEES14_NSR_INS5_IJS15_S1J_EEENS5_IJS1J_SB_EEEEEEENS4_39AutoVectorizingCopyWithAssumedAlignmentILi128EEENS4_14SM90_TMA_STOREES20_S22_S22_EEEvvEEEEvNT_6ParamsE,@function
        .size           _ZN7cutlass13device_kernelINS_4gemm6kernel13GemmUniversalIN4cute5tupleIJiiiiEEENS1_10collective13CollectiveMmaINS1_35MainloopSm100TmaUmmaWarpSpecializedILi3ELi2ELi2ENS5_IJNS4_1CILi1EEENSA_ILi2EEESB_EEEEENS5_IJNSA_ILi128EEENSA_ILi256EEESF_EEEaNS5_IJlSB_lEEEaSI_NS4_8TiledMMAINS4_8MMA_AtomIJNS4_15SM100_MMA_S8_SSIaaiLi128ELi256ELNS4_4UMMA5MajorE0ELSN_0ELNSM_8SaturateE0EEEEEENS4_6LayoutINS5_IJSB_SB_SB_EEENS5_IJNSA_ILi0EEEST_ST_EEEEENS5_IJNS4_10UnderscoreESW_SW_EEEEENS4_23SM90_TMA_LOAD_MULTICASTENS4_14ComposedLayoutINS4_7SwizzleILi3ELi4ELi3EEENS4_18smem_ptr_flag_bitsILi8EEENSR_INS5_IJNSA_ILi8EEESF_EEENS5_IJSF_SB_EEEEEEEvNS4_8identityENS4_13SM90_TMA_LOADES19_vS1A_EENS_8epilogue10collective18CollectiveEpilogueINS1D_23Sm100TmaWarpSpecializedILi4ELi2ELi64ELb0ELb0EEEJSH_NS5_IJNSR_ISF_SB_EENSR_INSA_ILi64EEESB_EEEEEaSI_aSI_NS1D_6fusion15FusionCallbacksIS1H_NS1M_17LinearCombinationIaiaiLNS_15FloatRoundStyleE2EEESH_S1L_JEEENS4_5SM1004TMEM4LOAD26SM100_TMEM_LOAD_32dp32b64xES1B_NS10_INS11_ILi2ELi4ELi3EEES14_NSR_INS5_IJS15_S1J_EEENS5_IJS1J_SB_EEEEEEENS4_39AutoVectorizingCopyWithAssumedAlignmentILi128EEENS4_14SM90_TMA_STOREES20_S22_S22_EEEvvEEEEvNT_6ParamsE,(.L_x_168 - _ZN7cutlass13device_kernelINS_4gemm6kernel13GemmUniversalIN4cute5tupleIJiiiiEEENS1_10collective13CollectiveMmaINS1_35MainloopSm100TmaUmmaWarpSpecializedILi3ELi2ELi2ENS5_IJNS4_1CILi1EEENSA_ILi2EEESB_EEEEENS5_IJNSA_ILi128EEENSA_ILi256EEESF_EEEaNS5_IJlSB_lEEEaSI_NS4_8TiledMMAINS4_8MMA_AtomIJNS4_15SM100_MMA_S8_SSIaaiLi128ELi256ELNS4_4UMMA5MajorE0ELSN_0ELNSM_8SaturateE0EEEEEENS4_6LayoutINS5_IJSB_SB_SB_EEENS5_IJNSA_ILi0EEEST_ST_EEEEENS5_IJNS4_10UnderscoreESW_SW_EEEEENS4_23SM90_TMA_LOAD_MULTICASTENS4_14ComposedLayoutINS4_7SwizzleILi3ELi4ELi3EEENS4_18smem_ptr_flag_bitsILi8EEENSR_INS5_IJNSA_ILi8EEESF_EEENS5_IJSF_SB_EEEEEEEvNS4_8identityENS4_13SM90_TMA_LOADES19_vS1A_EENS_8epilogue10collective18CollectiveEpilogueINS1D_23Sm100TmaWarpSpecializedILi4ELi2ELi64ELb0ELb0EEEJSH_NS5_IJNSR_ISF_SB_EENSR_INSA_ILi64EEESB_EEEEEaSI_aSI_NS1D_6fusion15FusionCallbacksIS1H_NS1M_17LinearCombinationIaiaiLNS_15FloatRoundStyleE2EEESH_S1L_JEEENS4_5SM1004TMEM4LOAD26SM100_TMEM_LOAD_32dp32b64xES1B_NS10_INS11_ILi2ELi4ELi3EEES14_NSR_INS5_IJS15_S1J_EEENS5_IJS1J_SB_EEEEEEENS4_39AutoVectorizingCopyWithAssumedAlignmentILi128EEENS4_14SM90_TMA_STOREES20_S22_S22_EEEvvEEEEvNT_6ParamsE)
        .other          _ZN7cutlass13device_kernelINS_4gemm6kernel13GemmUniversalIN4cute5tupleIJiiiiEEENS1_10collective13CollectiveMmaINS1_35MainloopSm100TmaUmmaWarpSpecializedILi3ELi2ELi2ENS5_IJNS4_1CILi1EEENSA_ILi2EEESB_EEEEENS5_IJNSA_ILi128EEENSA_ILi256EEESF_EEEaNS5_IJlSB_lEEEaSI_NS4_8TiledMMAINS4_8MMA_AtomIJNS4_15SM100_MMA_S8_SSIaaiLi128ELi256ELNS4_4UMMA5MajorE0ELSN_0ELNSM_8SaturateE0EEEEEENS4_6LayoutINS5_IJSB_SB_SB_EEENS5_IJNSA_ILi0EEEST_ST_EEEEENS5_IJNS4_10UnderscoreESW_SW_EEEEENS4_23SM90_TMA_LOAD_MULTICASTENS4_14ComposedLayoutINS4_7SwizzleILi3ELi4ELi3EEENS4_18smem_ptr_flag_bitsILi8EEENSR_INS5_IJNSA_ILi8EEESF_EEENS5_IJSF_SB_EEEEEEEvNS4_8identityENS4_13SM90_TMA_LOADES19_vS1A_EENS_8epilogue10collective18CollectiveEpilogueINS1D_23Sm100TmaWarpSpecializedILi4ELi2ELi64ELb0ELb0EEEJSH_NS5_IJNSR_ISF_SB_EENSR_INSA_ILi64EEESB_EEEEEaSI_aSI_NS1D_6fusion15FusionCallbacksIS1H_NS1M_17LinearCombinationIaiaiLNS_15FloatRoundStyleE2EEESH_S1L_JEEENS4_5SM1004TMEM4LOAD26SM100_TMEM_LOAD_32dp32b64xES1B_NS10_INS11_ILi2ELi4ELi3EEES14_NSR_INS5_IJS15_S1J_EEENS5_IJS1J_SB_EEEEEEENS4_39AutoVectorizingCopyWithAssumedAlignmentILi128EEENS4_14SM90_TMA_STOREES20_S22_S22_EEEvvEEEEvNT_6ParamsE,@"STO_CUDA_ENTRY STV_DEFAULT"
_ZN7cutlass13device_kernelINS_4gemm6kernel13GemmUniversalIN4cute5tupleIJiiiiEEENS1_10collective13CollectiveMmaINS1_35MainloopSm100TmaUmmaWarpSpecializedILi3ELi2ELi2ENS5_IJNS4_1CILi1EEENSA_ILi2EEESB_EEEEENS5_IJNSA_ILi128EEENSA_ILi256EEESF_EEEaNS5_IJlSB_lEEEaSI_NS4_8TiledMMAINS4_8MMA_AtomIJNS4_15SM100_MMA_S8_SSIaaiLi128ELi256ELNS4_4UMMA5MajorE0ELSN_0ELNSM_8SaturateE0EEEEEENS4_6LayoutINS5_IJSB_SB_SB_EEENS5_IJNSA_ILi0EEEST_ST_EEEEENS5_IJNS4_10UnderscoreESW_SW_EEEEENS4_23SM90_TMA_LOAD_MULTICASTENS4_14ComposedLayoutINS4_7SwizzleILi3ELi4ELi3EEENS4_18smem_ptr_flag_bitsILi8EEENSR_INS5_IJNSA_ILi8EEESF_EEENS5_IJSF_SB_EEEEEEEvNS4_8identityENS4_13SM90_TMA_LOADES19_vS1A_EENS_8epilogue10collective18CollectiveEpilogueINS1D_23Sm100TmaWarpSpecializedILi4ELi2ELi64ELb0ELb0EEEJSH_NS5_IJNSR_ISF_SB_EENSR_INSA_ILi64EEESB_EEEEEaSI_aSI_NS1D_6fusion15FusionCallbacksIS1H_NS1M_17LinearCombinationIaiaiLNS_15FloatRoundStyleE2EEESH_S1L_JEEENS4_5SM1004TMEM4LOAD26SM100_TMEM_LOAD_32dp32b64xES1B_NS10_INS11_ILi2ELi4ELi3EEES14_NSR_INS5_IJS15_S1J_EEENS5_IJS1J_SB_EEEEEEENS4_39AutoVectorizingCopyWithAssumedAlignmentILi128EEENS4_14SM90_TMA_STOREES20_S22_S22_EEEvvEEEEvNT_6ParamsE:
[----:B------:R-:W1:Y:S01]  /*0000*/  LDC R1, c[0x0][0x37c] ;  /* 0x0000df00ff017b82 */ /* 0x000e620000000800 */
[----:B------:R-:W2:Y:S01]  /*0010*/  S2R R154, SR_TID.X ;  /* 0x00000000009a7919 */ /* 0x000ea20000002100 */
[----:B------:R-:W3:Y:S01]  /*0020*/  LDCU.64 UR8, c[0x0][0x890] ;  /* 0x00011200ff0877ac */ /* 0x000ee20008000a00 */
[----:B------:R-:W-:Y:S02]  /*0030*/  PRMT R140, RZ, 0x7610, R140 ;  /* 0x00007610ff8c7816 */ /* 0x000fe4000000008c */
[----:B------:R-:W-:Y:S01]  /*0040*/  ELECT P3, URZ, PT ;  /* 0x0000000000ff782f */ /* 0x000fe20003860000 */
[----:B---3--:R-:W-:-:S04]  /*0050*/  UISETP.NE.U32.AND UP0, UPT, UR8, URZ, UPT ;  /* 0x000000ff0800728c */ /* 0x008fc8000bf05070 */
[----:B------:R-:W-:Y:S01]  /*0060*/  UISETP.NE.AND.EX UP0, UPT, UR9, URZ, UPT, UP0 ;  /* 0x000000ff0900728c */ /* 0x000fe2000bf05300 */
[----:B--2---:R-:W-:-:S05]  /*0070*/  SHF.R.U32.HI R141, RZ, 0x5, R154 ;  /* 0x00000005ff8d7819 */ /* 0x004fca000001169a */
[----:B------:R-:W2:Y:S02]  /*0080*/  SHFL.IDX PT, R0, R141, RZ, 0x1f ;  /* 0x00001fff8d007589 */ /* 0x000ea400000e0000 */
[----:B--2---:R-:W-:Y:S01]  /*0090*/  R2UR UR17, R0 ;  /* 0x00000000001172ca */ /* 0x004fe200000e0000 */
[----:B-1----:R-:W-:-:S14]  /*00a0*/  BRA.U UP0, `(.L_x_0) ;  /* 0x0000000100307547 */ /* 0x002fdc000b800000 */
[----:B------:R-:W1:Y:S02]  /*00b0*/  LDCU.64 UR4, c[0x0][0x888] ;  /* 0x00011100ff0477ac */ /* 0x000e640008000a00 */
[----:B-1----:R-:W-:-:S04]  /*00c0*/  UISETP.NE.U32.AND UP0, UPT, UR4, URZ, UPT ;  /* 0x000000ff0400728c */ /* 0x002fc8000bf05070 */
[----:B------:R-:W-:-:S09]  /*00d0*/  UISETP.NE.AND.EX UP0, UPT, UR5, URZ, UPT, UP0 ;  /* 0x000000ff0500728c */ /* 0x000fd2000bf05300 */
[----:B------:R-:W-:Y:S05]  /*00e0*/  BRA.U !UP0, `(.L_x_1) ;  /* 0x0000000108147547 */ /* 0x000fea000b800000 */
[----:B------:R-:W1:Y:S01]  /*00f0*/  LDC.64 R72, c[0x0][0x888] ;  /* 0x00022200ff487b82 */ /* 0x000e620000000a00 */
[----:B------:R-:W1:Y:S02]  /*0100*/  LDCU.64 UR4, c[0x0][0x358] ;  /* 0x00006b00ff0477ac */ /* 0x000e640008000a00 */
[----:B-1----:R1:W5:Y:S01]  /*0110*/  LDG.E R72, desc[UR4][R72.64] ;  /* 0x0000000448487981 */ /* 0x002362000c1e1900 */
[----:B------:R-:W-:Y:S01]  /*0120*/  HFMA2 R140, -RZ, RZ, 0, 5.9604644775390625e-08 ;  /* 0x00000001ff8c7431 */ /* 0x000fe200000001ff */
[----:B------:R-:W-:Y:S05]  /*0130*/  BRA `(.L_x_0) ;  /* 0x00000000000c7947 */ /* 0x000fea0003800000 */
.L_x_1:
[----:B------:R-:W1:Y:S01]  /*0140*/  LDCU UR4, c[0x0][0x880] ;  /* 0x00011000ff0477ac */ /* 0x000e620008000800 */
[----:B------:R-:W-:Y:S01]  /*0150*/  HFMA2 R140, -RZ, RZ, 0, 5.9604644775390625e-08 ;  /* 0x00000001ff8c7431 */ /* 0x000fe200000001ff */
[----:B-1----:R-:W-:-:S07]  /*0160*/  MOV R72, UR4 ;  /* 0x0000000400487c02 */ /* 0x002fce0008000f00 */
.L_x_0:
[----:B------:R-:W2:Y:S02]  /*0170*/  LDCU.64 UR4, c[0x0][0x8b0] ;  /* 0x00011600ff0477ac */ /* 0x000ea40008000a00 */
[----:B--2---:R-:W-:-:S04]  /*0180*/  UISETP.NE.U32.AND UP0, UPT, UR4, URZ, UPT ;  /* 0x000000ff0400728c */ /* 0x004fc8000bf05070 */
[----:B------:R-:W-:-:S09]  /*0190*/  UISETP.NE.AND.EX UP0, UPT, UR5, URZ, UPT, UP0 ;  /* 0x000000ff0500728c */ /* 0x000fd2000bf05300 */
[----:B------:R-:W-:Y:S05]  /*01a0*/  BRA.U UP0, `(.L_x_2) ;  /* 0x0000000100287547 */ /* 0x000fea000b800000 */
[----:B------:R-:W2:Y:S02]  /*01b0*/  LDCU.64 UR4, c[0x0][0x8a8] ;  /* 0x00011500ff0477ac */ /* 0x000ea40008000a00 */
[----:B--2---:R-:W-:-:S04]  /*01c0*/  UISETP.NE.U32.AND UP0, UPT, UR4, URZ, UPT ;  /* 0x000000ff0400728c */ /* 0x004fc8000bf05070 */
[----:B------:R-:W-:-:S09]  /*01d0*/  UISETP.NE.AND.EX UP0, UPT, UR5, URZ, UPT, UP0 ;  /* 0x000000ff0500728c */ /* 0x000fd2000bf05300 */
[----:B------:R-:W-:Y:S05]  /*01e0*/  BRA.U !UP0, `(.L_x_3) ;  /* 0x0000000108107547 */ /* 0x000fea000b800000 */
[----:B------:R-:W2:Y:S01]  /*01f0*/  LDC.64 R70, c[0x0][0x8a8] ;  /* 0x00022a00ff467b82 */ /* 0x000ea20000000a00 */
[----:B------:R-:W2:Y:S02]  /*0200*/  LDCU.64 UR4, c[0x0][0x358] ;  /* 0x00006b00ff0477ac */ /* 0x000ea40008000a00 */
[----:B--2---:R2:W5:Y:S01]  /*0210*/  LDG.E R70, desc[UR4][R70.64] ;  /* 0x0000000446467981 */ /* 0x004562000c1e1900 */
[----:B------:R-:W-:Y:S05]  /*0220*/  BRA `(.L_x_2) ;  /* 0x0000000000087947 */ /* 0x000fea0003800000 */
.L_x_3:
[----:B------:R-:W2:Y:S02]  /*0230*/  LDCU UR4, c[0x0][0x8a0] ;  /* 0x00011400ff0477ac */ /* 0x000ea40008000800 */
[----:B--2---:R-:W-:Y:S02]  /*0240*/  MOV R70, UR4 ;  /* 0x0000000400467c02 */ /* 0x004fe40008000f00 */
.L_x_2:
[----:B------:R-:W-:Y:S01]  /*0250*/  IMAD.U32 R0, RZ, RZ, UR17 ;  /* 0x00000011ff007e24 */ /* 0x000fe2000f8e00ff */
[----:B------:R-:W-:Y:S04]  /*0260*/  BSSY.RECONVERGENT B0, `(.L_x_4) ;  /* 0x000000c000007945 */ /* 0x000fe80003800200 */
[C---:B------:R-:W-:Y:S02]  /*0270*/  ISETP.NE.OR P1, PT, R0.reuse, 0x1, !P3 ;  /* 0x000000010000780c */ /* 0x040fe40005f25670 */
[----:B------:R-:W-:-:S11]  /*0280*/  ISETP.NE.OR P0, PT, R0, 0x3, !P3 ;  /* 0x000000030000780c */ /* 0x000fd60005f05670 */
[----:B------:R-:W-:Y:S05]  /*0290*/  @P1 BRA `(.L_x_5) ;  /* 0x0000000000201947 */ /* 0x000fea0003800000 */
[----:B------:R-:W3:Y:S02]  /*02a0*/  LDCU.64 UR4, c[0x0][0x348] ;  /* 0x00006900ff0477ac */ /* 0x000ee40008000a00 */
[----:B---3--:R-:W-:Y:S02]  /*02b0*/  UIADD3 UR6, UP1, UPT, UR4, 0x80, URZ ;  /* 0x0000008004067890 */ /* 0x008fe4000ff3e0ff */
[----:B------:R-:W-:Y:S02]  /*02c0*/  UIADD3 UR4, UP0, UPT, UR4, 0x180, URZ ;  /* 0x0000018004047890 */ /* 0x000fe4000ff1e0ff */
[----:B------:R-:W-:Y:S02]  /*02d0*/  UIADD3.X UR7, UPT, UPT, URZ, UR5, URZ, UP1, !UPT ;  /* 0x00000005ff077290 */ /* 0x000fe40008ffe4ff */
[----:B------:R-:W-:-:S07]  /*02e0*/  UIADD3.X UR5, UPT, UPT, URZ, UR5, URZ, UP0, !UPT ;  /* 0x00000005ff057290 */ /* 0x000fce00087fe4ff */
[----:B------:R3:W-:Y:S02]  /*02f0*/  UTMACCTL.PF [UR6] ;  /* 0x00000000060079b9 */ /* 0x0007e40008040000 */
[----:B------:R3:W-:Y:S02]  /*0300*/  UTMACCTL.PF [UR4] ;  /* 0x00000000040079b9 */ /* 0x0007e40008040000 */
[----:B---3--:R-:W-:Y:S01]  /*0310*/  NOP ;  /* 0x0000000000007918 */ /* 0x008fe20000000000 */
.L_x_5:
[----:B------:R-:W-:Y:S05]  /*0320*/  BSYNC.RECONVERGENT B0 ;  /* 0x0000000000007941 */ /* 0x000fea0003800200 */
.L_x_4:
[----:B------:R-:W-:Y:S04]  /*0330*/  BSSY.RECONVERGENT B0, `(.L_x_6) ;  /* 0x000000a000007945 */ /* 0x000fe80003800200 */
        /* <DEDUP_REMOVED lines=9> */
.L_x_7:
[----:B------:R-:W-:Y:S05]  /*03d0*/  BSYNC.RECONVERGENT B0 ;  /* 0x0000000000007941 */ /* 0x000fea0003800200 */
.L_x_6:
[----:B------:R-:W3:Y:S01]  /*03e0*/  LDCU.64 UR4, c[0x0][0x888] ;  /* 0x00011100ff0477ac */ /* 0x000ee20008000a00 */
[----:B------:R-:W-:Y:S02]  /*03f0*/  UISETP.EQ.U32.AND UP1, UPT, UR8, URZ, UPT ;  /* 0x000000ff0800728c */ /* 0x000fe4000bf22070 */
[----:B------:R-:W-:Y:S02]  /*0400*/  UPLOP3.LUT UP3, UPT, UPT, UPT, UPT, 0x80, 0x8 ;  /* 0x000000000008789c */ /* 0x000fe40003f6f070 */
[----:B---3--:R-:W-:-:S04]  /*0410*/  UISETP.NE.U32.AND UP0, UPT, UR4, URZ, UPT ;  /* 0x000000ff0400728c */ /* 0x008fc8000bf05070 */
[----:B------:R-:W-:-:S04]  /*0420*/  UISETP.NE.AND.EX UP0, UPT, UR5, URZ, UPT, UP0 ;  /* 0x000000ff0500728c */ /* 0x000fc8000bf05300 */
[----:B------:R-:W-:-:S04]  /*0430*/  UISETP.EQ.OR.EX UP2, UPT, UR9, URZ, !UP0, UP1 ;  /* 0x000000ff0900728c */ /* 0x000fc8000c742710 */
[----:B------:R-:W-:-:S06]  /*0440*/  UP2UR UR4, UPR, URZ, 0x4 ;  /* 0x00000004ff047883 */ /* 0x000fcc0008000000 */
[----:B------:R-:W-:Y:S01]  /*0450*/  MOV R144, UR4 ;  /* 0x0000000400907c02 */ /* 0x000fe20008000f00 */
[----:B------:R-:W-:Y:S06]  /*0460*/  BRA.U !UP2, `(.L_x_8) ;  /* 0x000000010a207547 */ /* 0x000fec000b800000 */
[----:B-----5:R-:W-:Y:S01]  /*0470*/  R2UR UR5, R72 ;  /* 0x00000000480572ca */ /* 0x020fe200000e0000 */
[----:B------:R-:W-:Y:S02]  /*0480*/  UISETP.NE.U32.AND UP1, UPT, UR8, URZ, UPT ;  /* 0x000000ff0800728c */ /* 0x000fe4000bf25070 */
[----:B------:R-:W-:Y:S02]  /*0490*/  USEL UR4, URZ, 0xffffffff, UP0 ;  /* 0xffffffffff047887 */ /* 0x000fe40008000000 */
[----:B------:R-:W-:-:S08]  /*04a0*/  UISETP.NE.AND.EX UP1, UPT, UR9, URZ, UPT, UP1 ;  /* 0x000000ff0900728c */ /* 0x000fd0000bf25310 */
[----:B------:R-:W-:-:S04]  /*04b0*/  UISETP.NE.AND UP0, UPT, UR5, URZ, UPT ;  /* 0x000000ff0500728c */ /* 0x000fc8000bf05270 */
[----:B------:R-:W-:-:S04]  /*04c0*/  @!UP1 USEL UR4, URZ, 0xffffffff, UP0 ;  /* 0xffffffffff049887 */ /* 0x000fc80008000000 */
[----:B------:R-:W-:-:S04]  /*04d0*/  ULOP3.LUT UR4, UR4, 0x1, URZ, 0xc0, !UPT ;  /* 0x0000000104047892 */ /* 0x000fc8000f8ec0ff */
[----:B------:R-:W-:-:S11]  /*04e0*/  UISETP.NE.U32.AND UP3, UPT, UR4, 0x1, UPT ;  /* 0x000000010400788c */ /* 0x000fd6000bf65070 */
.L_x_8:
[----:B------:R-:W3:Y:S01]  /*04f0*/  SHFL.IDX PT, R2, R141, RZ, 0x1f ;  /* 0x00001fff8d027589 */ /* 0x000ee200000e0000 */
[----:B------:R-:W-:-:S04]  /*0500*/  UISETP.NE.AND UP0, UPT, UR17, 0x2, UPT ;  /* 0x000000021100788c */ /* 0x000fc8000bf05270 */
[----:B------:R-:W-:Y:S01]  /*0510*/  USEL UR43, URZ, 0x1, UP0 ;  /* 0x00000001ff2b7887 */ /* 0x000fe20008000000 */
[----:B---3--:R-:W-:-:S13]  /*0520*/  ISETP.NE.AND P0, PT, R2, RZ, PT ;  /* 0x000000ff0200720c */ /* 0x008fda0003f05270 */
[----:B------:R-:W-:Y:S05]  /*0530*/  @P0 BRA `(.L_x_9) ;  /* 0x0000000000500947 */ /* 0x000fea0003800000 */
[----:B------:R-:W3:Y:S01]  /*0540*/  S2UR UR4, SR_CgaCtaId ;  /* 0x00000000000479c3 */ /* 0x000ee20000008800 */
[----:B------:R-:W-:Y:S01]  /*0550*/  UMOV UR5, 0x400 ;  /* 0x0000040000057882 */ /* 0x000fe20000000000 */
[----:B------:R-:W-:Y:S01]  /*0560*/  UMOV UR8, 0x1 ;  /* 0x0000000100087882 */ /* 0x000fe20000000000 */
[----:B------:R-:W-:Y:S01]  /*0570*/  UMOV UR6, 0x2 ;  /* 0x0000000200067882 */ /* 0x000fe20000000000 */
[----:B------:R-:W-:-:S04]  /*0580*/  UIADD3 UR8, UPT, UPT, -UR8, 0x100000, URZ ;  /* 0x0010000008087890 */ /* 0x000fc8000fffe1ff */
[----:B------:R-:W-:Y:S02]  /*0590*/  USHF.L.U32 UR9, UR8, 0xb, URZ ;  /* 0x0000000b08097899 */ /* 0x000fe400080006ff */
[----:B------:R-:W-:Y:S02]  /*05a0*/  USHF.L.U32 UR8, UR8, 0x1, URZ ;  /* 0x0000000108087899 */ /* 0x000fe400080006ff */
[----:B------:R-:W-:-:S04]  /*05b0*/  UIADD3 UR6, UPT, UPT, -UR6, 0x100000, URZ ;  /* 0x0010000006067890 */ /* 0x000fc8000fffe1ff */
[----:B------:R-:W-:Y:S02]  /*05c0*/  USHF.L.U32 UR7, UR6, 0xb, URZ ;  /* 0x0000000b06077899 */ /* 0x000fe400080006ff */
[----:B------:R-:W-:Y:S01]  /*05d0*/  USHF.L.U32 UR6, UR6, 0x1, URZ ;  /* 0x0000000106067899 */ /* 0x000fe200080006ff */
[----:B------:R-:W-:Y:S01]  /*05e0*/  ELECT P0, URZ, PT ;  /* 0x0000000000ff782f */ /* 0x000fe20003800000 */
[----:B---3--:R-:W-:Y:S01]  /*05f0*/  ULEA UR4, UR4, UR5, 0x18 ;  /* 0x0000000504047291 */ /* 0x008fe2000f8ec0ff */
[----:B------:R-:W3:Y:S11]  /*0600*/  FENCE.VIEW.ASYNC.S ;  /* 0x00000000000073c6 */ /* 0x000ef60000000000 */
[----:B---3--:R3:W4:Y:S01]  /*0610*/  SYNCS.EXCH.64 URZ, [UR4], UR8 ;  /* 0x0000000804ff75b2 */ /* 0x0087220008000100 */
[----:B------:R3:W1:Y:S01]  /*0620*/  SYNCS.EXCH.64 URZ, [UR4+0x18], UR6 ;  /* 0x0000180604ff75b2 */ /* 0x0006620008000100 */
[----:B------:R3:W1:Y:S01]  /*0630*/  SYNCS.EXCH.64 URZ, [UR4+0x8], UR8 ;  /* 0x0000080804ff75b2 */ /* 0x0006620008000100 */
[----:B------:R3:W1:Y:S01]  /*0640*/  SYNCS.EXCH.64 URZ, [UR4+0x20], UR6 ;  /* 0x0000200604ff75b2 */ /* 0x0006620008000100 */
[----:B------:R3:W1:Y:S01]  /*0650*/  SYNCS.EXCH.64 URZ, [UR4+0x10], UR8 ;  /* 0x0000100804ff75b2 */ /* 0x0006620008000100 */
[----:B------:R3:W1:Y:S01]  /*0660*/  SYNCS.EXCH.64 URZ, [UR4+0x28], UR6 ;  /* 0x0000280604ff75b2 */ /* 0x0006620008000100 */
[----:B------:R-:W-:Y:S01]  /*0670*/  NOP ;  /* 0x0000000000007918 */ /* 0x000fe20000000000 */
.L_x_9:
[----:B------:R-:W2:Y:S01]  /*0680*/  SHFL.IDX PT, R2, R141, RZ, 0x1f ;  /* 0x00001fff8d027589 */ /* 0x000ea200000e0000 */
[----:B------:R-:W-:Y:S01]  /*0690*/  NOP ;  /* 0x0000000000007918 */ /* 0x000fe20000000000 */
[----:B--2---:R-:W-:-:S13]  /*06a0*/  ISETP.NE.AND P0, PT, R2, 0x1, PT ;  /* 0x000000010200780c */ /* 0x004fda0003f05270 */
[----:B------:R-:W-:Y:S05]  /*06b0*/  @P0 BRA `(.L_x_10) ;  /* 0x0000000000580947 */ /* 0x000fea0003800000 */
[----:B---3--:R-:W2:Y:S01]  /*06c0*/  S2UR UR4, SR_CgaCtaId ;  /* 0x00000000000479c3 */ /* 0x008ea20000008800 */
        /* <DEDUP_REMOVED lines=10> */
[----:B--2---:R-:W-:Y:S01]  /*0770*/  ULEA UR4, UR4, UR5, 0x18 ;  /* 0x0000000504047291 */ /* 0x004fe2000f8ec0ff */
[----:B------:R-:W2:Y:S11]  /*0780*/  FENCE.VIEW.ASYNC.S ;  /* 0x00000000000073c6 */ /* 0x000eb60000000000 */
[----:B--2---:R2:W3:Y:S01]  /*0790*/  SYNCS.EXCH.64 URZ, [UR4+0x30], UR8 ;  /* 0x0000300804ff75b2 */ /* 0x0044e20008000100 */
[----:B------:R2:W1:Y:S01]  /*07a0*/  SYNCS.EXCH.64 URZ, [UR4+0x50], UR6 ;  /* 0x0000500604ff75b2 */ /* 0x0004620008000100 */
[----:B------:R2:W1:Y:S01]  /*07b0*/  SYNCS.EXCH.64 URZ, [UR4+0x38], UR8 ;  /* 0x0000380804ff75b2 */ /* 0x0004620008000100 */
[----:B------:R2:W1:Y:S01]  /*07c0*/  SYNCS.EXCH.64 URZ, [UR4+0x58], UR6 ;  /* 0x0000580604ff75b2 */ /* 0x0004620008000100 */
[----:B------:R2:W1:Y:S01]  /*07d0*/  SYNCS.EXCH.64 URZ, [UR4+0x40], UR8 ;  /* 0x0000400804ff75b2 */ /* 0x0004620008000100 */
[----:B------:R2:W1:Y:S01]  /*07e0*/  SYNCS.EXCH.64 URZ, [UR4+0x60], UR6 ;  /* 0x0000600604ff75b2 */ /* 0x0004620008000100 */
[----:B------:R2:W1:Y:S01]  /*07f0*/  SYNCS.EXCH.64 URZ, [UR4+0x48], UR8 ;  /* 0x0000480804ff75b2 */ /* 0x0004620008000100 */
[----:B------:R2:W1:Y:S01]  /*0800*/  SYNCS.EXCH.64 URZ, [UR4+0x68], UR6 ;  /* 0x0000680604ff75b2 */ /* 0x0004620008000100 */
[----:B------:R-:W-:Y:S01]  /*0810*/  NOP ;  /* 0x0000000000007918 */ /* 0x000fe20000000000 */
.L_x_10:
[----:B------:R-:W4:Y:S01]  /*0820*/  SHFL.IDX PT, R2, R141, RZ, 0x1f ;  /* 0x00001fff8d027589 */ /* 0x000f2200000e0000 */
[----:B------:R-:W-:Y:S01]  /*0830*/  NOP ;  /* 0x0000000000007918 */ /* 0x000fe20000000000 */
[----:B----4-:R-:W-:-:S13]  /*0840*/  ISETP.NE.AND P0, PT, R2, 0x3, PT ;  /* 0x000000030200780c */ /* 0x010fda0003f05270 */
[----:B------:R-:W-:Y:S05]  /*0850*/  @P0 BRA `(.L_x_11) ;  /* 0x0000000000300947 */ /* 0x000fea0003800000 */
[----:B--23--:R-:W2:Y:S01]  /*0860*/  S2UR UR6, SR_CgaCtaId ;  /* 0x00000000000679c3 */ /* 0x00cea20000008800 */
[----:B------:R-:W-:Y:S01]  /*0870*/  UMOV UR4, 0x400 ;  /* 0x0000040000047882 */ /* 0x000fe20000000000 */
[----:B------:R-:W-:Y:S01]  /*0880*/  UMOV UR5, 0x20 ;  /* 0x0000002000057882 */ /* 0x000fe20000000000 */
[----:B------:R-:W-:Y:S01]  /*0890*/  ELECT P0, URZ, PT ;  /* 0x0000000000ff782f */ /* 0x000fe20003800000 */
[----:B--2---:R-:W-:Y:S02]  /*08a0*/  ULEA UR6, UR6, UR4, 0x18 ;  /* 0x0000000406067291 */ /* 0x004fe4000f8ec0ff */
[----:B------:R-:W-:-:S04]  /*08b0*/  UIADD3 UR4, UPT, UPT, -UR5, 0x100000, URZ ;  /* 0x0010000005047890 */ /* 0x000fc8000fffe1ff */
[----:B------:R-:W-:Y:S02]  /*08c0*/  USHF.L.U32 UR5, UR4, 0xb, URZ ;  /* 0x0000000b04057899 */ /* 0x000fe400080006ff */
[----:B------:R-:W-:Y:S01]  /*08d0*/  USHF.L.U32 UR4, UR4, 0x1, URZ ;  /* 0x0000000104047899 */ /* 0x000fe200080006ff */
[----:B------:R-:W2:Y:S11]  /*08e0*/  FENCE.VIEW.ASYNC.S ;  /* 0x00000000000073c6 */ /* 0x000eb60000000000 */
[----:B--2---:R4:W2:Y:S01]  /*08f0*/  SYNCS.EXCH.64 URZ, [UR6+0x70], UR4 ;  /* 0x0000700406ff75b2 */ /* 0x0048a20008000100 */
[----:B------:R4:W3:Y:S02]  /*0900*/  SYNCS.EXCH.64 URZ, [UR6+0x78], UR4 ;  /* 0x0000780406ff75b2 */ /* 0x0008e40008000100 */
[----:B----4-:R-:W-:Y:S01]  /*0910*/  NOP ;  /* 0x0000000000007918 */ /* 0x010fe20000000000 */
.L_x_11:
[----:B------:R-:W4:Y:S01]  /*0920*/  SHFL.IDX PT, R2, R141, RZ, 0x1f ;  /* 0x00001fff8d027589 */ /* 0x000f2200000e0000 */
[----:B------:R-:W-:Y:S01]  /*0930*/  NOP ;  /* 0x0000000000007918 */ /* 0x000fe20000000000 */
[----:B----4-:R-:W-:-:S13]  /*0940*/  ISETP.NE.AND P0, PT, R2, 0x4, PT ;  /* 0x000000040200780c */ /* 0x010fda0003f05270 */
[----:B------:R-:W-:Y:S05]  /*0950*/  @P0 BRA `(.L_x_12) ;  /* 0x00000000004c0947 */ /* 0x000fea0003800000 */
[----:B--23--:R-:W2:Y:S01]  /*0960*/  S2UR UR6, SR_CgaCtaId ;  /* 0x00000000000679c3 */ /* 0x00cea20000008800 */
[----:B------:R-:W-:Y:S01]  /*0970*/  UMOV UR4, 0x1e0 ;  /* 0x000001e000047882 */ /* 0x000fe20000000000 */
[----:B------:R-:W-:Y:S01]  /*0980*/  UMOV UR5, 0x400 ;  /* 0x0000040000057882 */ /* 0x000fe20000000000 */
[----:B------:R-:W-:Y:S01]  /*0990*/  USEL UR4, UR4, 0x1a0, UP3 ;  /* 0x000001a004047887 */ /* 0x000fe20009800000 */
[----:B------:R-:W-:Y:S01]  /*09a0*/  UMOV UR8, 0x1 ;  /* 0x0000000100087882 */ /* 0x000fe20000000000 */
[----:B------:R-:W-:Y:S01]  /*09b0*/  ELECT P0, URZ, PT ;  /* 0x0000000000ff782f */ /* 0x000fe20003800000 */
[----:B------:R-:W-:-:S04]  /*09c0*/  UIADD3 UR8, UPT, UPT, -UR8, 0x100000, URZ ;  /* 0x0010000008087890 */ /* 0x000fc8000fffe1ff */
[----:B------:R-:W-:Y:S02]  /*09d0*/  USHF.L.U32 UR9, UR8, 0xb, URZ ;  /* 0x0000000b08097899 */ /* 0x000fe400080006ff */
[----:B------:R-:W-:Y:S02]  /*09e0*/  USHF.L.U32 UR8, UR8, 0x1, URZ ;  /* 0x0000000108087899 */ /* 0x000fe400080006ff */
[----:B--2---:R-:W-:Y:S02]  /*09f0*/  ULEA UR6, UR6, UR5, 0x18 ;  /* 0x0000000506067291 */ /* 0x004fe4000f8ec0ff */
[----:B------:R-:W-:-:S04]  /*0a00*/  UIADD3 UR4, UPT, UPT, -UR4, 0x100000, URZ ;  /* 0x0010000004047890 */ /* 0x000fc8000fffe1ff */
[----:B------:R-:W-:Y:S02]  /*0a10*/  USHF.L.U32 UR5, UR4, 0xb, URZ ;  /* 0x0000000b04057899 */ /* 0x000fe400080006ff */
[----:B------:R-:W-:Y:S01]  /*0a20*/  USHF.L.U32 UR4, UR4, 0x1, URZ ;  /* 0x0000000104047899 */ /* 0x000fe200080006ff */
[----:B------:R-:W2:Y:S03]  /*0a30*/  FENCE.VIEW.ASYNC.S ;  /* 0x00000000000073c6 */ /* 0x000ea60000000000 */
[----:B--2---:R4:W2:Y:S08]  /*0a40*/  SYNCS.EXCH.64 URZ, [UR6+0x80], UR8 ;  /* 0x0000800806ff75b2 */ /* 0x0048b00008000100 */
[----:B------:R4:W3:Y:S01]  /*0a50*/  SYNCS.EXCH.64 URZ, [UR6+0x90], UR4 ;  /* 0x0000900406ff75b2 */ /* 0x0008e20008000100 */
[----:B------:R4:W1:Y:S01]  /*0a60*/  SYNCS.EXCH.64 URZ, [UR6+0x88], UR8 ;  /* 0x0000880806ff75b2 */ /* 0x0008620008000100 */
[----:B------:R4:W1:Y:S02]  /*0a70*/  SYNCS.EXCH.64 URZ, [UR6+0x98], UR4 ;  /* 0x0000980406ff75b2 */ /* 0x0008640008000100 */
[----:B----4-:R-:W-:Y:S01]  /*0a80*/  NOP ;  /* 0x0000000000007918 */ /* 0x010fe20000000000 */
.L_x_12:
[----:B------:R-:W4:Y:S01]  /*0a90*/  SHFL.IDX PT, R2, R141, RZ, 0x1f ;  /* 0x00001fff8d027589 */ /* 0x000f2200000e0000 */
[----:B------:R-:W-:Y:S01]  /*0aa0*/  NOP ;  /* 0x0000000000007918 */ /* 0x000fe20000000000 */
[----:B----4-:R-:W-:-:S13]  /*0ab0*/  ISETP.NE.AND P0, PT, R2, 0x5, PT ;  /* 0x000000050200780c */ /* 0x010fda0003f05270 */
[----:B------:R-:W-:Y:S05]  /*0ac0*/  @P0 BRA `(.L_x_13) ;  /* 0x0000000000480947 */ /* 0x000fea0003800000 */
[----:B--23--:R-:W2:Y:S01]  /*0ad0*/  S2UR UR4, SR_CgaCtaId ;  /* 0x00000000000479c3 */ /* 0x00cea20000008800 */
        /* <DEDUP_REMOVED lines=12> */
[----:B--2---:R4:W2:Y:S01]  /*0ba0*/  SYNCS.EXCH.64 URZ, [UR4+0xa0], UR8 ;  /* 0x0000a00804ff75b2 */ /* 0x0048a20008000100 */
[----:B------:R4:W3:Y:S01]  /*0bb0*/  SYNCS.EXCH.64 URZ, [UR4+0xb0], UR6 ;  /* 0x0000b00604ff75b2 */ /* 0x0008e20008000100 */
[----:B------:R4:W1:Y:S01]  /*0bc0*/  SYNCS.EXCH.64 URZ, [UR4+0xa8], UR8 ;  /* 0x0000a80804ff75b2 */ /* 0x0008620008000100 */
[----:B------:R4:W1:Y:S02]  /*0bd0*/  SYNCS.EXCH.64 URZ, [UR4+0xb8], UR6 ;  /* 0x0000b80604ff75b2 */ /* 0x0008640008000100 */
[----:B----4-:R-:W-:Y:S01]  /*0be0*/  NOP ;  /* 0x0000000000007918 */ /* 0x010fe20000000000 */
.L_x_13:
[----:B------:R-:W4:Y:S01]  /*0bf0*/  SHFL.IDX PT, R2, R141, RZ, 0x1f ;  /* 0x00001fff8d027589 */ /* 0x000f2200000e0000 */
[----:B------:R-:W1:Y:S01]  /*0c00*/  S2UR UR45, SR_CgaCtaId ;  /* 0x00000000002d79c3 */ /* 0x000e620000008800 */
[----:B------:R-:W-:Y:S01]  /*0c10*/  NOP ;  /* 0x0000000000007918 */ /* 0x000fe20000000000 */
[----:B----4-:R-:W-:-:S13]  /*0c20*/  ISETP.NE.AND P0, PT, R2, 0x3, PT ;  /* 0x000000030200780c */ /* 0x010fda0003f05270 */
[----:B-1----:R-:W-:Y:S05]  /*0c30*/  @P0 BRA `(.L_x_14) ;  /* 0x0000000000340947 */ /* 0x002fea0003800000 */
[----:B--23--:R-:W-:Y:S01]  /*0c40*/  UMOV UR4, 0x400 ;  /* 0x0000040000047882 */ /* 0x00cfe20000000000 */
[----:B------:R-:W-:Y:S01]  /*0c50*/  UMOV UR6, 0x20 ;  /* 0x0000002000067882 */ /* 0x000fe20000000000 */
[----:B------:R-:W-:Y:S02]  /*0c60*/  ULEA UR4, UR45, UR4, 0x18 ;  /* 0x000000042d047291 */ /* 0x000fe4000f8ec0ff */
[----:B------:R-:W-:-:S04]  /*0c70*/  UIADD3 UR6, UPT, UPT, -UR6, 0x100000, URZ ;  /* 0x0010000006067890 */ /* 0x000fc8000fffe1ff */
[----:B------:R-:W-:Y:S02]  /*0c80*/  USHF.L.U32 UR7, UR6, 0xb, URZ ;  /* 0x0000000b06077899 */ /* 0x000fe400080006ff */
[----:B------:R-:W-:Y:S01]  /*0c90*/  USHF.L.U32 UR6, UR6, 0x1, URZ ;  /* 0x0000000106067899 */ /* 0x000fe200080006ff */
[----:B------:R-:W-:Y:S01]  /*0ca0*/  ELECT P0, URZ, PT ;  /* 0x0000000000ff782f */ /* 0x000fe20003800000 */
[----:B------:R-:W1:Y:S10]  /*0cb0*/  FENCE.VIEW.ASYNC.S ;  /* 0x00000000000073c6 */ /* 0x000e740000000000 */
[----:B-1----:R1:W4:Y:S01]  /*0cc0*/  SYNCS.EXCH.64 URZ, [UR4+0xc0], UR6 ;  /* 0x0000c00604ff75b2 */ /* 0x0023220008000100 */
[----:B------:R1:W2:Y:S01]  /*0cd0*/  SYNCS.EXCH.64 URZ, [UR4+0xd0], UR6 ;  /* 0x0000d00604ff75b2 */ /* 0x0002a20008000100 */
[----:B------:R1:W3:Y:S01]  /*0ce0*/  SYNCS.EXCH.64 URZ, [UR4+0xc8], UR6 ;  /* 0x0000c80604ff75b2 */ /* 0x0002e20008000100 */
[----:B------:R1:W1:Y:S01]  /*0cf0*/  SYNCS.EXCH.64 URZ, [UR4+0xd8], UR6 ;  /* 0x0000d80604ff75b2 */ /* 0x0002620008000100 */
[----:B------:R-:W-:Y:S01]  /*0d00*/  NOP ;  /* 0x0000000000007918 */ /* 0x000fe20000000000 */
.L_x_14:
[----:B-123--:R-:W1:Y:S01]  /*0d10*/  LDCU UR4, c[0x0][0x36c] ;  /* 0x00006d80ff0477ac */ /* 0x00ee620008000800 */
[----:B------:R-:W-:Y:S01]  /*0d20*/  ISETP.NE.OR P3, PT, R0, 0x2, !P3 ;  /* 0x000000020000780c */ /* 0x000fe20005f65670 */
[----:B------:R-:W-:Y:S01]  /*0d30*/  NOP ;  /* 0x0000000000007918 */ /* 0x000fe20000000000 */
[----:B------:R-:W-:Y:S01]  /*0d40*/  LOP3.LUT R0, R154, 0x1f, RZ, 0xc0, !PT ;  /* 0x0000001f9a007812 */ /* 0x000fe200078ec0ff */
[----:B------:R-:W-:Y:S02]  /*0d50*/  UISETP.NE.AND UP4, UPT, UR17, URZ, UPT ;  /* 0x000000ff1100728c */ /* 0x000fe4000bf85270 */
[----:B-1----:R-:W-:-:S09]  /*0d60*/  UISETP.EQ.U32.AND UP5, UPT, UR4, 0x1, UPT ;  /* 0x000000010400788c */ /* 0x002fd2000bfa2070 */
[----:B------:R-:W-:Y:S05]  /*0d70*/  BRA.U !UP5, `(.L_x_15) ;  /* 0x000000010d087547 */ /* 0x000fea000b800000 */
[----:B----4-:R-:W-:Y:S01]  /*0d80*/  UCGABAR_ARV ;  /* 0x00000000000079c7 */ /* 0x010fe20008000000 */
[----:B------:R-:W-:Y:S05]  /*0d90*/  BRA `(.L_x_16) ;  /* 0x0000000000047947 */ /* 0x000fea0003800000 */
.L_x_15:
[----:B----4-:R-:W-:Y:S01]  /*0da0*/  NOP ;  /* 0x0000000000007918 */ /* 0x010fe20000000000 */
.L_x_16:
[----:B------:R-:W1:Y:S01]  /*0db0*/  S2UR UR7, SR_CTAID.X ;  /* 0x00000000000779c3 */ /* 0x000e620000002500 */
[----:B------:R-:W-:-:S05]  /*0dc0*/  CS2R.32 R143, SR_CgaSize ;  /* 0x00000000008f7805 */ /* 0x000fca0000008a00 */
[----:B------:R-:W-:-:S05]  /*0dd0*/  IMAD R143, R143, -0xa0, RZ ;  /* 0xffffff608f8f7824 */ /* 0x000fca00078e02ff */
[----:B------:R-:W-:-:S14]  /*0de0*/  R2UR UR5, R143 ;  /* 0x000000008f0572ca */ /* 0x000fdc00000e0000 */
[----:B------:R-:W2:Y:S01]  /*0df0*/  LDCU UR5, c[0x0][UR5+0x2b0] ;  /* 0x00005600050577ac */ /* 0x000ea20008000800 */
[----:B------:R-:W-:-:S05]  /*0e00*/  CS2R.32 R143, SR_CgaSize ;  /* 0x00000000008f7805 */ /* 0x000fca0000008a00 */
[----:B------:R-:W-:-:S05]  /*0e10*/  IMAD R143, R143, -0xa0, RZ ;  /* 0xffffff608f8f7824 */ /* 0x000fca00078e02ff */
[----:B------:R-:W-:-:S14]  /*0e20*/  R2UR UR4, R143 ;  /* 0x000000008f0472ca */ /* 0x000fdc00000e0000 */
[----:B------:R-:W3:Y:S01]  /*0e30*/  LDCU UR4, c[0x0][UR4+0x2b4] ;  /* 0x00005680040477ac */ /* 0x000ee20008000800 */
[----:B------:R-:W4:Y:S01]  /*0e40*/  S2UR UR8, SR_CTAID.Y ;  /* 0x00000000000879c3 */ /* 0x000f220000002600 */
[----:B------:R-:W-:-:S05]  /*0e50*/  CS2R.32 R143, SR_CgaSize ;  /* 0x00000000008f7805 */ /* 0x000fca0000008a00 */
[----:B------:R-:W-:-:S05]  /*0e60*/  IMAD R143, R143, -0xa0, RZ ;  /* 0xffffff608f8f7824 */ /* 0x000fca00078e02ff */
[----:B------:R-:W-:-:S14]  /*0e70*/  R2UR UR9, R143 ;  /* 0x000000008f0972ca */ /* 0x000fdc00000e0000 */
[----:B------:R-:W3:Y:S01]  /*0e80*/  LDCU UR9, c[0x0][UR9+0x2a0] ;  /* 0x00005400090977ac */ /* 0x000ee20008000800 */
[----:B------:R-:W-:-:S05]  /*0e90*/  CS2R.32 R143, SR_CgaSize ;  /* 0x00000000008f7805 */ /* 0x000fca0000008a00 */
[----:B------:R-:W-:-:S05]  /*0ea0*/  IMAD R143, R143, -0xa0, RZ ;  /* 0xffffff608f8f7824 */ /* 0x000fca00078e02ff */
[----:B------:R-:W-:-:S14]  /*0eb0*/  R2UR UR10, R143 ;  /* 0x000000008f0a72ca */ /* 0x000fdc00000e0000 */
[----:B------:R-:W3:Y:S01]  /*0ec0*/  LDCU UR10, c[0x0][UR10+0x2a4] ;  /* 0x000054800a0a77ac */ /* 0x000ee20008000800 */
[----:B------:R-:W3:Y:S01]  /*0ed0*/  S2UR UR36, SR_CTAID.Z ;  /* 0x00000000002479c3 */ /* 0x000ee20000002700 */
[----:B------:R-:W3:Y:S01]  /*0ee0*/  LDCU UR21, c[0x0][0xb24] ;  /* 0x00016480ff1577ac */ /* 0x000ee20008000800 */
[----:B------:R-:W3:Y:S01]  /*0ef0*/  LDCU UR42, c[0x0][0xb24] ;  /* 0x00016480ff2a77ac */ /* 0x000ee20008000800 */
[----:B-1----:R-:W-:Y:S01]  /*0f00*/  I2FP.F32.U32 R3, UR7 ;  /* 0x0000000700037c45 */ /* 0x002fe20008201000 */
[----:B------:R-:W1:Y:S04]  /*0f10*/  LDCU UR28, c[0x0][0xb30] ;  /* 0x00016600ff1c77ac */ /* 0x000e680008000800 */
[----:B--2---:R-:W-:Y:S01]  /*0f20*/  FMUL R3, R3, UR5 ;  /* 0x0000000503037c20 */ /* 0x004fe20008400000 */
[----:B------:R-:W-:Y:S01]  /*0f30*/  USHF.L.U32 UR26, UR45, 0xd, URZ ;  /* 0x0000000d2d1a7899 */ /* 0x000fe200080006ff */
[----:B----4-:R-:W-:Y:S01]  /*0f40*/  I2FP.F32.U32 R2, UR8 ;  /* 0x0000000800027c45 */ /* 0x010fe20008201000 */
[----:B------:R-:W-:Y:S01]  /*0f50*/  UMOV UR16, UR7 ;  /* 0x0000000700107c82 */ /* 0x000fe20008000000 */
[----:B------:R-:W-:-:S02]  /*0f60*/  UMOV UR20, UR8 ;  /* 0x0000000800147c82 */ /* 0x000fc40008000000 */
[----:B------:R-:W2:Y:S01]  /*0f70*/  F2I.U32.TRUNC.NTZ R3, R3 ;  /* 0x0000000300037305 */ /* 0x000ea2000020f000 */
[----:B---3--:R-:W-:Y:S01]  /*0f80*/  UISETP.GE.AND UP2, UPT, UR21, 0x1, UPT ;  /* 0x000000011500788c */ /* 0x008fe2000bf46270 */
[----:B------:R-:W-:-:S06]  /*0f90*/  FMUL R2, R2, UR4 ;  /* 0x0000000402027c20 */ /* 0x000fcc0008400000 */
[----:B------:R-:W3:Y:S01]  /*0fa0*/  F2I.U32.TRUNC.NTZ R2, R2 ;  /* 0x0000000200027305 */ /* 0x000ee2000020f000 */
[----:B--2---:R-:W-:Y:S02]  /*0fb0*/  R2UR UR4, R3 ;  /* 0x00000000030472ca */ /* 0x004fe400000e0000 */
[----:B---3--:R-:W-:Y:S02]  /*0fc0*/  R2UR UR6, R2 ;  /* 0x00000000020672ca */ /* 0x008fe400000e0000 */
[----:B------:R-:W-:-:S09]  /*0fd0*/  PRMT R2, RZ, 0x7610, R2 ;  /* 0x00007610ff027816 */ /* 0x000fd20000000002 */
[----:B------:R-:W-:-:S04]  /*0fe0*/  UIADD3 UR5, UPT, UPT, -UR4, URZ, URZ ;  /* 0x000000ff04057290 */ /* 0x000fc8000fffe1ff */
[----:B------:R-:W-:Y:S02]  /*0ff0*/  UIMAD UR5, UR9, UR5, UR7 ;  /* 0x00000005090572a4 */ /* 0x000fe4000f8e0207 */
[----:B------:R-:W-:-:S04]  /*1000*/  UIADD3 UR4, UPT, UPT, -UR6, URZ, URZ ;  /* 0x000000ff06047290 */ /* 0x000fc8000fffe1ff */
[----:B------:R-:W-:Y:S01]  /*1010*/  IMAD.U32 R143, RZ, RZ, UR5 ;  /* 0x00000005ff8f7e24 */ /* 0x000fe2000f8e00ff */
[----:B------:R-:W-:-:S06]  /*1020*/  UIMAD UR4, UR10, UR4, UR8 ;  /* 0x000000040a0472a4 */ /* 0x000fcc000f8e0208 */
[----:B------:R-:W-:Y:S01]  /*1030*/  IMAD.U32 R142, RZ, RZ, UR4 ;  /* 0x00000004ff8e7e24 */ /* 0x000fe2000f8e00ff */
[----:B-1----:R-:W-:Y:S06]  /*1040*/  BRA.U UP4, `(.L_x_17) ;  /* 0x00000001042c7547 */ /* 0x002fec000b800000 */
[----:B------:R-:W-:Y:S02]  /*1050*/  R2UR UR5, R142 ;  /* 0x000000008e0572ca */ /* 0x000fe400000e0000 */
[----:B------:R-:W-:-:S11]  /*1060*/  R2UR UR4, R143 ;  /* 0x000000008f0472ca */ /* 0x000fd600000e0000 */
[----:B------:R-:W-:Y:S02]  /*1070*/  UISETP.NE.AND UP0, UPT, UR5, URZ, UPT ;  /* 0x000000ff0500728c */ /* 0x000fe4000bf05270 */
[----:B------:R-:W-:Y:S02]  /*1080*/  UISETP.NE.AND UP1, UPT, UR5, 0x1, UPT ;  /* 0x000000010500788c */ /* 0x000fe4000bf25270 */
[----:B------:R-:W-:-:S04]  /*1090*/  UISETP.EQ.OR UP0, UPT, UR4, URZ, !UP0 ;  /* 0x000000ff0400728c */ /* 0x000fc8000c702670 */
[----:B------:R-:W-:Y:S02]  /*10a0*/  USEL UR5, URZ, 0x1, !UP0 ;  /* 0x00000001ff057887 */ /* 0x000fe4000c000000 */
[----:B------:R-:W-:Y:S02]  /*10b0*/  UISETP.NE.AND UP0, UPT, UR4, URZ, UPT ;  /* 0x000000ff0400728c */ /* 0x000fe4000bf05270 */
[----:B------:R-:W-:-:S04]  /*10c0*/  USEL UR4, URZ, 0x2, UP1 ;  /* 0x00000002ff047887 */ /* 0x000fc80008800000 */
[----:B------:R-:W-:-:S04]  /*10d0*/  USEL UR4, UR4, 0x2, UP0 ;  /* 0x0000000204047887 */ /* 0x000fc80008000000 */
[----:B------:R-:W-:-:S06]  /*10e0*/  UIADD3 UR4, UPT, UPT, UR5, UR4, URZ ;  /* 0x0000000405047290 */ /* 0x000fcc000fffe0ff */
[----:B------:R-:W-:Y:S02]  /*10f0*/  IMAD.U32 R2, RZ, RZ, UR4 ;  /* 0x00000004ff027e24 */ /* 0x000fe4000f8e00ff */
.L_x_17:
[----:B------:R-:W-:Y:S05]  /*1100*/  BRA.U !UP2, `(.L_x_18) ;  /* 0x000000010ad47547 */ /* 0x000fea000b800000 */
[----:B------:R-:W1:Y:S01]  /*1110*/  LDCU.128 UR12, c[0x0][0xb10] ;  /* 0x00016200ff0c77ac */ /* 0x000e620008000c00 */
[----:B------:R-:W2:Y:S01]  /*1120*/  LDCU UR6, c[0x0][0x370] ;  /* 0x00006e00ff0677ac */ /* 0x000ea20008000800 */
[----:B------:R-:W3:Y:S01]  /*1130*/  LDCU UR5, c[0x0][0x374] ;  /* 0x00006e80ff0577ac */ /* 0x000ee20008000800 */
[----:B------:R-:W4:Y:S01]  /*1140*/  LDCU UR27, c[0x0][0xb0c] ;  /* 0x00016180ff1b77ac */ /* 0x000f220008000800 */
[----:B------:R-:W4:Y:S01]  /*1150*/  LDCU UR4, c[0x0][0xb20] ;  /* 0x00016400ff0477ac */ /* 0x000f220008000800 */
[----:B------:R-:W4:Y:S01]  /*1160*/  LDCU.64 UR8, c[0x0][0xb28] ;  /* 0x00016500ff0877ac */ /* 0x000f220008000a00 */
[----:B-1----:R-:W-:Y:S02]  /*1170*/  UISETP.NE.AND UP0, UPT, UR14, 0x1, UPT ;  /* 0x000000010e00788c */ /* 0x002fe4000bf05270 */
[----:B---3--:R-:W-:Y:S02]  /*1180*/  UIMAD.WIDE.U32 UR10, UR5, UR15, URZ ;  /* 0x0000000f050a72a5 */ /* 0x008fe4000f8e00ff */
[----:B--2---:R-:W-:-:S02]  /*1190*/  UIMAD.WIDE.U32 UR22, UR6, UR12, URZ ;  /* 0x0000000c061672a5 */ /* 0x004fc4000f8e00ff */
[----:B----4-:R-:W-:Y:S02]  /*11a0*/  UISETP.NE.AND UP1, UPT, UR27, 0x1, UPT ;  /* 0x000000011b00788c */ /* 0x010fe4000bf25270 */
[----:B------:R-:W-:Y:S01]  /*11b0*/  UISETP.NE.AND UP2, UPT, UR21, 0x1, UPT ;  /* 0x000000011500788c */ /* 0x000fe2000bf45270 */
[----:B------:R-:W-:Y:S02]  /*11c0*/  UMOV UR10, UR11 ;  /* 0x0000000b000a7c82 */ /* 0x000fe40008000000 */
[----:B------:R-:W-:Y:S01]  /*11d0*/  UMOV UR22, UR23 ;  /* 0x0000001700167c82 */ /* 0x000fe20008000000 */
[----:B------:R-:W-:Y:S02]  /*11e0*/  @UP0 USHF.R.U32.HI UR5, URZ, UR4, UR10 ;  /* 0x00000004ff050299 */ /* 0x000fe4000801160a */
[----:B------:R-:W-:Y:S02]  /*11f0*/  UIMAD.WIDE.U32 UR24, UR20, UR15, URZ ;  /* 0x0000000f141872a5 */ /* 0x000fe4000f8e00ff */
[----:B------:R-:W-:-:S02]  /*1200*/  UIMAD.WIDE.U32 UR10, UR5, UR8, URZ ;  /* 0x00000008050a72a5 */ /* 0x000fc4000f8e00ff */
[----:B------:R-:W-:Y:S02]  /*1210*/  @UP1 USHF.R.U32.HI UR6, URZ, UR13, UR22 ;  /* 0x0000000dff061299 */ /* 0x000fe40008011616 */
[----:B------:R-:W-:Y:S02]  /*1220*/  UIMAD.WIDE.U32 UR18, UR16, UR12, URZ ;  /* 0x0000000c101272a5 */ /* 0x000fe4000f8e00ff */
[----:B------:R-:W-:Y:S01]  /*1230*/  UIMAD.WIDE.U32 UR22, UR6, UR8, URZ ;  /* 0x00000008061672a5 */ /* 0x000fe2000f8e00ff */
[----:B------:R-:W-:Y:S01]  /*1240*/  UMOV UR24, UR25 ;  /* 0x0000001900187c82 */ /* 0x000fe20008000000 */
[----:B------:R-:W-:Y:S01]  /*1250*/  UMOV UR10, UR11 ;  /* 0x0000000b000a7c82 */ /* 0x000fe20008000000 */
[----:B------:R-:W-:Y:S02]  /*1260*/  USHF.R.U32.HI UR24, URZ, UR4, UR24 ;  /* 0x00000004ff187299 */ /* 0x000fe40008011618 */
[----:B------:R-:W-:Y:S02]  /*1270*/  @UP2 USHF.R.U32.HI UR5, URZ, UR9, UR10 ;  /* 0x00000009ff052299 */ /* 0x000fe4000801160a */
[----:B------:R-:W-:Y:S01]  /*1280*/  UMOV UR7, UR23 ;  /* 0x0000001700077c82 */ /* 0x000fe20008000000 */
[----:B------:R-:W-:Y:S01]  /*1290*/  UMOV UR18, UR19 ;  /* 0x0000001300127c82 */ /* 0x000fe20008000000 */
[----:B------:R-:W-:-:S02]  /*12a0*/  @UP2 USHF.R.U32.HI UR6, URZ, UR9, UR7 ;  /* 0x00000009ff062299 */ /* 0x000fc40008011607 */
[----:B------:R-:W-:Y:S02]  /*12b0*/  USHF.R.U32.HI UR13, URZ, UR13, UR18 ;  /* 0x0000000dff0d7299 */ /* 0x000fe40008011612 */
[----:B------:R-:W-:Y:S02]  /*12c0*/  USEL UR4, UR20, UR24, !UP0 ;  /* 0x0000001814047287 */ /* 0x000fe4000c000000 */
[----:B------:R-:W-:Y:S02]  /*12d0*/  UIMAD UR7, UR5, UR21, URZ ;  /* 0x00000015050772a4 */ /* 0x000fe4000f8e02ff */
[----:B------:R-:W-:Y:S02]  /*12e0*/  USEL UR5, UR16, UR13, !UP1 ;  /* 0x0000000d10057287 */ /* 0x000fe4000c800000 */
[----:B------:R-:W-:Y:S02]  /*12f0*/  UIMAD UR12, UR6, UR21, URZ ;  /* 0x00000015060c72a4 */ /* 0x000fe4000f8e02ff */
[----:B------:R-:W-:-:S02]  /*1300*/  UISETP.GE.AND UP0, UPT, UR4, UR7, UPT ;  /* 0x000000070400728c */ /* 0x000fc4000bf06270 */
[----:B------:R-:W-:Y:S02]  /*1310*/  UIMAD.WIDE.U32 UR10, UR4, UR8, URZ ;  /* 0x00000008040a72a5 */ /* 0x000fe4000f8e00ff */
[----:B------:R-:W-:Y:S02]  /*1320*/  UISETP.GE.OR UP0, UPT, UR5, UR12, UP0 ;  /* 0x0000000c0500728c */ /* 0x000fe40008706670 */
[----:B------:R-:W-:Y:S02]  /*1330*/  UIMAD.WIDE.U32 UR12, UR5, UR8, URZ ;  /* 0x00000008050c72a5 */ /* 0x000fe4000f8e00ff */
[----:B------:R-:W-:Y:S01]  /*1340*/  UIADD3 UR10, UPT, UPT, -UR4, URZ, URZ ;  /* 0x000000ff040a7290 */ /* 0x000fe2000fffe1ff */
[----:B------:R-:W-:Y:S01]  /*1350*/  UMOV UR8, UR11 ;  /* 0x0000000b00087c82 */ /* 0x000fe20008000000 */
[----:B------:R-:W-:Y:S02]  /*1360*/  UIADD3 UR11, UPT, UPT, -UR5, URZ, URZ ;  /* 0x000000ff050b7290 */ /* 0x000fe4000fffe1ff */
[----:B------:R-:W-:-:S03]  /*1370*/  USHF.R.U32.HI UR8, URZ, UR9, UR8 ;  /* 0x00000009ff087299 */ /* 0x000fc60008011608 */
[----:B------:R-:W-:Y:S01]  /*1380*/  @!UP0 UMOV UR7, UR13 ;  /* 0x0000000d00078c82 */ /* 0x000fe20008000000 */
[----:B------:R-:W-:Y:S02]  /*1390*/  UIMAD UR20, UR14, UR10, UR20 ;  /* 0x0000000a0e1472a4 */ /* 0x000fe4000f8e0214 */
[----:B------:R-:W-:Y:S02]  /*13a0*/  USEL UR8, UR4, UR8, !UP2 ;  /* 0x0000000804087287 */ /* 0x000fe4000d000000 */
[----:B------:R-:W-:Y:S02]  /*13b0*/  @!UP0 USHF.R.U32.HI UR7, URZ, UR9, UR7 ;  /* 0x00000009ff078299 */ /* 0x000fe40008011607 */
[----:B------:R-:W-:Y:S02]  /*13c0*/  UIADD3 UR9, UPT, UPT, -UR8, URZ, URZ ;  /* 0x000000ff08097290 */ /* 0x000fe4000fffe1ff */
[----:B------:R-:W-:Y:S02]  /*13d0*/  @!UP0 USEL UR7, UR5, UR7, !UP2 ;  /* 0x0000000705078287 */ /* 0x000fe4000d000000 */
[----:B------:R-:W-:-:S02]  /*13e0*/  UIMAD UR9, UR21, UR9, UR4 ;  /* 0x00000009150972a4 */ /* 0x000fc4000f8e0204 */
[----:B------:R-:W-:Y:S02]  /*13f0*/  @!UP0 UIADD3 UR8, UPT, UPT, UR8, -UR7, URZ ;  /* 0x8000000708088290 */ /* 0x000fe4000fffe0ff */
[----:B------:R-:W-:Y:S02]  /*1400*/  @!UP0 UIMAD UR6, UR9, UR6, UR7 ;  /* 0x00000006090682a4 */ /* 0x000fe4000f8e0207 */
[----:B------:R-:W-:Y:S02]  /*1410*/  @!UP0 UIMAD UR4, UR8, UR21, UR5 ;  /* 0x00000015080482a4 */ /* 0x000fe4000f8e0205 */
[----:B------:R-:W-:Y:S02]  /*1420*/  UIMAD UR16, UR27, UR11, UR16 ;  /* 0x0000000b1b1072a4 */ /* 0x000fe4000f8e0210 */
[----:B------:R-:W-:Y:S01]  /*1430*/  UIMAD UR20, UR4, UR14, UR20 ;  /* 0x0000000e041472a4 */ /* 0x000fe2000f8e0214 */
[----:B------:R-:W-:Y:S02]  /*1440*/  @!UP0 UMOV UR5, UR6 ;  /* 0x0000000600058c82 */ /* 0x000fe40008000000 */
[----:B------:R-:W-:-:S12]  /*1450*/  UIMAD UR16, UR5, UR27, UR16 ;  /* 0x0000001b051072a4 */ /* 0x000fd8000f8e0210 */
.L_x_18:
[----:B------:R-:W-:Y:S02]  /*1460*/  UISETP.NE.AND UP1, UPT, UR28, 0x1, UPT ;  /* 0x000000011c00788c */ /* 0x000fe4000bf25270 */
[----:B------:R-:W-:Y:S02]  /*1470*/  UISETP.NE.AND UP0, UPT, UR17, 0x2, UPT ;  /* 0x000000021100788c */ /* 0x000fe4000bf05270 */
[----:B------:R-:W-:-:S05]  /*1480*/  ULOP3.LUT UR24, UR26, 0x2000, URZ, 0xc0, !UPT ;  /* 0x000020001a187892 */ /* 0x000fca000f8ec0ff */
[----:B------:R-:W-:Y:S07]  /*1490*/  BRA.U UP1, `(.L_x_19) ;  /* 0x0000000101447547 */ /* 0x000fee000b800000 */
[----:B------:R-:W1:Y:S01]  /*14a0*/  LDCU.128 UR8, c[0x0][0xb10] ;  /* 0x00016200ff0877ac */ /* 0x000e620008000c00 */
[----:B------:R-:W2:Y:S01]  /*14b0*/  LDCU UR12, c[0x0][0xb0c] ;  /* 0x00016180ff0c77ac */ /* 0x000ea20008000800 */
[----:B------:R-:W3:Y:S01]  /*14c0*/  LDCU UR13, c[0x0][0xb20] ;  /* 0x00016400ff0d77ac */ /* 0x000ee20008000800 */
[----:B-1----:R-:W-:Y:S02]  /*14d0*/  UIMAD.WIDE.U32 UR6, UR16, UR8, URZ ;  /* 0x00000008100672a5 */ /* 0x002fe4000f8e00ff */
[----:B------:R-:W-:Y:S02]  /*14e0*/  UIMAD.WIDE.U32 UR4, UR20, UR11, URZ ;  /* 0x0000000b140472a5 */ /* 0x000fe4000f8e00ff */
[----:B--2---:R-:W-:Y:S02]  /*14f0*/  UISETP.NE.AND UP2, UPT, UR12, 0x1, UPT ;  /* 0x000000010c00788c */ /* 0x004fe4000bf45270 */
[----:B------:R-:W-:Y:S01]  /*1500*/  UISETP.NE.AND UP1, UPT, UR10, 0x1, UPT ;  /* 0x000000010a00788c */ /* 0x000fe2000bf25270 */
[----:B------:R-:W-:-:S02]  /*1510*/  UMOV UR6, UR7 ;  /* 0x0000000700067c82 */ /* 0x000fc40008000000 */
[----:B------:R-:W-:Y:S01]  /*1520*/  UMOV UR4, UR5 ;  /* 0x0000000500047c82 */ /* 0x000fe20008000000 */
[----:B------:R-:W-:Y:S02]  /*1530*/  USHF.R.U32.HI UR6, URZ, UR9, UR6 ;  /* 0x00000009ff067299 */ /* 0x000fe40008011606 */
[----:B---3--:R-:W-:Y:S02]  /*1540*/  USHF.R.U32.HI UR4, URZ, UR13, UR4 ;  /* 0x0000000dff047299 */ /* 0x008fe40008011604 */
[----:B------:R-:W-:Y:S02]  /*1550*/  USEL UR5, UR16, UR6, !UP2 ;  /* 0x0000000610057287 */ /* 0x000fe4000d000000 */
[----:B------:R-:W-:-:S04]  /*1560*/  USEL UR4, UR20, UR4, !UP1 ;  /* 0x0000000414047287 */ /* 0x000fc8000c800000 */
[----:B------:R-:W-:Y:S02]  /*1570*/  UIADD3 UR6, UPT, UPT, UR5, -UR4, URZ ;  /* 0x8000000405067290 */ /* 0x000fe4000fffe0ff */
[----:B------:R-:W-:Y:S02]  /*1580*/  UIADD3 UR4, UPT, UPT, -UR5, UR4, URZ ;  /* 0x0000000405047290 */ /* 0x000fe4000fffe1ff */
[----:B------:R-:W-:Y:S02]  /*1590*/  UIMAD UR20, UR6, UR10, UR20 ;  /* 0x0000000a061472a4 */ /* 0x000fe4000f8e0214 */
[----:B------:R-:W-:-:S12]  /*15a0*/  UIMAD UR16, UR4, UR12, UR16 ;  /* 0x0000000c041072a4 */ /* 0x000fd8000f8e0210 */
.L_x_19:
[----:B------:R-:W-:Y:S05]  /*15b0*/  BRA.U !UP5, `(.L_x_20) ;  /* 0x000000010d0c7547 */ /* 0x000fea000b800000 */
[----:B------:R-:W-:Y:S01]  /*15c0*/  UCGABAR_WAIT ;  /* 0x0000000000007dc7 */ /* 0x000fe20008000000 */
[----:B------:R-:W-:Y:S01]  /*15d0*/  CCTL.IVALL ;  /* 0x00000000ff00798f */ /* 0x000fe20002000000 */
[----:B------:R-:W-:Y:S05]  /*15e0*/  BRA `(.L_x_21) ;  /* 0x0000000000047947 */ /* 0x000fea0003800000 */
.L_x_20:
[----:B------:R-:W-:Y:S06]  /*15f0*/  BAR.SYNC.DEFER_BLOCKING 0x0 ;  /* 0x0000000000007b1d */ /* 0x000fec0000010000 */
.L_x_21:
[----:B------:R-:W-:Y:S05]  /*1600*/  BRA.U UP0, `(.L_x_22) ;  /* 0x0000001100a07547 */ /* 0x000fea000b800000 */
[----:B------:R-:W1:Y:S01]  /*1610*/  LDCU UR6, c[0x0][0x38c] ;  /* 0x00007180ff0677ac */ /* 0x000e620008000800 */
[----:B------:R-:W-:Y:S01]  /*1620*/  PLOP3.LUT P1, PT, PT, PT, UP3, 0x80, 0x8 ;  /* 0x000000000008781c */ /* 0x000fe20003f2f038 */
[----:B------:R-:W-:Y:S01]  /*1630*/  IMAD.MOV.U32 R12, RZ, RZ, 0x1 ;  /* 0x00000001ff0c7424 */ /* 0x000fe200078e00ff */
[----:B------:R-:W-:Y:S01]  /*1640*/  ISETP.EQ.OR P2, PT, R0, RZ, P3 ;  /* 0x000000ff0000720c */ /* 0x000fe20001f42670 */
[----:B------:R-:W-:Y:S01]  /*1650*/  UISETP.NE.AND UP1, UPT, UR17, URZ, UPT ;  /* 0x000000ff1100728c */ /* 0x000fe2000bf25270 */
[----:B------:R-:W-:Y:S02]  /*1660*/  PLOP3.LUT P1, PT, P1, PT, PT, 0x8, 0x80 ;  /* 0x000000000080781c */ /* 0x000fe40000f2e170 */
[----:B------:R-:W-:Y:S01]  /*1670*/  CS2R R10, SRZ ;  /* 0x00000000000a7805 */ /* 0x000fe2000001ff00 */
[----:B------:R-:W-:Y:S01]  /*1680*/  IMAD.MOV.U32 R9, RZ, RZ, RZ ;  /* 0x000000ffff097224 */ /* 0x000fe200078e00ff */
[----:B------:R-:W2:Y:S01]  /*1690*/  LDCU UR39, c[0x0][0x370] ;  /* 0x00006e00ff2777ac */ /* 0x000ea20008000800 */
[----:B------:R-:W-:Y:S01]  /*16a0*/  IMAD.MOV.U32 R8, RZ, RZ, 0x1 ;  /* 0x00000001ff087424 */ /* 0x000fe200078e00ff */
[----:B------:R-:W-:Y:S01]  /*16b0*/  USEL UR25, UR43, 0x2, UP1 ;  /* 0x000000022b197887 */ /* 0x000fe20008800000 */
[----:B------:R-:W3:Y:S01]  /*16c0*/  LDCU.64 UR28, c[0x0][0x348] ;  /* 0x00006900ff1c77ac */ /* 0x000ee20008000a00 */
[----:B-1----:R-:W-:-:S02]  /*16d0*/  UIADD3 UR5, UPT, UPT, UR6, 0x7f, URZ ;  /* 0x0000007f06057890 */ /* 0x002fc4000fffe0ff */
[----:B------:R-:W-:Y:S02]  /*16e0*/  USHF.R.U32.HI UR44, URZ, 0x7, UR24 ;  /* 0x00000007ff2c7899 */ /* 0x000fe40008011618 */
[----:B------:R-:W-:Y:S02]  /*16f0*/  USHF.R.S32.HI UR4, URZ, 0x1f, UR5 ;  /* 0x0000001fff047899 */ /* 0x000fe40008011405 */
[----:B------:R-:W-:Y:S02]  /*1700*/  UIADD3 UR46, UPT, UPT, UR6, 0xfe, URZ ;  /* 0x000000fe062e7890 */ /* 0x000fe4000fffe0ff */
[----:B------:R-:W-:Y:S01]  /*1710*/  ULEA.HI UR4, UR4, UR5, URZ, 0x7 ;  /* 0x0000000504047291 */ /* 0x000fe2000f8f38ff */
[----:B------:R-:W1:Y:S03]  /*1720*/  LDCU UR38, c[0x0][0x374] ;  /* 0x00006e80ff2677ac */ /* 0x000e660008000800 */
[----:B------:R-:W-:-:S02]  /*1730*/  USHF.R.S32.HI UR41, URZ, 0x7, UR4 ;  /* 0x00000007ff297899 */ /* 0x000fc40008011404 */
[----:B------:R-:W-:Y:S02]  /*1740*/  UIADD3 UR4, UPT, UPT, UR6, -0x1, URZ ;  /* 0xffffffff06047890 */ /* 0x000fe4000fffe0ff */
[----:B------:R-:W-:Y:S02]  /*1750*/  UISETP.LT.U32.AND UP0, UPT, UR41, 0x3, UPT ;  /* 0x000000032900788c */ /* 0x000fe4000bf01070 */
[----:B------:R-:W-:Y:S02]  /*1760*/  UISETP.GE.U32.AND UP2, UPT, UR4, -0xff, UPT ;  /* 0xffffff010400788c */ /* 0x000fe4000bf46070 */
[----:B------:R-:W-:Y:S01]  /*1770*/  USEL UR40, UR41, 0x3, UP0 ;  /* 0x0000000329287887 */ /* 0x000fe20008000000 */
[----:B------:R-:W-:-:S03]  /*1780*/  UMOV UR5, URZ ;  /* 0x000000ff00057c82 */ /* 0x000fc60008000000 */
[----:B------:R-:W-:Y:S02]  /*1790*/  UIADD3 UR21, UPT, UPT, UR40, -0x1, URZ ;  /* 0xffffffff28157890 */ /* 0x000fe4000fffe0ff */
[----:B------:R-:W-:-:S03]  /*17a0*/  UIADD3 UR43, UPT, UPT, UR41, -UR40, URZ ;  /* 0x80000028292b7290 */ /* 0x000fc6000fffe0ff */
[----:B------:R-:W-:-:S04]  /*17b0*/  @UP2 UIADD3 UR21, UPT, UPT, UR40, URZ, URZ ;  /* 0x000000ff28152290 */ /* 0x000fc8000fffe0ff */
[----:B-123--:R-:W-:-:S12]  /*17c0*/  UIADD3 UR21, UPT, UPT, UR21, 0x1, URZ ;  /* 0x0000000115157890 */ /* 0x00efd8000fffe0ff */
.L_x_42:
[----:B------:R-:W-:Y:S01]  /*17d0*/  UISETP.NE.AND UP0, UPT, UR45, URZ, UPT ;  /* 0x000000ff2d00728c */ /* 0x000fe2000bf05270 */
[----:B-1----:R-:W1:Y:S08]  /*17e0*/  S2UR UR45, SR_CgaCtaId ;  /* 0x00000000002d79c3 */ /* 0x002e700000008800 */
[----:B------:R-:W-:Y:S05]  /*17f0*/  BRA.U UP0, `(.L_x_23) ;  /* 0x0000000100347547 */ /* 0x000fea000b800000 */
[----:B------:R-:W2:Y:S01]  /*1800*/  S2R R0, SR_CgaCtaId ;  /* 0x0000000000007919 */ /* 0x000ea20000008800 */
[----:B------:R-:W-:Y:S02]  /*1810*/  MOV R3, 0x400 ;  /* 0x0000040000037802 */ /* 0x000fe40000000f00 */
[----:B------:R-:W-:Y:S02]  /*1820*/  SHF.L.U32 R2, R8, 0x1f, RZ ;  /* 0x0000001f08027819 */ /* 0x000fe400000006ff */
[----:B--2---:R-:W-:-:S05]  /*1830*/  LEA R0, R0, R3, 0x18 ;  /* 0x0000000300007211 */ /* 0x004fca00078ec0ff */
[----:B------:R-:W-:-:S04]  /*1840*/  IMAD R3, R9, 0x8, R0 ;  /* 0x0000000809037824 */ /* 0x000fc800078e0200 */
[----:B------:R-:W2:Y:S02]  /*1850*/  SYNCS.PHASECHK.TRANS64.TRYWAIT P0, [R3+URZ+0xd0], R2 ;  /* 0x0000d002030075a7 */ /* 0x000ea400080011ff */
[----:B--2---:R-:W-:Y:S05]  /*1860*/  @!P0 BRA `(.L_x_24) ;  /* 0x0000009c009c8947 */ /* 0x004fea0003800000 */
.L_x_129:
[----:B------:R-:W-:Y:S01]  /*1870*/  VIADD R9, R9, 0x1 ;  /* 0x0000000109097836 */ /* 0x000fe20000000000 */
[----:B------:R2:W-:Y:S04]  /*1880*/  SYNCS.ARRIVE.TRANS64.A1T0 RZ, [R3+URZ+0xc0], RZ ;  /* 0x0000c0ff03ff79a7 */ /* 0x0005e800081000ff */
[----:B------:R-:W-:-:S04]  /*1890*/  ISETP.NE.AND P0, PT, R9, 0x2, PT ;  /* 0x000000020900780c */ /* 0x000fc80003f05270 */
[----:B------:R-:W-:Y:S02]  /*18a0*/  SEL R9, R9, RZ, P0 ;  /* 0x000000ff09097207 */ /* 0x000fe40000000000 */
[----:B--2---:R-:W-:-:S04]  /*18b0*/  SEL R3, RZ, 0x1, P0 ;  /* 0x00000001ff037807 */ /* 0x004fc80000000000 */
[----:B------:R-:W-:-:S07]  /*18c0*/  LOP3.LUT R8, R8, R3, RZ, 0x3c, !PT ;  /* 0x0000000308087212 */ /* 0x000fce00078e3cff */
.L_x_23:
[----:B------:R-:W-:Y:S01]  /*18d0*/  UMOV UR6, 0x400 ;  /* 0x0000040000067882 */ /* 0x000fe20000000000 */
[----:B------:R-:W-:Y:S01]  /*18e0*/  SHF.L.U32 R0, R12, 0x1f, RZ ;  /* 0x0000001f0c007819 */ /* 0x000fe200000006ff */
[----:B-1----:R-:W-:Y:S02]  /*18f0*/  ULEA UR6, UR45, UR6, 0x18 ;  /* 0x000000062d067291 */ /* 0x002fe4000f8ec0ff */
[----:B------:R-:W-:Y:S02]  /*1900*/  UISETP.GE.U32.AND UP0, UPT, UR46, 0xff, UPT ;  /* 0x000000ff2e00788c */ /* 0x000fe4000bf06070 */
[----:B------:R-:W-:Y:S02]  /*1910*/  ULEA UR4, UR5, UR6, 0x3 ;  /* 0x0000000605047291 */ /* 0x000fe4000f8e18ff */
[----:B------:R-:W-:Y:S02]  /*1920*/  USHF.L.U32 UR11, UR20, 0x8, URZ ;  /* 0x00000008140b7899 */ /* 0x000fe400080006ff */
[----:B------:R-:W-:Y:S01]  /*1930*/  ULEA UR35, UR16, UR44, 0x7 ;  /* 0x0000002c10237291 */ /* 0x000fe2000f8e38ff */
[----:B------:R-:W-:-:S04]  /*1940*/  UMOV UR13, URZ ;  /* 0x000000ff000d7c82 */ /* 0x000fc80008000000 */
[----:B------:R1:W2:Y:S01]  /*1950*/  SYNCS.PHASECHK.TRANS64.TRYWAIT P0, [UR4+0x18], R0 ;  /* 0x00001800ff0075a7 */ /* 0x0002a20008001104 */
[----:B------:R-:W-:Y:S06]  /*1960*/  BRA.U !UP0, `(.L_x_25) ;  /* 0x0000000108bc7547 */ /* 0x000fec000b800000 */
[----:B------:R-:W-:Y:S01]  /*1970*/  UMOV UR7, URZ ;  /* 0x000000ff00077c82 */ /* 0x000fe20008000000 */
[----:B------:R-:W-:-:S05]  /*1980*/  UMOV UR4, UR5 ;  /* 0x0000000500047c82 */ /* 0x000fca0008000000 */
.L_x_31:
[----:B------:R-:W-:Y:S01]  /*1990*/  ULEA UR33, UR4, UR6, 0x3 ;  /* 0x0000000604217291 */ /* 0x000fe2000f8e18ff */
[----:B--2---:R-:W-:Y:S01]  /*19a0*/  @!P3 MOV R2, 0xc000 ;  /* 0x0000c0000002b802 */ /* 0x004fe20000000f00 */
[----:B--2-4-:R-:W-:Y:S10]  /*19b0*/  @P0 BRA `(.L_x_26) ;  /* 0x00000000000c0947 */ /* 0x014ff40003800000 */
[----:B------:R-:W-:-:S04]  /*19c0*/  SHF.L.U32 R3, R12, 0x1f, RZ ;  /* 0x0000001f0c037819 */ /* 0x000fc800000006ff */
[----:B------:R-:W2:Y:S02]  /*19d0*/  SYNCS.PHASECHK.TRANS64.TRYWAIT P0, [UR33+0x18], R3 ;  /* 0x00001803ff0075a7 */ /* 0x000ea40008001121 */
[----:B--2---:R-:W-:Y:S05]  /*19e0*/  @!P0 BRA `(.L_x_27) ;  /* 0x0000009c00508947 */ /* 0x004fea0003800000 */
.L_x_26:
[----:B------:R2:W-:Y:S01]  /*19f0*/  @!P3 SYNCS.ARRIVE.TRANS64 RZ, [UR33], R2 ;  /* 0x00000002ffffb9a7 */ /* 0x0005e20008000021 */
[----:B------:R-:W-:-:S04]  /*1a00*/  ULOP3.LUT UR5, UR25, 0x2, URZ, 0xfc, !UPT ;  /* 0x0000000219057892 */ /* 0x000fc8000f8efcff */
[----:B------:R-:W-:-:S09]  /*1a10*/  UISETP.NE.AND UP0, UPT, UR5, 0x2, UPT ;  /* 0x000000020500788c */ /* 0x000fd2000bf05270 */
[----:B------:R-:W-:Y:S05]  /*1a20*/  BRA.U UP0, `(.L_x_28) ;  /* 0x0000000100047547 */ /* 0x000fea000b800000 */
[----:B------:R-:W-:Y:S05]  /*1a30*/  BPT.TRAP 0x1 ;  /* 0x000000040000795c */ /* 0x000fea0000300000 */
.L_x_28:
[----:B------:R-:W-:Y:S04]  /*1a40*/  BSSY.RECONVERGENT B0, `(.L_x_29) ;  /* 0x0000003000007945 */ /* 0x000fe80003800200 */
[----:B------:R-:W-:Y:S05]  /*1a50*/  @P2 BRA `(.L_x_30) ;  /* 0x0000000000042947 */ /* 0x000fea0003800000 */
[----:B------:R-:W-:Y:S05]  /*1a60*/  BPT.TRAP 0x1 ;  /* 0x000000040000795c */ /* 0x000fea0000300000 */
.L_x_30:
[----:B------:R-:W-:Y:S05]  /*1a70*/  BSYNC.RECONVERGENT B0 ;  /* 0x0000000000007941 */ /* 0x000fea0003800200 */
.L_x_29:
[----:B------:R-:W-:Y:S02]  /*1a80*/  UIADD3 UR5, UPT, UPT, UR4, 0x1, URZ ;  /* 0x0000000104057890 */ /* 0x000fe4000fffe0ff */
[----:B------:R-:W-:Y:S02]  /*1a90*/  ULEA UR32, UR4, UR24, 0xe ;  /* 0x0000001804207291 */ /* 0x000fe4000f8e70ff */
[----:B------:R-:W-:Y:S02]  /*1aa0*/  UISETP.NE.AND UP0, UPT, UR5, 0x3, UPT ;  /* 0x000000030500788c */ /* 0x000fe4000bf05270 */
[----:B------:R-:W-:Y:S02]  /*1ab0*/  UIADD3 UR16, UP1, UPT, UR28, 0x80, URZ ;  /* 0x000000801c107890 */ /* 0x000fe4000ff3e0ff */
[----:B------:R-:W-:Y:S02]  /*1ac0*/  USEL UR9, URZ, 0x1, UP0 ;  /* 0x00000001ff097887 */ /* 0x000fe40008000000 */
[----:B------:R-:W-:-:S02]  /*1ad0*/  USEL UR5, UR5, URZ, UP0 ;  /* 0x000000ff05057287 */ /* 0x000fc40008000000 */
[----:B------:R-:W-:Y:S02]  /*1ae0*/  UIADD3 UR14, UP0, UPT, UR28, 0x180, URZ ;  /* 0x000001801c0e7890 */ /* 0x000fe4000ff1e0ff */
[----:B------:R-:W-:Y:S01]  /*1af0*/  ULEA UR8, UR5, UR6, 0x3 ;  /* 0x0000000605087291 */ /* 0x000fe2000f8e18ff */
[----:B------:R-:W-:Y:S01]  /*1b00*/  LOP3.LUT R12, R12, UR9, RZ, 0x3c, !PT ;  /* 0x000000090c0c7c12 */ /* 0x000fe2000f8e3cff */
[----:B------:R-:W-:Y:S02]  /*1b10*/  USHF.L.U32 UR34, UR7, 0x7, URZ ;  /* 0x0000000707227899 */ /* 0x000fe400080006ff */
[----:B------:R-:W-:Y:S01]  /*1b20*/  UIADD3.X UR17, UPT, UPT, URZ, UR29, URZ, UP1, !UPT ;  /* 0x0000001dff117290 */ /* 0x000fe20008ffe4ff */
[----:B-1----:R-:W-:Y:S01]  /*1b30*/  SHF.L.U32 R0, R12, 0x1f, RZ ;  /* 0x0000001f0c007819 */ /* 0x002fe200000006ff */
[----:B------:R-:W-:Y:S02]  /*1b40*/  UIADD3 UR32, UPT, UPT, UR6, 0xc400, UR32 ;  /* 0x0000c40006207890 */ /* 0x000fe4000fffe020 */
[----:B------:R-:W-:Y:S01]  /*1b50*/  UIADD3.X UR15, UPT, UPT, URZ, UR29, URZ, UP0, !UPT ;  /* 0x0000001dff0f7290 */ /* 0x000fe200087fe4ff */
[----:B------:R3:W4:Y:S01]  /*1b60*/  SYNCS.PHASECHK.TRANS64.TRYWAIT P0, [UR8+0x18], R0 ;  /* 0x00001800ff0075a7 */ /* 0x0007220008001108 */
[----:B------:R-:W-:Y:S01]  /*1b70*/  ULEA UR8, UR4, UR6, 0xf ;  /* 0x0000000604087291 */ /* 0x000fe2000f8e78ff */
[----:B------:R-:W-:Y:S01]  /*1b80*/  UMOV UR13, 0x30000 ;  /* 0x00030000000d7882 */ /* 0x000fe20000000000 */
[----:B------:R-:W-:-:S02]  /*1b90*/  UMOV UR18, 0x0 ;  /* 0x0000000000127882 */ /* 0x000fc40000000000 */
[----:B------:R-:W-:Y:S01]  /*1ba0*/  UIADD3 UR8, UPT, UPT, UR8, 0x18400, URZ ;  /* 0x0001840008087890 */ /* 0x000fe2000fffe0ff */
[----:B------:R-:W-:Y:S01]  /*1bb0*/  UMOV UR19, 0x10000000 ;  /* 0x1000000000137882 */ /* 0x000fe20000000000 */
[----:B------:R-:W-:Y:S01]  /*1bc0*/  UMOV UR12, UR36 ;  /* 0x00000024000c7c82 */ /* 0x000fe20008000000 */
[----:B------:R-:W-:Y:S01]  /*1bd0*/  UMOV UR9, UR33 ;  /* 0x0000002100097c82 */ /* 0x000fe20008000000 */
[----:B------:R-:W-:Y:S01]  /*1be0*/  UMOV UR10, UR34 ;  /* 0x00000022000a7c82 */ /* 0x000fe20008000000 */
[----:B------:R1:W-:Y:S01]  /*1bf0*/  UTMALDG.3D.MULTICAST [UR32], [UR16], UR13, desc[UR18] ;  /* 0x00001220100073b4 */ /* 0x0003e2000801180d */
[----:B------:R-:W-:Y:S01]  /*1c00*/  UIADD3 UR7, UPT, UPT, UR7, 0x1, URZ ;  /* 0x0000000107077890 */ /* 0x000fe2000fffe0ff */
[----:B------:R-:W-:-:S03]  /*1c10*/  UMOV UR4, UR5 ;  /* 0x0000000500047c82 */ /* 0x000fc60008000000 */
[----:B------:R-:W-:Y:S01]  /*1c20*/  UISETP.NE.AND UP0, UPT, UR7, UR21, UPT ;  /* 0x000000150700728c */ /* 0x000fe2000bf05270 */
[----:B------:R3:W-:Y:S01]  /*1c30*/  UTMALDG.3D [UR8], [UR14], desc[UR18] ;  /* 0x000012080e0075b4 */ /* 0x0007e20008011000 */
[----:B-1----:R-:W-:-:S07]  /*1c40*/  UMOV UR13, UR21 ;  /* 0x00000015000d7c82 */ /* 0x002fce0008000000 */
[----:B---3--:R-:W-:Y:S05]  /*1c50*/  BRA.U UP0, `(.L_x_31) ;  /* 0xfffffffd004c7547 */ /* 0x008fea000b83ffff */
.L_x_25:
[----:B------:R-:W-:Y:S01]  /*1c60*/  ULEA UR4, UR5, UR6, 0x3 ;  /* 0x0000000605047291 */ /* 0x000fe2000f8e18ff */
[----:B-1----:R-:W-:Y:S01]  /*1c70*/  SHF.L.U32 R0, R12, 0x1f, RZ ;  /* 0x0000001f0c007819 */ /* 0x002fe200000006ff */
[----:B------:R-:W-:Y:S01]  /*1c80*/  @!P1 SYNCS.ARRIVE.TRANS64.A1T0 RZ, [UR6+0x78], RZ ;  /* 0x000078ffffff99a7 */ /* 0x000fe20008100006 */
[----:B------:R-:W-:-:S06]  /*1c90*/  UISETP.GT.AND UP0, UPT, UR41, UR40, UPT ;  /* 0x000000282900728c */ /* 0x000fcc000bf04270 */
[----:B--2-4-:R1:W2:Y:S03]  /*1ca0*/  SYNCS.PHASECHK.TRANS64.TRYWAIT P0, [UR4+0x18], R0 ;  /* 0x00001800ff0075a7 */ /* 0x0142a60008001104 */
[----:B------:R-:W-:Y:S05]  /*1cb0*/  BRA.U !UP0, `(.L_x_32) ;  /* 0x0000000108c07547 */ /* 0x000fea000b800000 */
[----:B------:R-:W-:Y:S01]  /*1cc0*/  UIADD3 UR26, UPT, UPT, UR43, UR13, URZ ;  /* 0x0000000d2b1a7290 */ /* 0x000fe2000fffe0ff */
[----:B------:R-:W-:-:S11]  /*1cd0*/  UMOV UR4, UR5 ;  /* 0x0000000500047c82 */ /* 0x000fd60008000000 */
.L_x_38:
[----:B------:R-:W-:Y:S01]  /*1ce0*/  ULEA UR17, UR4, UR6, 0x3 ;  /* 0x0000000604117291 */ /* 0x000fe2000f8e18ff */
[----:B--2---:R-:W-:Y:S01]  /*1cf0*/  @!P3 MOV R2, 0xc000 ;  /* 0x0000c0000002b802 */ /* 0x004fe20000000f00 */
[----:B--2-4-:R-:W-:Y:S10]  /*1d00*/  @P0 BRA `(.L_x_33) ;  /* 0x00000000000c0947 */ /* 0x014ff40003800000 */
[----:B------:R-:W-:-:S04]  /*1d10*/  SHF.L.U32 R3, R12, 0x1f, RZ ;  /* 0x0000001f0c037819 */ /* 0x000fc800000006ff */
[----:B------:R-:W2:Y:S02]  /*1d20*/  SYNCS.PHASECHK.TRANS64.TRYWAIT P0, [UR17+0x18], R3 ;  /* 0x00001803ff0075a7 */ /* 0x000ea40008001111 */
[----:B--2---:R-:W-:Y:S05]  /*1d30*/  @!P0 BRA `(.L_x_34) ;  /* 0x0000009800948947 */ /* 0x004fea0003800000 */
.L_x_33:
[----:B------:R2:W-:Y:S01]  /*1d40*/  @!P3 SYNCS.ARRIVE.TRANS64 RZ, [UR17], R2 ;  /* 0x00000002ffffb9a7 */ /* 0x0005e20008000011 */
[----:B------:R-:W-:-:S04]  /*1d50*/  ULOP3.LUT UR5, UR25, 0x2, URZ, 0xfc, !UPT ;  /* 0x0000000219057892 */ /* 0x000fc8000f8efcff */
[----:B------:R-:W-:-:S09]  /*1d60*/  UISETP.NE.AND UP0, UPT, UR5, 0x2, UPT ;  /* 0x000000020500788c */ /* 0x000fd2000bf05270 */
[----:B------:R-:W-:Y:S05]  /*1d70*/  BRA.U UP0, `(.L_x_35) ;  /* 0x0000000100047547 */ /* 0x000fea000b800000 */
[----:B------:R-:W-:Y:S05]  /*1d80*/  BPT.TRAP 0x1 ;  /* 0x000000040000795c */ /* 0x000fea0000300000 */
.L_x_35:
[----:B------:R-:W-:Y:S04]  /*1d90*/  BSSY.RECONVERGENT B0, `(.L_x_36) ;  /* 0x0000003000007945 */ /* 0x000fe80003800200 */
[----:B------:R-:W-:Y:S05]  /*1da0*/  @P2 BRA `(.L_x_37) ;  /* 0x0000000000042947 */ /* 0x000fea0003800000 */
[----:B------:R-:W-:Y:S05]  /*1db0*/  BPT.TRAP 0x1 ;  /* 0x000000040000795c */ /* 0x000fea0000300000 */
.L_x_37:
[----:B------:R-:W-:Y:S05]  /*1dc0*/  BSYNC.RECONVERGENT B0 ;  /* 0x0000000000007941 */ /* 0x000fea0003800200 */
.L_x_36:
[----:B------:R-:W-:Y:S02]  /*1dd0*/  UIADD3 UR5, UPT, UPT, UR4, 0x1, URZ ;  /* 0x0000000104057890 */ /* 0x000fe4000fffe0ff */
[----:B------:R-:W-:Y:S02]  /*1de0*/  ULEA UR16, UR4, UR24, 0xe ;  /* 0x0000001804107291 */ /* 0x000fe4000f8e70ff */
[----:B------:R-:W-:Y:S02]  /*1df0*/  UISETP.NE.AND UP0, UPT, UR5, 0x3, UPT ;  /* 0x000000030500788c */ /* 0x000fe4000bf05270 */
[----:B------:R-:W-:Y:S02]  /*1e00*/  UIADD3 UR22, UP1, UPT, UR28, 0x80, URZ ;  /* 0x000000801c167890 */ /* 0x000fe4000ff3e0ff */
[----:B------:R-:W-:Y:S02]  /*1e10*/  USEL UR8, URZ, 0x1, UP0 ;  /* 0x00000001ff087887 */ /* 0x000fe40008000000 */
[----:B------:R-:W-:-:S02]  /*1e20*/  USEL UR5, UR5, URZ, UP0 ;  /* 0x000000ff05057287 */ /* 0x000fc40008000000 */
[----:B------:R-:W-:Y:S02]  /*1e30*/  UIADD3 UR14, UP0, UPT, UR28, 0x180, URZ ;  /* 0x000001801c0e7890 */ /* 0x000fe4000ff1e0ff */
[----:B------:R-:W-:Y:S01]  /*1e40*/  LOP3.LUT R12, R12, UR8, RZ, 0x3c, !PT ;  /* 0x000000080c0c7c12 */ /* 0x000fe2000f8e3cff */
[----:B------:R-:W-:Y:S02]  /*1e50*/  ULEA UR7, UR5, UR6, 0x3 ;  /* 0x0000000605077291 */ /* 0x000fe4000f8e18ff */
[----:B------:R-:W-:Y:S01]  /*1e60*/  ULEA UR8, UR4, UR6, 0xf ;  /* 0x0000000604087291 */ /* 0x000fe2000f8e78ff */
[----:B-1----:R-:W-:Y:S01]  /*1e70*/  SHF.L.U32 R0, R12, 0x1f, RZ ;  /* 0x0000001f0c007819 */ /* 0x002fe200000006ff */
[----:B------:R-:W-:Y:S02]  /*1e80*/  USHF.L.U32 UR18, UR13, 0x7, URZ ;  /* 0x000000070d127899 */ /* 0x000fe400080006ff */
[----:B------:R-:W-:Y:S02]  /*1e90*/  UIADD3 UR16, UPT, UPT, UR6, 0xc400, UR16 ;  /* 0x0000c40006107890 */ /* 0x000fe4000fffe010 */
[----:B------:R-:W-:Y:S01]  /*1ea0*/  UIADD3.X UR23, UPT, UPT, URZ, UR29, URZ, UP1, !UPT ;  /* 0x0000001dff177290 */ /* 0x000fe20008ffe4ff */
[----:B------:R3:W4:Y:S01]  /*1eb0*/  SYNCS.PHASECHK.TRANS64.TRYWAIT P0, [UR7+0x18], R0 ;  /* 0x00001800ff0075a7 */ /* 0x0007220008001107 */
[----:B------:R-:W-:-:S02]  /*1ec0*/  UIADD3 UR8, UPT, UPT, UR8, 0x18400, URZ ;  /* 0x0001840008087890 */ /* 0x000fc4000fffe0ff */
[----:B------:R-:W-:Y:S01]  /*1ed0*/  UIADD3.X UR15, UPT, UPT, URZ, UR29, URZ, UP0, !UPT ;  /* 0x0000001dff0f7290 */ /* 0x000fe200087fe4ff */
[----:B------:R-:W-:Y:S01]  /*1ee0*/  UMOV UR7, 0x30000 ;  /* 0x0003000000077882 */ /* 0x000fe20000000000 */
[----:B------:R-:W-:Y:S01]  /*1ef0*/  UMOV UR30, 0x0 ;  /* 0x00000000001e7882 */ /* 0x000fe20000000000 */
[----:B------:R-:W-:Y:S01]  /*1f00*/  UMOV UR31, 0x10000000 ;  /* 0x10000000001f7882 */ /* 0x000fe20000000000 */
[----:B------:R-:W-:Y:S01]  /*1f10*/  UMOV UR19, UR35 ;  /* 0x0000002300137c82 */ /* 0x000fe20008000000 */
[----:B------:R-:W-:Y:S01]  /*1f20*/  UMOV UR20, UR36 ;  /* 0x0000002400147c82 */ /* 0x000fe20008000000 */
[----:B------:R-:W-:Y:S01]  /*1f30*/  UMOV UR12, UR36 ;  /* 0x00000024000c7c82 */ /* 0x000fe20008000000 */
[----:B------:R-:W-:Y:S01]  /*1f40*/  UMOV UR9, UR17 ;  /* 0x0000001100097c82 */ /* 0x000fe20008000000 */
[----:B------:R-:W-:Y:S01]  /*1f50*/  UMOV UR10, UR18 ;  /* 0x00000012000a7c82 */ /* 0x000fe20008000000 */
[----:B------:R3:W-:Y:S01]  /*1f60*/  UTMALDG.3D.MULTICAST [UR16], [UR22], UR7, desc[UR30] ;  /* 0x00001e10160073b4 */ /* 0x0007e20008011807 */
[----:B------:R-:W-:Y:S01]  /*1f70*/  UIADD3 UR13, UPT, UPT, UR13, 0x1, URZ ;  /* 0x000000010d0d7890 */ /* 0x000fe2000fffe0ff */
[----:B------:R-:W-:-:S03]  /*1f80*/  UMOV UR4, UR5 ;  /* 0x0000000500047c82 */ /* 0x000fc60008000000 */
[----:B------:R-:W-:Y:S01]  /*1f90*/  UISETP.NE.AND UP0, UPT, UR13, UR26, UPT ;  /* 0x0000001a0d00728c */ /* 0x000fe2000bf05270 */
[----:B------:R3:W-:Y:S08]  /*1fa0*/  UTMALDG.3D [UR8], [UR14], desc[UR30] ;  /* 0x00001e080e0075b4 */ /* 0x0007f00008011000 */
[----:B---3--:R-:W-:Y:S05]  /*1fb0*/  BRA.U UP0, `(.L_x_38) ;  /* 0xfffffffd00487547 */ /* 0x008fea000b83ffff */
.L_x_32:
[C---:B------:R-:W-:Y:S01]  /*1fc0*/  LEA R3, R11.reuse, UR6, 0x3 ;  /* 0x000000060b037c11 */ /* 0x040fe2000f8e18ff */
[----:B------:R-:W-:Y:S01]  /*1fd0*/  NOP ;  /* 0x0000000000007918 */ /* 0x000fe20000000000 */
[----:B-1----:R-:W-:Y:S02]  /*1fe0*/  SHF.L.U32 R0, R10, 0x1f, RZ ;  /* 0x0000001f0a007819 */ /* 0x002fe400000006ff */
[----:B------:R-:W-:Y:S02]  /*1ff0*/  LEA R5, R11, UR6, 0x4 ;  /* 0x000000060b057c11 */ /* 0x000fe4000f8e20ff */
[----:B--2-4-:R-:W1:Y:S02]  /*2000*/  SYNCS.PHASECHK.TRANS64.TRYWAIT P0, [R3+URZ+0x80], R0 ;  /* 0x00008000030075a7 */ /* 0x014e6400080011ff */
[----:B-1----:R-:W-:Y:S05]  /*2010*/  @!P0 BRA `(.L_x_39) ;  /* 0x0000009400f48947 */ /* 0x002fea0003800000 */
.L_x_132:
[----:B------:R-:W2:Y:S01]  /*2020*/  LDS.128 R4, [R5+0xf0] ;  /* 0x0000f00005047984 */ /* 0x000ea20000000c00 */
[----:B------:R-:W-:Y:S01]  /*2030*/  UISETP.GE.AND UP0, UPT, UR42, 0x1, UPT ;  /* 0x000000012a00788c */ /* 0x000fe2000bf06270 */
[----:B------:R-:W-:Y:S01]  /*2040*/  @!PT LDS RZ, [RZ] ;  /* 0x00000000fffff984 */ /* 0x000fe20000000800 */
[----:B------:R-:W-:Y:S01]  /*2050*/  @!PT LDS RZ, [RZ] ;  /* 0x00000000fffff984 */ /* 0x000fe20000000800 */
[----:B------:R-:W-:Y:S01]  /*2060*/  @!PT LDS RZ, [RZ] ;  /* 0x00000000fffff984 */ /* 0x000fe20000000800 */
[----:B------:R-:W-:Y:S01]  /*2070*/  @!PT LDS RZ, [RZ] ;  /* 0x00000000fffff984 */ /* 0x000fe20000000800 */
[----:B------:R3:W-:Y:S06]  /*2080*/  MEMBAR.ALL.CTA ;  /* 0x0000000000007992 */ /* 0x0007ec0000008000 */
[----:B---3--:R-:W3:Y:S01]  /*2090*/  FENCE.VIEW.ASYNC.S ;  /* 0x00000000000073c6 */ /* 0x008ee20000000000 */
[----:B--2---:R-:W-:-:S13]  /*20a0*/  LOP3.LUT P0, RZ, R6, 0x1, RZ, 0xc0, !PT ;  /* 0x0000000106ff7812 */ /* 0x004fda000780c0ff */
[----:B---3--:R-:W-:Y:S01]  /*20b0*/  VOTEU.ANY UP1, P0 ;  /* 0x0000000000ff7886 */ /* 0x008fe20000020100 */
[----:B------:R-:W-:-:S13]  /*20c0*/  PLOP3.LUT P0, PT, PT, PT, UP1, 0x80, 0x8 ;  /* 0x000000000008781c */ /* 0x000fda0003f0f018 */
[----:B-1----:R-:W-:Y:S02]  /*20d0*/  @P0 LOP3.LUT R0, R5, 0xffff, RZ, 0xc0, !PT ;  /* 0x0000ffff05000812 */ /* 0x002fe400078ec0ff */
[----:B------:R-:W-:Y:S02]  /*20e0*/  @P0 MOV R2, R4 ;  /* 0x0000000400020202 */ /* 0x000fe40000000f00 */
[----:B------:R-:W-:Y:S01]  /*20f0*/  @P0 R2UR UR7, R0 ;  /* 0x00000000000702ca */ /* 0x000fe200000e0000 */
[----:B------:R-:W-:Y:S01]  /*2100*/  VIADD R0, R3, 0x90 ;  /* 0x0000009003007836 */ /* 0x000fe20000000000 */
[----:B------:R-:W-:Y:S02]  /*2110*/  @P0 SHF.R.U32.HI R4, RZ, 0x10, R5 ;  /* 0x00000010ff040819 */ /* 0x000fe40000011605 */
[----:B------:R-:W-:Y:S02]  /*2120*/  @P0 R2UR UR8, R2 ;  /* 0x00000000020802ca */ /* 0x000fe400000e0000 */
[----:B------:R-:W-:-:S02]  /*2130*/  PRMT R0, RZ, 0x654, R0 ;  /* 0x00000654ff007816 */ /* 0x000fc40000000000 */
[----:B------:R-:W-:Y:S02]  /*2140*/  @P0 R2UR UR4, R4 ;  /* 0x00000000040402ca */ /* 0x000fe400000e0000 */
[----:B------:R1:W-:Y:S03]  /*2150*/  SYNCS.ARRIVE.TRANS64.RED.A1T0 RZ, [R0+URZ], RZ ;  /* 0x000000ff00ff79a7 */ /* 0x0003e600081004ff */
[----:B------:R-:W-:-:S04]  /*2160*/  @UP1 UMOV UR27, UR7 ;  /* 0x00000007001b1c82 */ /* 0x000fc80008000000 */
[----:B------:R-:W-:-:S04]  /*2170*/  @UP1 UMOV UR37, UR8 ;  /* 0x0000000800251c82 */ /* 0x000fc80008000000 */
[----:B------:R-:W-:Y:S01]  /*2180*/  @UP1 UMOV UR36, UR4 ;  /* 0x0000000400241c82 */ /* 0x000fe20008000000 */
[----:B------:R-:W-:Y:S05]  /*2190*/  BRA.U !UP0, `(.L_x_40) ;  /* 0x0000000108d47547 */ /* 0x000fea000b800000 */
[----:B------:R-:W2:Y:S01]  /*21a0*/  LDCU.128 UR12, c[0x0][0xb10] ;  /* 0x00016200ff0c77ac */ /* 0x000ea20008000c00 */
[----:B------:R-:W3:Y:S01]  /*21b0*/  LDCU UR26, c[0x0][0xb20] ;  /* 0x00016400ff1a77ac */ /* 0x000ee20008000800 */
[----:B------:R-:W4:Y:S01]  /*21c0*/  LDCU UR20, c[0x0][0xb0c] ;  /* 0x00016180ff1477ac */ /* 0x000f220008000800 */
[----:B------:R-:W1:Y:S01]  /*21d0*/  LDCU.64 UR10, c[0x0][0xb28] ;  /* 0x00016500ff0a77ac */ /* 0x000e620008000a00 */
[----:B------:R-:W-:Y:S02]  /*21e0*/  UISETP.NE.AND UP3, UPT, UR42, 0x1, UPT ;  /* 0x000000012a00788c */ /* 0x000fe4000bf65270 */
[----:B--2---:R-:W-:Y:S02]  /*21f0*/  UIMAD.WIDE.U32 UR16, UR38, UR15, URZ ;  /* 0x0000000f261072a5 */ /* 0x004fe4000f8e00ff */
[----:B------:R-:W-:Y:S02]  /*2200*/  UIMAD.WIDE.U32 UR8, UR39, UR12, URZ ;  /* 0x0000000c270872a5 */ /* 0x000fe4000f8e00ff */
[----:B------:R-:W-:-:S02]  /*2210*/  UISETP.NE.AND UP0, UPT, UR14, 0x1, UPT ;  /* 0x000000010e00788c */ /* 0x000fc4000bf05270 */
[----:B------:R-:W-:Y:S01]  /*2220*/  UIMAD.WIDE.U32 UR22, UR27, UR15, URZ ;  /* 0x0000000f1b1672a5 */ /* 0x000fe2000f8e00ff */
[----:B------:R-:W-:Y:S02]  /*2230*/  UMOV UR16, UR17 ;  /* 0x0000001100107c82 */ /* 0x000fe40008000000 */
[----:B------:R-:W-:Y:S01]  /*2240*/  UMOV UR8, UR9 ;  /* 0x0000000900087c82 */ /* 0x000fe20008000000 */
[----:B---3--:R-:W-:Y:S02]  /*2250*/  USHF.R.U32.HI UR16, URZ, UR26, UR16 ;  /* 0x0000001aff107299 */ /* 0x008fe40008011610 */
[----:B----4-:R-:W-:Y:S02]  /*2260*/  UISETP.NE.AND UP2, UPT, UR20, 0x1, UPT ;  /* 0x000000011400788c */ /* 0x010fe4000bf45270 */
[----:B------:R-:W-:Y:S02]  /*2270*/  USHF.R.U32.HI UR8, URZ, UR13, UR8 ;  /* 0x0000000dff087299 */ /* 0x000fe40008011608 */
[----:B------:R-:W-:-:S02]  /*2280*/  USEL UR7, UR38, UR16, !UP0 ;  /* 0x0000001026077287 */ /* 0x000fc4000c000000 */
[----:B------:R-:W-:Y:S02]  /*2290*/  USEL UR8, UR39, UR8, !UP2 ;  /* 0x0000000827087287 */ /* 0x000fe4000d000000 */
[----:B-1----:R-:W-:Y:S01]  /*22a0*/  UIMAD.WIDE.U32 UR16, UR7, UR10, URZ ;  /* 0x0000000a071072a5 */ /* 0x002fe2000f8e00ff */
[----:B------:R-:W-:Y:S01]  /*22b0*/  UMOV UR4, UR23 ;  /* 0x0000001700047c82 */ /* 0x000fe20008000000 */
[----:B------:R-:W-:Y:S02]  /*22c0*/  UIMAD.WIDE.U32 UR18, UR37, UR12, URZ ;  /* 0x0000000c251272a5 */ /* 0x000fe4000f8e00ff */
[----:B------:R-:W-:-:S03]  /*22d0*/  UIMAD.WIDE.U32 UR22, UR8, UR10, URZ ;  /* 0x0000000a081672a5 */ /* 0x000fc6000f8e00ff */
[----:B------:R-:W-:Y:S01]  /*22e0*/  UMOV UR16, UR17 ;  /* 0x0000001100107c82 */ /* 0x000fe20008000000 */
[----:B------:R-:W-:Y:S02]  /*22f0*/  USHF.R.U32.HI UR4, URZ, UR26, UR4 ;  /* 0x0000001aff047299 */ /* 0x000fe40008011604 */
[----:B------:R-:W-:Y:S01]  /*2300*/  @UP3 USHF.R.U32.HI UR7, URZ, UR11, UR16 ;  /* 0x0000000bff073299 */ /* 0x000fe20008011610 */
[----:B------:R-:W-:Y:S01]  /*2310*/  UMOV UR18, UR19 ;  /* 0x0000001300127c82 */ /* 0x000fe20008000000 */
[----:B------:R-:W-:Y:S01]  /*2320*/  UMOV UR22, UR23 ;  /* 0x0000001700167c82 */ /* 0x000fe20008000000 */
[----:B------:R-:W-:Y:S02]  /*2330*/  USHF.R.U32.HI UR13, URZ, UR13, UR18 ;  /* 0x0000000dff0d7299 */ /* 0x000fe40008011612 */
[----:B------:R-:W-:Y:S02]  /*2340*/  USEL UR4, UR27, UR4, !UP0 ;  /* 0x000000041b047287 */ /* 0x000fe4000c000000 */
[----:B------:R-:W-:-:S02]  /*2350*/  @UP3 USHF.R.U32.HI UR8, URZ, UR11, UR22 ;  /* 0x0000000bff083299 */ /* 0x000fc40008011616 */
[----:B------:R-:W-:Y:S02]  /*2360*/  UIMAD UR9, UR42, UR7, URZ ;  /* 0x000000072a0972a4 */ /* 0x000fe4000f8e02ff */
[----:B------:R-:W-:Y:S02]  /*2370*/  USEL UR7, UR37, UR13, !UP2 ;  /* 0x0000000d25077287 */ /* 0x000fe4000d000000 */
[----:B------:R-:W-:Y:S02]  /*2380*/  UIMAD UR12, UR42, UR8, URZ ;  /* 0x000000082a0c72a4 */ /* 0x000fe4000f8e02ff */
[----:B------:R-:W-:Y:S02]  /*2390*/  UISETP.GE.AND UP0, UPT, UR4, UR9, UPT ;  /* 0x000000090400728c */ /* 0x000fe4000bf06270 */
[----:B------:R-:W-:Y:S02]  /*23a0*/  UIMAD.WIDE.U32 UR16, UR4, UR10, URZ ;  /* 0x0000000a041072a5 */ /* 0x000fe4000f8e00ff */
[----:B------:R-:W-:-:S02]  /*23b0*/  UISETP.GE.OR UP0, UPT, UR7, UR12, UP0 ;  /* 0x0000000c0700728c */ /* 0x000fc40008706670 */
        /* <DEDUP_REMOVED lines=19> */
.L_x_40:
[----:B------:R-:W2:Y:S02]  /*24f0*/  LDCU UR4, c[0x0][0xb30] ;  /* 0x00016600ff0477ac */ /* 0x000ea40008000800 */
[----:B--2---:R-:W-:-:S09]  /*2500*/  UISETP.NE.AND UP0, UPT, UR4, 0x1, UPT ;  /* 0x000000010400788c */ /* 0x004fd2000bf05270 */
[----:B------:R-:W-:Y:S05]  /*2510*/  BRA.U UP0, `(.L_x_41) ;  /* 0x0000000100447547 */ /* 0x000fea000b800000 */
[----:B------:R-:W2:Y:S01]  /*2520*/  LDCU.128 UR12, c[0x0][0xb10] ;  /* 0x00016200ff0c77ac */ /* 0x000ea20008000c00 */
[----:B------:R-:W3:Y:S01]  /*2530*/  LDCU UR16, c[0x0][0xb0c] ;  /* 0x00016180ff1077ac */ /* 0x000ee20008000800 */
[----:B------:R-:W4:Y:S01]  /*2540*/  LDCU UR17, c[0x0][0xb20] ;  /* 0x00016400ff1177ac */ /* 0x000f220008000800 */
[----:B--2---:R-:W-:Y:S02]  /*2550*/  UIMAD.WIDE.U32 UR10, UR37, UR12, URZ ;  /* 0x0000000c250a72a5 */ /* 0x004fe4000f8e00ff */
[----:B------:R-:W-:Y:S02]  /*2560*/  UIMAD.WIDE.U32 UR8, UR27, UR15, URZ ;  /* 0x0000000f1b0872a5 */ /* 0x000fe4000f8e00ff */
[----:B---3--:R-:W-:Y:S02]  /*2570*/  UISETP.NE.AND UP2, UPT, UR16, 0x1, UPT ;  /* 0x000000011000788c */ /* 0x008fe4000bf45270 */
[----:B------:R-:W-:Y:S01]  /*2580*/  UISETP.NE.AND UP0, UPT, UR14, 0x1, UPT ;  /* 0x000000010e00788c */ /* 0x000fe2000bf05270 */
[----:B------:R-:W-:-:S02]  /*2590*/  UMOV UR7, UR11 ;  /* 0x0000000b00077c82 */ /* 0x000fc40008000000 */
[----:B------:R-:W-:Y:S01]  /*25a0*/  UMOV UR4, UR9 ;  /* 0x0000000900047c82 */ /* 0x000fe20008000000 */
[----:B------:R-:W-:Y:S02]  /*25b0*/  USHF.R.U32.HI UR7, URZ, UR13, UR7 ;  /* 0x0000000dff077299 */ /* 0x000fe40008011607 */
[----:B----4-:R-:W-:Y:S02]  /*25c0*/  USHF.R.U32.HI UR4, URZ, UR17, UR4 ;  /* 0x00000011ff047299 */ /* 0x010fe40008011604 */
[----:B------:R-:W-:Y:S02]  /*25d0*/  USEL UR7, UR37, UR7, !UP2 ;  /* 0x0000000725077287 */ /* 0x000fe4000d000000 */
[----:B------:R-:W-:-:S04]  /*25e0*/  USEL UR4, UR27, UR4, !UP0 ;  /* 0x000000041b047287 */ /* 0x000fc8000c000000 */
[----:B------:R-:W-:Y:S02]  /*25f0*/  UIADD3 UR8, UPT, UPT, UR7, -UR4, URZ ;  /* 0x8000000407087290 */ /* 0x000fe4000fffe0ff */
[----:B------:R-:W-:Y:S02]  /*2600*/  UIADD3 UR4, UPT, UPT, -UR7, UR4, URZ ;  /* 0x0000000407047290 */ /* 0x000fe4000fffe1ff */
[----:B------:R-:W-:Y:S02]  /*2610*/  UIMAD UR27, UR8, UR14, UR27 ;  /* 0x0000000e081b72a4 */ /* 0x000fe4000f8e021b */
[----:B------:R-:W-:-:S12]  /*2620*/  UIMAD UR37, UR4, UR16, UR37 ;  /* 0x00000010042572a4 */ /* 0x000fd8000f8e0225 */
.L_x_41:
[----:B------:R-:W-:Y:S01]  /*2630*/  VIADD R11, R11, 0x1 ;  /* 0x000000010b0b7836 */ /* 0x000fe20000000000 */
[----:B------:R-:W-:Y:S02]  /*2640*/  R2UR UR7, R143 ;  /* 0x000000008f0772ca */ /* 0x000fe400000e0000 */
[----:B------:R-:W-:Y:S02]  /*2650*/  R2UR UR4, R142 ;  /* 0x000000008e0472ca */ /* 0x000fe400000e0000 */
[C---:B------:R-:W-:Y:S02]  /*2660*/  ISETP.NE.AND P0, PT, R11.reuse, 0x2, PT ;  /* 0x000000020b00780c */ /* 0x040fe40003f05270 */
[----:B------:R-:W-:Y:S02]  /*2670*/  PLOP3.LUT P1, PT, PT, PT, PT, 0x80, 0x8 ;  /* 0x000000000008781c */ /* 0x000fe40003f2f070 */
[----:B------:R-:W-:Y:S02]  /*2680*/  SEL R3, RZ, 0x1, P0 ;  /* 0x00000001ff037807 */ /* 0x000fe40000000000 */
[----:B------:R-:W-:-:S02]  /*2690*/  SEL R11, R11, RZ, P0 ;  /* 0x000000ff0b0b7207 */ /* 0x000fc40000000000 */
[----:B------:R-:W-:Y:S01]  /*26a0*/  LOP3.LUT R10, R10, R3, RZ, 0x3c, !PT ;  /* 0x000000030a0a7212 */ /* 0x000fe200078e3cff */
[----:B------:R-:W-:Y:S02]  /*26b0*/  UIADD3 UR16, UPT, UPT, UR37, UR7, URZ ;  /* 0x0000000725107290 */ /* 0x000fe4000fffe0ff */
[----:B------:R-:W-:Y:S01]  /*26c0*/  UIADD3 UR20, UPT, UPT, UR27, UR4, URZ ;  /* 0x000000041b147290 */ /* 0x000fe2000fffe0ff */
[----:B------:R-:W-:Y:S11]  /*26d0*/  BRA.U UP1, `(.L_x_42) ;  /* 0xfffffff1013c7547 */ /* 0x000ff6000b83ffff */
[----:B------:R-:W-:Y:S01]  /*26e0*/  UIADD3 UR6, UPT, UPT, UR6, 0x18, URZ ;  /* 0x0000001806067890 */ /* 0x000fe2000fffe0ff */
[----:B------:R-:W-:-:S03]  /*26f0*/  SHF.L.U32 R3, R12, 0x1f, RZ ;  /* 0x0000001f0c037819 */ /* 0x000fc600000006ff */
[----:B------:R-:W-:-:S09]  /*2700*/  ULEA UR4, UR5, UR6, 0x3 ;  /* 0x0000000605047291 */ /* 0x000fd2000f8e18ff */
[----:B------:R-:W2:Y:S02]  /*2710*/  SYNCS.PHASECHK.TRANS64.TRYWAIT P0, [UR4], R3 ;  /* 0x00000003ff0075a7 */ /* 0x000ea40008001104 */
[----:B--2---:R-:W-:Y:S05]  /*2720*/  @!P0 BRA `(.L_x_43) ;  /* 0x0000009000448947 */ /* 0x004fea0003800000 */
.L_x_134:
[----:B------:R-:W-:-:S04]  /*2730*/  UIADD3 UR4, UPT, UPT, UR5, 0x1, URZ ;  /* 0x0000000105047890 */ /* 0x000fc8000fffe0ff */
[----:B------:R-:W-:-:S04]  /*2740*/  UISETP.NE.AND UP0, UPT, UR4, 0x3, UPT ;  /* 0x000000030400788c */ /* 0x000fc8000bf05270 */
[----:B------:R-:W-:Y:S02]  /*2750*/  USEL UR7, URZ, 0x1, UP0 ;  /* 0x00000001ff077887 */ /* 0x000fe40008000000 */
[----:B------:R-:W-:-:S04]  /*2760*/  USEL UR4, UR4, URZ, UP0 ;  /* 0x000000ff04047287 */ /* 0x000fc80008000000 */
[----:B------:R-:W-:Y:S01]  /*2770*/  ULEA UR5, UR4, UR6, 0x3 ;  /* 0x0000000604057291 */ /* 0x000fe2000f8e18ff */
[----:B------:R-:W-:-:S04]  /*2780*/  LOP3.LUT R12, R12, UR7, RZ, 0x3c, !PT ;  /* 0x000000070c0c7c12 */ /* 0x000fc8000f8e3cff */
[----:B-1----:R-:W-:-:S04]  /*2790*/  SHF.L.U32 R3, R12, 0x1f, RZ ;  /* 0x0000001f0c037819 */ /* 0x002fc800000006ff */
[----:B------:R-:W1:Y:S02]  /*27a0*/  SYNCS.PHASECHK.TRANS64.TRYWAIT P0, [UR5], R3 ;  /* 0x00000003ff0075a7 */ /* 0x000e640008001105 */
[----:B-1----:R-:W-:Y:S05]  /*27b0*/  @!P0 BRA `(.L_x_44) ;  /* 0x0000009000388947 */ /* 0x002fea0003800000 */
.L_x_136:
[----:B------:R-:W-:-:S04]  /*27c0*/  UIADD3 UR4, UPT, UPT, UR4, 0x1, URZ ;  /* 0x0000000104047890 */ /* 0x000fc8000fffe0ff */
[----:B------:R-:W-:-:S04]  /*27d0*/  UISETP.NE.AND UP0, UPT, UR4, 0x3, UPT ;  /* 0x000000030400788c */ /* 0x000fc8000bf05270 */
[----:B------:R-:W-:Y:S02]  /*27e0*/  USEL UR5, URZ, 0x1, UP0 ;  /* 0x00000001ff057887 */ /* 0x000fe40008000000 */
[----:B------:R-:W-:-:S04]  /*27f0*/  USEL UR4, UR4, URZ, UP0 ;  /* 0x000000ff04047287 */ /* 0x000fc80008000000 */
[----:B------:R-:W-:Y:S01]  /*2800*/  ULEA UR4, UR4, UR6, 0x3 ;  /* 0x0000000604047291 */ /* 0x000fe2000f8e18ff */
[----:B-1----:R-:W-:-:S04]  /*2810*/  LOP3.LUT R3, R12, UR5, RZ, 0x3c, !PT ;  /* 0x000000050c037c12 */ /* 0x002fc8000f8e3cff */
[----:B------:R-:W-:Y:S01]  /*2820*/  SHF.L.U32 R3, R3, 0x1f, RZ ;  /* 0x0000001f03037819 */ /* 0x000fe200000006ff */
[----:B------:R-:W-:-:S07]  /*2830*/  IMAD.U32 R0, RZ, RZ, UR4 ;  /* 0x00000004ff007e24 */ /* 0x000fce000f8e00ff */
.L_x_45:
[----:B-1----:R1:W2:Y:S02]  /*2840*/  SYNCS.PHASECHK.TRANS64.TRYWAIT P0, [R0+URZ], R3 ;  /* 0x00000003000075a7 */ /* 0x0022a400080011ff */
[----:B--2---:R-:W-:Y:S05]  /*2850*/  @!P0 NANOSLEEP.SYNCS 0x989680 ;  /* 0x009896800000895d */ /* 0x004fea0003900000 */
[----:B------:R-:W2:Y:S02]  /*2860*/  @!P0 SYNCS.PHASECHK.TRANS64 P0, [R0+URZ], R3 ;  /* 0x00000003000085a7 */ /* 0x000ea400080010ff */
[----:B--2---:R-:W-:Y:S05]  /*2870*/  @P0 EXIT ;  /* 0x000000000000094d */ /* 0x004fea0003800000 */
[----:B------:R-:W-:Y:S05]  /*2880*/  BRA `(.L_x_45) ;  /* 0xfffffffc00ec7947 */ /* 0x000fea000383ffff */
.L_x_22:
[----:B------:R-:W-:-:S04]  /*2890*/  UISETP.NE.AND UP0, UPT, UR45, URZ, UPT ;  /* 0x000000ff2d00728c */ /* 0x000fc8000bf05270 */
[----:B------:R-:W-:-:S09]  /*28a0*/  UISETP.NE.OR UP0, UPT, UR17, 0x1, UP0 ;  /* 0x000000011100788c */ /* 0x000fd20008705670 */
[----:B------:R-:W-:Y:S05]  /*28b0*/  BRA.U UP0, `(.L_x_46) ;  /* 0x0000000500487547 */ /* 0x000fea000b800000 */
[----:B------:R-:W-:Y:S01]  /*28c0*/  ISETP.GE.U32.AND P2, PT, R0, 0x2, PT ;  /* 0x000000020000780c */ /* 0x000fe20003f46070 */
[----:B------:R-:W-:Y:S01]  /*28d0*/  IMAD.MOV.U32 R12, RZ, RZ, 0x1 ;  /* 0x00000001ff0c7424 */ /* 0x000fe200078e00ff */
[----:B------:R-:W-:Y:S02]  /*28e0*/  CS2R R10, SRZ ;  /* 0x00000000000a7805 */ /* 0x000fe4000001ff00 */
[----:B------:R-:W-:Y:S01]  /*28f0*/  CS2R R8, SRZ ;  /* 0x0000000000087805 */ /* 0x000fe2000001ff00 */
[----:B------:R-:W-:Y:S01]  /*2900*/  UMOV UR6, 0x400 ;  /* 0x0000040000067882 */ /* 0x000fe20000000000 */
[----:B------:R-:W-:Y:S01]  /*2910*/  UMOV UR5, URZ ;  /* 0x000000ff00057c82 */ /* 0x000fe20008000000 */
[----:B------:R-:W-:-:S12]  /*2920*/  ULEA UR6, UR45, UR6, 0x18 ;  /* 0x000000062d067291 */ /* 0x000fd8000f8ec0ff */
.L_x_50:
[----:B------:R-:W-:Y:S02]  /*2930*/  LEA R2, R8, UR6, 0x3 ;  /* 0x0000000608027c11 */ /* 0x000fe4000f8e18ff */
[----:B------:R-:W-:-:S03]  /*2940*/  SHF.L.U32 R5, R9, 0x1f, RZ ;  /* 0x0000001f09057819 */ /* 0x000fc600000006ff */
[----:B------:R-:W-:Y:S01]  /*2950*/  VIADD R4, R2, 0xd0 ;  /* 0x000000d002047836 */ /* 0x000fe20000000000 */
[----:B------:R-:W1:Y:S02]  /*2960*/  SYNCS.PHASECHK.TRANS64.TRYWAIT P0, [R2+URZ+0xc0], R5 ;  /* 0x0000c005020075a7 */ /* 0x000e6400080011ff */
[----:B-1----:R-:W-:Y:S05]  /*2970*/  @!P0 BRA `(.L_x_47) ;  /* 0x0000008c00e08947 */ /* 0x002fea0003800000 */
.L_x_137:
[----:B------:R-:W-:Y:S01]  /*2980*/  ULEA UR4, UR5, UR6, 0x3 ;  /* 0x0000000605047291 */ /* 0x000fe2000f8e18ff */
[----:B------:R-:W-:Y:S02]  /*2990*/  PRMT R4, RZ, 0x654, R4 ;  /* 0x00000654ff047816 */ /* 0x000fe40000000004 */
[----:B-1----:R-:W-:Y:S01]  /*29a0*/  SHF.L.U32 R5, R12, 0x1f, RZ ;  /* 0x0000001f0c057819 */ /* 0x002fe200000006ff */
[----:B------:R-:W-:Y:S01]  /*29b0*/  UIADD3 UR7, UPT, UPT, UR4, 0x80, URZ ;  /* 0x0000008004077890 */ /* 0x000fe2000fffe0ff */
[----:B------:R1:W-:Y:S05]  /*29c0*/  SYNCS.ARRIVE.TRANS64.RED.A1T0 RZ, [R4+URZ], RZ ;  /* 0x000000ff04ff79a7 */ /* 0x0003ea00081004ff */
[----:B------:R-:W-:Y:S01]  /*29d0*/  IMAD.U32 R7, RZ, RZ, UR7 ;  /* 0x00000007ff077e24 */ /* 0x000fe2000f8e00ff */
[----:B------:R-:W2:Y:S04]  /*29e0*/  SYNCS.PHASECHK.TRANS64.TRYWAIT P0, [UR4+0x90], R5 ;  /* 0x00009005ff0075a7 */ /* 0x000ea80008001104 */
[----:B------:R-:W-:Y:S01]  /*29f0*/  PRMT R6, R0, 0x654, R7 ;  /* 0x0000065400067816 */ /* 0x000fe20000000007 */
[----:B-1----:R-:W-:Y:S01]  /*2a00*/  @!P2 IMAD.MOV.U32 R4, RZ, RZ, 0x10 ;  /* 0x00000010ff04a424 */ /* 0x002fe200078e00ff */
[----:B--2---:R-:W-:Y:S06]  /*2a10*/  @!P0 BRA `(.L_x_48) ;  /* 0x0000008c00cc8947 */ /* 0x004fec0003800000 */
.L_x_139:
[----:B------:R-:W-:Y:S01]  /*2a20*/  ULEA UR8, UR5, UR6, 0x4 ;  /* 0x0000000605087291 */ /* 0x000fe2000f8e20ff */
[----:B------:R-:W-:Y:S01]  /*2a30*/  SEL R3, R6, R3, !P2 ;  /* 0x0000000306037207 */ /* 0x000fe20005000000 */
[----:B------:R-:W-:Y:S01]  /*2a40*/  UIADD3 UR9, UPT, UPT, UR4, 0x80, URZ ;  /* 0x0000008004097890 */ /* 0x000fe2000fffe0ff */
[----:B-1----:R-:W-:Y:S01]  /*2a50*/  LEA R2, R11, UR6, 0x3 ;  /* 0x000000060b027c11 */ /* 0x002fe2000f8e18ff */
[----:B------:R-:W-:Y:S01]  /*2a60*/  UIADD3 UR8, UPT, UPT, UR8, 0xf0, URZ ;  /* 0x000000f008087890 */ /* 0x000fe2000fffe0ff */
[----:B------:R-:W-:Y:S01]  /*2a70*/  SHF.L.U32 R5, R10, 0x1f, RZ ;  /* 0x0000001f0a057819 */ /* 0x000fe200000006ff */
[----:B------:R1:W-:Y:S01]  /*2a80*/  @!P2 SYNCS.ARRIVE.TRANS64.RED RZ, [R3+URZ], R4 ;  /* 0x0000000403ffa9a7 */ /* 0x0003e200080004ff */
[----:B------:R-:W-:Y:S01]  /*2a90*/  UIADD3 UR4, UPT, UPT, UR5, 0x1, URZ ;  /* 0x0000000105047890 */ /* 0x000fe2000fffe0ff */
[----:B------:R-:W-:-:S03]  /*2aa0*/  VIADD R8, R8, 0x1 ;  /* 0x0000000108087836 */ /* 0x000fc60000000000 */
[----:B------:R-:W-:Y:S02]  /*2ab0*/  UISETP.NE.AND UP0, UPT, UR4, 0x2, UPT ;  /* 0x000000020400788c */ /* 0x000fe4000bf05270 */
[----:B------:R-:W-:Y:S06]  /*2ac0*/  UGETNEXTWORKID.BROADCAST [UR8], [UR9] ;  /* 0x00000000080073ca */ /* 0x000fec0008000100 */
[----:B------:R-:W-:Y:S01]  /*2ad0*/  USEL UR7, URZ, 0x1, UP0 ;  /* 0x00000001ff077887 */ /* 0x000fe20008000000 */
[----:B------:R-:W-:Y:S01]  /*2ae0*/  ISETP.NE.AND P0, PT, R8, 0x2, PT ;  /* 0x000000020800780c */ /* 0x000fe20003f05270 */
[----:B------:R-:W-:Y:S01]  /*2af0*/  USEL UR5, UR4, URZ, UP0 ;  /* 0x000000ff04057287 */ /* 0x000fe20008000000 */
[----:B------:R-:W2:Y:S03]  /*2b00*/  SYNCS.PHASECHK.TRANS64.TRYWAIT P1, [R2+URZ+0x80], R5 ;  /* 0x00008005020075a7 */ /* 0x000ea600080211ff */
[----:B------:R-:W-:Y:S01]  /*2b10*/  LOP3.LUT R12, R12, UR7, RZ, 0x3c, !PT ;  /* 0x000000070c0c7c12 */ /* 0x000fe2000f8e3cff */
[----:B-12---:R-:W-:Y:S07]  /*2b20*/  @!P1 BRA `(.L_x_49) ;  /* 0x0000008c00a09947 */ /* 0x006fee0003800000 */
.L_x_140:
[C---:B------:R-:W-:Y:S01]  /*2b30*/  LEA R4, R11.reuse, UR6, 0x4 ;  /* 0x000000060b047c11 */ /* 0x040fe2000f8e20ff */
[----:B-1----:R-:W-:Y:S01]  /*2b40*/  VIADD R2, R2, 0x90 ;  /* 0x0000009002027836 */ /* 0x002fe20000000000 */
[----:B------:R-:W-:Y:S01]  /*2b50*/  SEL R8, R8, RZ, P0 ;  /* 0x000000ff08087207 */ /* 0x000fe20000000000 */
[----:B------:R-:W-:-:S03]  /*2b60*/  VIADD R11, R11, 0x1 ;  /* 0x000000010b0b7836 */ /* 0x000fc60000000000 */
[----:B------:R-:W1:Y:S01]  /*2b70*/  LDS.128 R4, [R4+0xf0] ;  /* 0x0000f00004047984 */ /* 0x000e620000000c00 */
[----:B------:R-:W-:Y:S02]  /*2b80*/  PRMT R2, RZ, 0x654, R2 ;  /* 0x00000654ff027816 */ /* 0x000fe40000000002 */
[C---:B------:R-:W-:Y:S01]  /*2b90*/  ISETP.NE.AND P1, PT, R11.reuse, 0x2, PT ;  /* 0x000000020b00780c */ /* 0x040fe20003f25270 */
[----:B------:R-:W-:Y:S01]  /*2ba0*/  @!PT LDS RZ, [RZ] ;  /* 0x00000000fffff984 */ /* 0x000fe20000000800 */
[----:B------:R-:W-:Y:S01]  /*2bb0*/  @!PT LDS RZ, [RZ] ;  /* 0x00000000fffff984 */ /* 0x000fe20000000800 */
[----:B------:R-:W-:Y:S01]  /*2bc0*/  @!PT LDS RZ, [RZ] ;  /* 0x00000000fffff984 */ /* 0x000fe20000000800 */
[----:B------:R-:W-:Y:S01]  /*2bd0*/  @!PT LDS RZ, [RZ] ;  /* 0x00000000fffff984 */ /* 0x000fe20000000800 */
[----:B------:R2:W-:Y:S06]  /*2be0*/  MEMBAR.ALL.CTA ;  /* 0x0000000000007992 */ /* 0x0005ec0000008000 */
[----:B--2---:R-:W2:Y:S01]  /*2bf0*/  FENCE.VIEW.ASYNC.S ;  /* 0x00000000000073c6 */ /* 0x004ea20000000000 */
[----:B------:R-:W-:Y:S01]  /*2c00*/  SEL R11, R11, RZ, P1 ;  /* 0x000000ff0b0b7207 */ /* 0x000fe20000800000 */
[----:B--2---:R2:W-:Y:S01]  /*2c10*/  SYNCS.ARRIVE.TRANS64.RED.A1T0 RZ, [R2+URZ], RZ ;  /* 0x000000ff02ff79a7 */ /* 0x0045e200081004ff */
[----:B-1----:R-:W-:-:S02]  /*2c20*/  LOP3.LUT P3, RZ, R6, 0x1, RZ, 0xc0, !PT ;  /* 0x0000000106ff7812 */ /* 0x002fc4000786c0ff */
[----:B------:R-:W-:-:S04]  /*2c30*/  SEL R5, RZ, 0x1, P1 ;  /* 0x00000001ff057807 */ /* 0x000fc80000800000 */
[----:B------:R-:W-:Y:S02]  /*2c40*/  LOP3.LUT R10, R10, R5, RZ, 0x3c, !PT ;  /* 0x000000050a0a7212 */ /* 0x000fe400078e3cff */
[----:B--2---:R-:W-:-:S04]  /*2c50*/  SEL R2, RZ, 0x1, P0 ;  /* 0x00000001ff027807 */ /* 0x004fc80000000000 */
[----:B------:R-:W-:Y:S01]  /*2c60*/  LOP3.LUT R9, R9, R2, RZ, 0x3c, !PT ;  /* 0x0000000209097212 */ /* 0x000fe200078e3cff */
[----:B------:R-:W-:Y:S06]  /*2c70*/  @P3 BRA `(.L_x_50) ;  /* 0xfffffffc002c3947 */ /* 0x000fec000383ffff */
[----:B------:R-:W-:Y:S01]  /*2c80*/  ULEA UR4, UR5, UR6, 0x3 ;  /* 0x0000000605047291 */ /* 0x000fe2000f8e18ff */
[----:B------:R-:W-:-:S08]  /*2c90*/  SHF.L.U32 R3, R12, 0x1f, RZ ;  /* 0x0000001f0c037819 */ /* 0x000fd000000006ff */
[----:B------:R-:W1:Y:S02]  /*2ca0*/  SYNCS.PHASECHK.TRANS64 P0, [UR4+0x90], R3 ;  /* 0x00009003ff0075a7 */ /* 0x000e640008001004 */
[----:B-1----:R-:W-:Y:S05]  /*2cb0*/  @P0 BRA `(.L_x_51) ;  /* 0x0000000000080947 */ /* 0x002fea0003800000 */
[----:B------:R-:W1:Y:S02]  /*2cc0*/  SYNCS.PHASECHK.TRANS64.TRYWAIT P0, [UR4+0x90], R3 ;  /* 0x00009003ff0075a7 */ /* 0x000e640008001104 */
[----:B-1----:R-:W-:Y:S05]  /*2cd0*/  @!P0 BRA `(.L_x_52) ;  /* 0x0000008c00488947 */ /* 0x002fea0003800000 */
.L_x_51:
[----:B------:R-:W-:-:S04]  /*2ce0*/  UIADD3 UR7, UPT, UPT, UR5, 0x1, URZ ;  /* 0x0000000105077890 */ /* 0x000fc8000fffe0ff */
[----:B------:R-:W-:-:S04]  /*2cf0*/  UISETP.NE.AND UP0, UPT, UR7, 0x2, UPT ;  /* 0x000000020700788c */ /* 0x000fc8000bf05270 */
[----:B------:R-:W-:Y:S02]  /*2d00*/  USEL UR8, URZ, 0x1, UP0 ;  /* 0x00000001ff087887 */ /* 0x000fe40008000000 */
[----:B------:R-:W-:-:S04]  /*2d10*/  USEL UR7, UR7, URZ, UP0 ;  /* 0x000000ff07077287 */ /* 0x000fc80008000000 */
[----:B------:R-:W-:Y:S01]  /*2d20*/  ULEA UR7, UR7, UR6, 0x3 ;  /* 0x0000000607077291 */ /* 0x000fe2000f8e18ff */
[----:B-1----:R-:W-:-:S04]  /*2d30*/  LOP3.LUT R3, R12, UR8, RZ, 0x3c, !PT ;  /* 0x000000080c037c12 */ /* 0x002fc8000f8e3cff */
[----:B------:R-:W-:-:S04]  /*2d40*/  SHF.L.U32 R0, R3, 0x1f, RZ ;  /* 0x0000001f03007819 */ /* 0x000fc800000006ff */
[----:B------:R-:W1:Y:S02]  /*2d50*/  SYNCS.PHASECHK.TRANS64 P0, [UR7+0x90], R0 ;  /* 0x00009000ff0075a7 */ /* 0x000e640008001007 */
[----:B-1----:R-:W-:Y:S05]  /*2d60*/  @P0 EXIT ;  /* 0x000000000000094d */ /* 0x002fea0003800000 */
[----:B------:R-:W-:Y:S02]  /*2d70*/  SHF.L.U32 R3, R3, 0x1f, RZ ;  /* 0x0000001f03037819 */ /* 0x000fe400000006ff */
[----:B------:R-:W-:-:S07]  /*2d80*/  MOV R0, UR7 ;  /* 0x0000000700007c02 */ /* 0x000fce0008000f00 */
.L_x_53:
[----:B-1----:R1:W2:Y:S02]  /*2d90*/  SYNCS.PHASECHK.TRANS64.TRYWAIT P0, [R0+URZ+0x90], R3 ;  /* 0x00009003000075a7 */ /* 0x0022a400080011ff */
[----:B--2---:R-:W-:Y:S05]  /*2da0*/  @!P0 NANOSLEEP.SYNCS 0x989680 ;  /* 0x009896800000895d */ /* 0x004fea0003900000 */
[----:B------:R-:W2:Y:S02]  /*2db0*/  @!P0 SYNCS.PHASECHK.TRANS64 P0, [R0+URZ+0x90], R3 ;  /* 0x00009003000085a7 */ /* 0x000ea400080010ff */
[----:B--2---:R-:W-:Y:S05]  /*2dc0*/  @P0 EXIT ;  /* 0x000000000000094d */ /* 0x004fea0003800000 */
[----:B------:R-:W-:Y:S05]  /*2dd0*/  BRA `(.L_x_53) ;  /* 0xfffffffc00ec7947 */ /* 0x000fea000383ffff */
.L_x_46:
[----:B------:R-:W-:Y:S05]  /*2de0*/  BRA.U UP4, `(.L_x_54) ;  /* 0x0000000d04747547 */ /* 0x000fea000b800000 */
[----:B------:R-:W-:Y:S01]  /*2df0*/  UMOV UR4, 0x40 ;  /* 0x0000004000047882 */ /* 0x000fe20000000000 */
[----:B------:R-:W-:Y:S01]  /*2e00*/  NOP ;  /* 0x0000000000007918 */ /* 0x000fe20000000000 */
[----:B------:R-:W-:Y:S01]  /*2e10*/  ULEA UR5, UR45, UR4, 0x18 ;  /* 0x000000042d057291 */ /* 0x000fe2000f8ec0ff */
[----:B------:R-:W-:Y:S02]  /*2e20*/  UMOV UR6, 0x400 ;  /* 0x0000040000067882 */ /* 0x000fe40000000000 */
[----:B------:R-:W-:-:S06]  /*2e30*/  ULEA UR6, UR45, UR6, 0x18 ;  /* 0x000000062d067291 */ /* 0x000fcc000f8ec0ff */
[----:B------:R-:W1:Y:S02]  /*2e40*/  LDS.U8 R0, [UR5+0x1c] ;  /* 0x00001c05ff007984 */ /* 0x000e640008000000 */
[----:B-1----:R-:W-:-:S13]  /*2e50*/  ISETP.NE.AND P0, PT, R0, RZ, PT ;  /* 0x000000ff0000720c */ /* 0x002fda0003f05270 */
[----:B------:R-:W-:Y:S05]  /*2e60*/  @P0 BRA `(.L_x_55) ;  /* 0x0000000000580947 */ /* 0x000fea0003800000 */
[----:B------:R-:W-:-:S13]  /*2e70*/  ELECT P0, URZ, PT ;  /* 0x0000000000ff782f */ /* 0x000fda0003800000 */
[----:B------:R-:W-:Y:S05]  /*2e80*/  @!P0 BRA `(.L_x_56) ;  /* 0x0000000000608947 */ /* 0x000fea0003800000 */
[----:B------:R-:W-:Y:S01]  /*2e90*/  UMOV UR4, 0x10 ;  /* 0x0000001000047882 */ /* 0x000fe20000000000 */
[----:B------:R-:W-:Y:S01]  /*2ea0*/  HFMA2 R0, -RZ, RZ, 0, 5.9604644775390625e-08 ;  /* 0x00000001ff007431 */ /* 0x000fe200000001ff */
[----:B------:R-:W-:-:S03]  /*2eb0*/  MOV R3, 0xffff ;  /* 0x0000ffff00037802 */ /* 0x000fc60000000f00 */
[----:B------:R-:W-:Y:S04]  /*2ec0*/  DEPBAR.LE SB1, 0x36 ;  /* 0x00009d800000791a */ /* 0x000fe80000000000 */
[----:B------:R-:W1:Y:S02]  /*2ed0*/  UTCATOMSWS.FIND_AND_SET.ALIGN UP0, UR4, UR4 ;  /* 0x00000004000475e3 */ /* 0x000e640008000800 */
[----:B-1----:R-:W-:Y:S01]  /*2ee0*/  MOV R4, UR4 ;  /* 0x0000000400047c02 */ /* 0x002fe20008000f00 */
[----:B------:R-:W-:Y:S06]  /*2ef0*/  BRA.U UP0, `(.L_x_57) ;  /* 0x0000000100187547 */ /* 0x000fec000b800000 */
.L_x_58:
[----:B------:R-:W-:Y:S05]  /*2f00*/  NANOSLEEP 0x64 ;  /* 0x000000640000795d */ /* 0x000fea0003800000 */
[----:B------:R-:W-:-:S05]  /*2f10*/  UMOV UR4, 0x10 ;  /* 0x0000001000047882 */ /* 0x000fca0000000000 */
[----:B------:R-:W-:Y:S04]  /*2f20*/  DEPBAR.LE SB1, 0x36 ;  /* 0x00009d800000791a */ /* 0x000fe80000000000 */
[----:B------:R-:W1:Y:S02]  /*2f30*/  UTCATOMSWS.FIND_AND_SET.ALIGN UP0, UR4, UR4 ;  /* 0x00000004000475e3 */ /* 0x000e640008000800 */
[----:B-1----:R-:W-:Y:S01]  /*2f40*/  MOV R4, UR4 ;  /* 0x0000000400047c02 */ /* 0x002fe20008000f00 */
[----:B------:R-:W-:Y:S05]  /*2f50*/  BRA.U !UP0, `(.L_x_58) ;  /* 0xfffffffd08e87547 */ /* 0x000fea000b83ffff */
.L_x_57:
[-C--:B------:R-:W-:Y:S02]  /*2f60*/  SHF.L.U32 R3, R3, R4.reuse, RZ ;  /* 0x0000000403037219 */ /* 0x080fe400000006ff */
[----:B------:R-:W-:Y:S01]  /*2f70*/  SHF.L.U32 R0, R0, R4, RZ ;  /* 0x0000000400007219 */ /* 0x000fe200000006ff */
[----:B------:R-:W-:Y:S02]  /*2f80*/  IMAD.SHL.U32 R4, R4, 0x20, RZ ;  /* 0x0000002004047824 */ /* 0x000fe400078e00ff */
[----:B------:R1:W-:Y:S04]  /*2f90*/  ATOMS.OR RZ, [UR5+0x14], R3 ;  /* 0x00001403ffff798c */ /* 0x0003e8000b000005 */
[----:B------:R1:W-:Y:S04]  /*2fa0*/  ATOMS.OR RZ, [UR5+0x18], R0 ;  /* 0x00001800ffff798c */ /* 0x0003e8000b000005 */
[----:B------:R1:W-:Y:S01]  /*2fb0*/  STS [UR6+0x110], R4 ;  /* 0x00011004ff007988 */ /* 0x0003e20008000806 */
[----:B------:R-:W-:Y:S05]  /*2fc0*/  BRA `(.L_x_56) ;  /* 0x0000000000107947 */ /* 0x000fea0003800000 */
.L_x_55:
[----:B------:R-:W-:Y:S02]  /*2fd0*/  MOV R0, 0xffffffff ;  /* 0xffffffff00007802 */ /* 0x000fe40000000f00 */
[----:B------:R-:W-:-:S03]  /*2fe0*/  MOV R4, 0x3010 ;  /* 0x0000301000047802 */ /* 0x000fc60000000f00 */
[----:B------:R1:W-:Y:S04]  /*2ff0*/  STS [UR6+0x110], R0 ;  /* 0x00011000ff007988 */ /* 0x0003e80008000806 */
[----:B-1---5:R-:W-:Y:S05]  /*3000*/  CALL.REL.NOINC `($__internal_1_$__cuda_sm10x_tcgen05_guardrail_trap_phase_invalid_during_alloc) ;  /* 0x0000009000607944 */ /* 0x022fea0003c00000 */
.L_x_56:
[----:B------:R-:W-:Y:S05]  /*3010*/  WARPSYNC.ALL ;  /* 0x0000000000007948 */ /* 0x000fea0003800000 */
[----:B------:R-:W2:Y:S01]  /*3020*/  S2UR UR4, SR_CgaCtaId ;  /* 0x00000000000479c3 */ /* 0x000ea20000008800 */
[----:B------:R-:W-:Y:S01]  /*3030*/  UMOV UR26, 0x400 ;  /* 0x00000400001a7882 */ /* 0x000fe20000000000 */
[----:B------:R-:W-:-:S06]  /*3040*/  NOP ;  /* 0x0000000000007918 */ /* 0x000fcc0000000000 */
[----:B------:R-:W-:Y:S06]  /*3050*/  BAR.ARV 0x6, 0xa0 ;  /* 0x0182800000007b1d */ /* 0x000fec0000002000 */
[----:B------:R-:W3:Y:S01]  /*3060*/  LDCU UR5, c[0x0][0x38c] ;  /* 0x00007180ff0577ac */ /* 0x000ee20008000800 */
[----:B------:R-:W-:Y:S01]  /*3070*/  LOP3.LUT R2, R2, 0xffff, RZ, 0xc0, !PT ;  /* 0x0000ffff02027812 */ /* 0x000fe200078ec0ff */
[----:B------:R-:W-:Y:S01]  /*3080*/  IMAD.MOV.U32 R11, RZ, RZ, 0x1 ;  /* 0x00000001ff0b7424 */ /* 0x000fe200078e00ff */
[----:B------:R-:W-:Y:S01]  /*3090*/  CS2R R8, SRZ ;  /* 0x0000000000087805 */ /* 0x000fe2000001ff00 */
[----:B------:R-:W4:Y:S01]  /*30a0*/  LDCU UR7, c[0x0][0x38c] ;  /* 0x00007180ff0777ac */ /* 0x000f220008000800 */
[----:B------:R-:W-:Y:S01]  /*30b0*/  R2UR UR27, R2 ;  /* 0x00000000021b72ca */ /* 0x000fe200000e0000 */
[----:B------:R-:W-:Y:S01]  /*30c0*/  IMAD.MOV.U32 R10, RZ, RZ, RZ ;  /* 0x000000ffff0a7224 */ /* 0x000fe200078e00ff */
[----:B------:R-:W-:Y:S01]  /*30d0*/  UMOV UR31, URZ ;  /* 0x000000ff001f7c82 */ /* 0x000fe20008000000 */
[----:B------:R-:W-:Y:S01]  /*30e0*/  UMOV UR22, URZ ;  /* 0x000000ff00167c82 */ /* 0x000fe20008000000 */
[----:B--2---:R-:W-:Y:S01]  /*30f0*/  ULEA UR26, UR4, UR26, 0x18 ;  /* 0x0000001a041a7291 */ /* 0x004fe2000f8ec0ff */
[----:B------:R-:W-:Y:S01]  /*3100*/  UMOV UR38, 0x0 ;  /* 0x0000000000267882 */ /* 0x000fe20000000000 */
[----:B------:R-:W-:-:S02]  /*3110*/  UMOV UR39, 0x84004a0 ;  /* 0x084004a000277882 */ /* 0x000fc40000000000 */
[----:B------:R-:W-:Y:S02]  /*3120*/  UIADD3 UR4, UPT, UPT, UR26, 0xc400, URZ ;  /* 0x0000c4001a047890 */ /* 0x000fe4000fffe0ff */
[----:B------:R-:W-:Y:S02]  /*3130*/  UIADD3 UR6, UPT, UPT, UR26, 0x18400, URZ ;  /* 0x000184001a067890 */ /* 0x000fe4000fffe0ff */
[----:B---3--:R-:W-:Y:S01]  /*3140*/  UIADD3 UR5, UPT, UPT, UR5, 0x7f, URZ ;  /* 0x0000007f05057890 */ /* 0x008fe2000fffe0ff */
[----:B-1----:R-:W1:Y:S01]  /*3150*/  LDS R0, [UR26+0x110] ;  /* 0x0001101aff007984 */ /* 0x002e620008000800 */
[----:B------:R-:W-:Y:S01]  /*3160*/  UMOV UR36, 0x0 ;  /* 0x0000000000247882 */ /* 0x000fe20000000000 */
[----:B------:R-:W-:Y:S01]  /*3170*/  UMOV UR37, 0x84004a0 ;  /* 0x084004a000257882 */ /* 0x000fe20000000000 */
[----:B------:R-:W-:Y:S02]  /*3180*/  USHF.R.S32.HI UR40, URZ, 0x1f, UR5 ;  /* 0x0000001fff287899 */ /* 0x000fe40008011405 */
[----:B----4-:R-:W-:-:S02]  /*3190*/  UISETP.GE.AND UP4, UPT, UR7, 0x1, UPT ;  /* 0x000000010700788c */ /* 0x010fc4000bf86270 */
[----:B------:R-:W-:Y:S02]  /*31a0*/  ULEA.HI UR40, UR40, UR5, URZ, 0x7 ;  /* 0x0000000528287291 */ /* 0x000fe4000f8f38ff */
[----:B------:R-:W-:Y:S02]  /*31b0*/  USHF.R.U32.HI UR5, URZ, 0x4, UR4 ;  /* 0x00000004ff057899 */ /* 0x000fe40008011604 */
[----:B------:R-:W-:Y:S02]  /*31c0*/  USHF.R.S32.HI UR40, URZ, 0x7, UR40 ;  /* 0x00000007ff287899 */ /* 0x000fe40008011428 */
[----:B------:R-:W-:Y:S02]  /*31d0*/  USHF.R.U32.HI UR4, URZ, 0x4, UR6 ;  /* 0x00000004ff047899 */ /* 0x000fe40008011606 */
[----:B------:R-:W-:Y:S02]  /*31e0*/  UISETP.LT.AND UP0, UPT, UR40, 0x1, UPT ;  /* 0x000000012800788c */ /* 0x000fe4000bf01270 */
[----:B------:R-:W-:-:S02]  /*31f0*/  ULOP3.LUT UR5, UR5, 0x3fff, URZ, 0xc0, !UPT ;  /* 0x00003fff05057892 */ /* 0x000fc4000f8ec0ff */
[----:B------:R-:W-:Y:S02]  /*3200*/  ULOP3.LUT UR4, UR4, 0x3fff, URZ, 0xc0, !UPT ;  /* 0x00003fff04047892 */ /* 0x000fe4000f8ec0ff */
[----:B------:R-:W-:Y:S02]  /*3210*/  USEL UR41, UR40, 0x1, !UP0 ;  /* 0x0000000128297887 */ /* 0x000fe4000c000000 */
[----:B------:R-:W-:Y:S02]  /*3220*/  ULOP3.LUT UR28, UR5, 0x10000, URZ, 0xfc, !UPT ;  /* 0x00010000051c7892 */ /* 0x000fe4000f8efcff */
[----:B------:R-:W-:Y:S02]  /*3230*/  ULOP3.LUT UR29, UR4, 0x10000, URZ, 0xfc, !UPT ;  /* 0x00010000041d7892 */ /* 0x000fe4000f8efcff */
[----:B------:R-:W-:Y:S01]  /*3240*/  UIADD3 UR41, UPT, UPT, -UR41, URZ, URZ ;  /* 0x000000ff29297290 */ /* 0x000fe2000fffe1ff */
[----:B------:R-:W-:Y:S01]  /*3250*/  UMOV UR34, 0x0 ;  /* 0x0000000000227882 */ /* 0x000fe20000000000 */
[----:B------:R-:W-:Y:S01]  /*3260*/  UMOV UR35, 0x84004a0 ;  /* 0x084004a000237882 */ /* 0x000fe20000000000 */
[----:B------:R-:W-:Y:S01]  /*3270*/  UMOV UR32, 0x0 ;  /* 0x0000000000207882 */ /* 0x000fe20000000000 */
[----:B------:R-:W-:Y:S01]  /*3280*/  UMOV UR33, 0x84004a0 ;  /* 0x084004a000217882 */ /* 0x000fe20000000000 */
[----:B-1----:R-:W-:-:S15]  /*3290*/  R2UR UR42, R0 ;  /* 0x00000000002a72ca */ /* 0x002fde00000e0000 */
.L_x_65:
[----:B------:R-:W-:Y:S02]  /*32a0*/  LEA R0, R10, UR26, 0x3 ;  /* 0x0000001a0a007c11 */ /* 0x000fe4000f8e18ff */
[----:B------:R-:W-:Y:S02]  /*32b0*/  SHF.L.U32 R5, R9, 0x1f, RZ ;  /* 0x0000001f09057819 */ /* 0x000fe400000006ff */
[----:B------:R-:W-:Y:S01]  /*32c0*/  PLOP3.LUT P0, PT, PT, PT, UP4, 0x80, 0x8 ;  /* 0x000000000008781c */ /* 0x000fe20003f0f048 */
[----:B------:R-:W-:Y:S01]  /*32d0*/  VIADD R3, R0, 0x90 ;  /* 0x0000009000037836 */ /* 0x000fe20000000000 */
[----:B-1----:R-:W1:Y:S02]  /*32e0*/  SYNCS.PHASECHK.TRANS64.TRYWAIT P1, [R0+URZ+0x80], R5 ;  /* 0x00008005000075a7 */ /* 0x002e6400080211ff */
[----:B-1-3--:R-:W-:Y:S09]  /*32f0*/  @!P1 BRA `(.L_x_59) ;  /* 0x0000008400d89947 */ /* 0x00aff20003800000 */
.L_x_142:
[----:B------:R-:W-:Y:S01]  /*3300*/  LEA R4, R10, UR26, 0x4 ;  /* 0x0000001a0a047c11 */ /* 0x000fe2000f8e20ff */
[----:B------:R-:W-:Y:S01]  /*3310*/  @UP4 ULEA UR4, UR22, UR26, 0x3 ;  /* 0x0000001a16044291 */ /* 0x000fe2000f8e18ff */
[----:B------:R-:W-:Y:S01]  /*3320*/  PLOP3.LUT P2, PT, PT, PT, PT, 0x80, 0x8 ;  /* 0x000000000008781c */ /* 0x000fe20003f4f070 */
[----:B------:R-:W-:Y:S01]  /*3330*/  ULEA UR30, UR31, UR26, 0x3 ;  /* 0x0000001a1f1e7291 */ /* 0x000fe2000f8e18ff */
[----:B------:R-:W-:Y:S01]  /*3340*/  PRMT R3, RZ, 0x654, R3 ;  /* 0x00000654ff037816 */ /* 0x000fe20000000003 */
[----:B------:R-:W-:Y:S01]  /*3350*/  ULEA UR11, UR31, UR42, 0x8 ;  /* 0x0000002a1f0b7291 */ /* 0x000fe2000f8e40ff */
[----:B-1----:R-:W1:Y:S01]  /*3360*/  LDS.128 R4, [R4+0xf0] ;  /* 0x0000f00004047984 */ /* 0x002e620000000c00 */
[----:B------:R-:W-:Y:S02]  /*3370*/  @P0 SHF.L.U32 R2, R8, 0x1f, RZ ;  /* 0x0000001f08020819 */ /* 0x000fe400000006ff */
[----:B------:R-:W-:Y:S01]  /*3380*/  SHF.L.U32 R0, R11, 0x1f, RZ ;  /* 0x0000001f0b007819 */ /* 0x000fe200000006ff */
[----:B------:R-:W-:Y:S01]  /*3390*/  @!PT LDS RZ, [RZ] ;  /* 0x00000000fffff984 */ /* 0x000fe20000000800 */
[----:B------:R-:W-:Y:S01]  /*33a0*/  @!PT LDS RZ, [RZ] ;  /* 0x00000000fffff984 */ /* 0x000fe20000000800 */
[----:B------:R-:W-:Y:S01]  /*33b0*/  @!PT LDS RZ, [RZ] ;  /* 0x00000000fffff984 */ /* 0x000fe20000000800 */
[----:B------:R-:W-:Y:S01]  /*33c0*/  @!PT LDS RZ, [RZ] ;  /* 0x00000000fffff984 */ /* 0x000fe20000000800 */
[----:B------:R2:W-:Y:S06]  /*33d0*/  MEMBAR.ALL.CTA ;  /* 0x0000000000007992 */ /* 0x0005ec0000008000 */
[----:B--2---:R-:W2:Y:S02]  /*33e0*/  FENCE.VIEW.ASYNC.S ;  /* 0x00000000000073c6 */ /* 0x004ea40000000000 */
[----:B--2---:R2:W-:Y:S01]  /*33f0*/  SYNCS.ARRIVE.TRANS64.RED.A1T0 RZ, [R3+URZ], RZ ;  /* 0x000000ff03ff79a7 */ /* 0x0045e200081004ff */
[----:B------:R2:W3:Y:S01]  /*3400*/  @P0 SYNCS.PHASECHK.TRANS64.TRYWAIT P2, [UR4], R2 ;  /* 0x00000002ff0005a7 */ /* 0x0004e20008041104 */
[----:B-1----:R-:W-:Y:S01]  /*3410*/  LOP3.LUT P1, RZ, R6, 0x1, RZ, 0xc0, !PT ;  /* 0x0000000106ff7812 */ /* 0x002fe2000782c0ff */
[----:B------:R-:W1:Y:S02]  /*3420*/  SYNCS.PHASECHK.TRANS64.TRYWAIT P0, [UR30+0xb0], R0 ;  /* 0x0000b000ff0075a7 */ /* 0x000e64000800111e */
[----:B-123--:R-:W-:Y:S10]  /*3430*/  @!P0 BRA `(.L_x_60) ;  /* 0x00000084009c8947 */ /* 0x00eff40003800000 */
.L_x_144:
[----:B------:R-:W-:Y:S01]  /*3440*/  IADD3 R10, PT, PT, R10, 0x1, RZ ;  /* 0x000000010a0a7810 */ /* 0x000fe20007ffe0ff */
[----:B------:R-:W-:Y:S06]  /*3450*/  BRA.U !UP4, `(.L_x_61) ;  /* 0x000000010cc07547 */ /* 0x000fec000b800000 */
[----:B------:R-:W-:Y:S01]  /*3460*/  UPLOP3.LUT UP2, UPT, UPT, UPT, UPT, 0x40, 0x4 ;  /* 0x000000000004789c */ /* 0x000fe20003f4e870 */
[----:B------:R-:W-:Y:S01]  /*3470*/  UMOV UR24, UR41 ;  /* 0x0000002900187c82 */ /* 0x000fe20008000000 */
[----:B------:R-:W-:Y:S01]  /*3480*/  UMOV UR23, UR40 ;  /* 0x0000002800177c82 */ /* 0x000fe20008000000 */
[----:B------:R-:W-:-:S08]  /*3490*/  UMOV UR10, UR22 ;  /* 0x00000016000a7c82 */ /* 0x000fd00008000000 */
.L_x_64:
[----:B------:R-:W-:Y:S02]  /*34a0*/  UIADD3 UR24, UPT, UPT, UR24, 0x1, URZ ;  /* 0x0000000118187890 */ /* 0x000fe4000fffe0ff */
[----:B--2---:R-:W-:Y:S02]  /*34b0*/  ULEA UR5, UR10, UR26, 0x3 ;  /* 0x0000001a0a057291 */ /* 0x004fe4000f8e18ff */
[----:B------:R-:W-:Y:S01]  /*34c0*/  UISETP.NE.AND UP3, UPT, UR24, URZ, UPT ;  /* 0x000000ff1800728c */ /* 0x000fe2000bf65270 */
[----:B---3--:R-:W-:Y:S10]  /*34d0*/  @P2 BRA `(.L_x_62) ;  /* 0x00000000000c2947 */ /* 0x008ff40003800000 */
[----:B-1----:R-:W-:Y:S04]  /*34e0*/  SHF.L.U32 R3, R8, 0x1f, RZ ;  /* 0x0000001f08037819 */ /* 0x002fe800000006ff */
[----:B------:R-:W1:Y:S02]  /*34f0*/  SYNCS.PHASECHK.TRANS64.TRYWAIT P0, [UR5], R3 ;  /* 0x00000003ff0075a7 */ /* 0x000e640008001105 */
[----:B-1----:R-:W-:Y:S05]  /*3500*/  @!P0 BRA `(.L_x_63) ;  /* 0x0000008400808947 */ /* 0x002fea0003800000 */
.L_x_62:
[----:B------:R-:W-:Y:S01]  /*3510*/  UISETP.NE.AND UP0, UPT, UR23, 0x1, UPT ;  /* 0x000000011700788c */ /* 0x000fe2000bf05270 */
[----:B------:R-:W-:Y:S01]  /*3520*/  PLOP3.LUT P2, PT, PT, PT, PT, 0x80, 0x8 ;  /* 0x000000000008781c */ /* 0x000fe20003f4f070 */
[----:B------:R-:W-:Y:S02]  /*3530*/  UIADD3 UR4, UPT, UPT, UR10, 0x1, URZ ;  /* 0x000000010a047890 */ /* 0x000fe4000fffe0ff */
[----:B------:R-:W-:Y:S02]  /*3540*/  UIADD3 UR25, UPT, UPT, UR5, 0x18, URZ ;  /* 0x0000001805197890 */ /* 0x000fe4000fffe0ff */
[----:B------:R-:W-:Y:S01]  /*3550*/  UISETP.NE.AND UP1, UPT, UR4, 0x3, UPT ;  /* 0x000000030400788c */ /* 0x000fe2000bf25270 */
[----:B------:R-:W-:Y:S01]  /*3560*/  PLOP3.LUT P0, PT, PT, PT, UP0, 0x80, 0x8 ;  /* 0x000000000008781c */ /* 0x000fe20003f0f008 */
[----:B------:R-:W-:Y:S02]  /*3570*/  UIADD3 UR23, UPT, UPT, UR23, -0x1, URZ ;  /* 0xffffffff17177890 */ /* 0x000fe4000fffe0ff */
[----:B------:R-:W-:Y:S02]  /*3580*/  USEL UR6, URZ, 0x1, UP1 ;  /* 0x00000001ff067887 */ /* 0x000fe40008800000 */
[----:B------:R-:W-:Y:S01]  /*3590*/  USEL UR22, UR4, URZ, UP1 ;  /* 0x000000ff04167287 */ /* 0x000fe20008800000 */
[----:B------:R-:W-:Y:S01]  /*35a0*/  UMOV UR7, 0x40004040 ;  /* 0x4000404000077882 */ /* 0x000fe20000000000 */
[----:B------:R-:W-:Y:S02]  /*35b0*/  UMOV UR5, 0x40004040 ;  /* 0x4000404000057882 */ /* 0x000fe40000000000 */
[----:B------:R-:W-:Y:S01]  /*35c0*/  @UP0 ULEA UR4, UR22, UR26, 0x3 ;  /* 0x0000001a16040291 */ /* 0x000fe2000f8e18ff */
[----:B------:R-:W-:Y:S01]  /*35d0*/  LOP3.LUT R8, R8, UR6, RZ, 0x3c, !PT ;  /* 0x0000000608087c12 */ /* 0x000fe2000f8e3cff */
[----:B------:R-:W-:Y:S01]  /*35e0*/  ULEA UR6, UR10, UR29, 0xb ;  /* 0x0000001d0a067291 */ /* 0x000fe2000f8e58ff */
[----:B------:R-:W-:Y:S02]  /*35f0*/  UMOV UR21, 0x40004040 ;  /* 0x4000404000157882 */ /* 0x000fe40000000000 */
[----:B-1----:R-:W-:Y:S01]  /*3600*/  @P0 SHF.L.U32 R0, R8, 0x1f, RZ ;  /* 0x0000001f08000819 */ /* 0x002fe200000006ff */
[----:B------:R-:W-:Y:S02]  /*3610*/  UIADD3 UR20, UPT, UPT, UR6, 0x2, URZ ;  /* 0x0000000206147890 */ /* 0x000fe4000fffe0ff */
[----:B------:R-:W-:Y:S01]  /*3620*/  UIADD3 UR16, UPT, UPT, UR6, 0x4, URZ ;  /* 0x0000000406107890 */ /* 0x000fe2000fffe0ff */
[----:B------:R2:W3:Y:S01]  /*3630*/  @P0 SYNCS.PHASECHK.TRANS64.TRYWAIT P2, [UR4], R0 ;  /* 0x00000000ff0005a7 */ /* 0x0004e20008041104 */
[----:B------:R-:W-:Y:S02]  /*3640*/  ULEA UR4, UR10, UR28, 0xa ;  /* 0x0000001c0a047291 */ /* 0x000fe4000f8e50ff */
[----:B------:R-:W-:Y:S02]  /*3650*/  UIADD3 UR12, UPT, UPT, UR6, 0x6, URZ ;  /* 0x00000006060c7890 */ /* 0x000fe4000fffe0ff */
[----:B------:R-:W-:Y:S02]  /*3660*/  UIADD3 UR18, UPT, UPT, UR4, 0x2, URZ ;  /* 0x0000000204127890 */ /* 0x000fe4000fffe0ff */
[----:B------:R-:W-:Y:S02]  /*3670*/  UIADD3 UR14, UPT, UPT, UR4, 0x4, URZ ;  /* 0x00000004040e7890 */ /* 0x000fe4000fffe0ff */
[----:B------:R-:W-:Y:S01]  /*3680*/  UIADD3 UR8, UPT, UPT, UR4, 0x6, URZ ;  /* 0x0000000604087890 */ /* 0x000fe2000fffe0ff */
[----:B------:R2:W-:Y:S01]  /*3690*/  UTCIMMA gdesc[UR4], gdesc[UR6], tmem[UR11], tmem[UR38], idesc[UR39], UP2 ;  /* 0x00ff2606040075ea */ /* 0x0005e2000900010b */
[----:B------:R-:W-:Y:S01]  /*36a0*/  UPLOP3.LUT UP2, UPT, UPT, UPT, UPT, 0x80, 0x8 ;  /* 0x000000000008789c */ /* 0x000fe20003f4f070 */
[----:B------:R-:W-:Y:S01]  /*36b0*/  UMOV UR19, 0x40004040 ;  /* 0x4000404000137882 */ /* 0x000fe20000000000 */
[----:B------:R-:W-:Y:S01]  /*36c0*/  UMOV UR17, 0x40004040 ;  /* 0x4000404000117882 */ /* 0x000fe20000000000 */
[----:B------:R2:W-:Y:S01]  /*36d0*/  UTCIMMA gdesc[UR18], gdesc[UR20], tmem[UR11], tmem[UR36], idesc[UR37], UPT ;  /* 0x00ff2414120075ea */ /* 0x0005e2000b80010b */
[----:B------:R-:W-:Y:S01]  /*36e0*/  UMOV UR15, 0x40004040 ;  /* 0x40004040000f7882 */ /* 0x000fe20000000000 */
[----:B------:R-:W-:Y:S01]  /*36f0*/  UMOV UR13, 0x40004040 ;  /* 0x40004040000d7882 */ /* 0x000fe20000000000 */
[----:B------:R-:W-:Y:S01]  /*3700*/  UMOV UR9, 0x40004040 ;  /* 0x4000404000097882 */ /* 0x000fe20000000000 */
[----:B------:R2:W-:Y:S01]  /*3710*/  UTCIMMA gdesc[UR14], gdesc[UR16], tmem[UR11], tmem[UR34], idesc[UR35], UPT ;  /* 0x00ff22100e0075ea */ /* 0x0005e2000b80010b */
[----:B------:R2:W-:Y:S01]  /*3720*/  UTCIMMA gdesc[UR8], gdesc[UR12], tmem[UR11], tmem[UR32], idesc[UR33], UPT ;  /* 0x00ff200c080075ea */ /* 0x0005e2000b80010b */
[----:B------:R2:W-:Y:S01]  /*3730*/  UTCBAR.MULTICAST [UR25], URZ, UR27 ;  /* 0x000000ff190073e9 */ /* 0x0005e2000800081b */
[----:B------:R-:W-:Y:S01]  /*3740*/  UMOV UR10, UR22 ;  /* 0x00000016000a7c82 */ /* 0x000fe20008000000 */
[----:B------:R-:W-:Y:S05]  /*3750*/  BRA.U UP3, `(.L_x_64) ;  /* 0xfffffffd03507547 */ /* 0x000fea000b83ffff */
.L_x_61:
[----:B--2---:R-:W-:Y:S01]  /*3760*/  UIADD3 UR4, UPT, UPT, UR31, 0x1, URZ ;  /* 0x000000011f047890 */ /* 0x004fe2000fffe0ff */
[C---:B------:R-:W-:Y:S01]  /*3770*/  ISETP.NE.AND P0, PT, R10.reuse, 0x2, PT ;  /* 0x000000020a00780c */ /* 0x040fe20003f05270 */
[----:B------:R-:W-:Y:S02]  /*3780*/  UIADD3 UR5, UPT, UPT, UR30, 0xa0, URZ ;  /* 0x000000a01e057890 */ /* 0x000fe4000fffe0ff */
[----:B------:R-:W-:Y:S01]  /*3790*/  UISETP.NE.AND UP0, UPT, UR4, 0x2, UPT ;  /* 0x000000020400788c */ /* 0x000fe2000bf05270 */
[----:B-1----:R-:W-:Y:S02]  /*37a0*/  SEL R0, RZ, 0x1, P0 ;  /* 0x00000001ff007807 */ /* 0x002fe40000000000 */
[----:B------:R-:W-:Y:S01]  /*37b0*/  SEL R10, R10, RZ, P0 ;  /* 0x000000ff0a0a7207 */ /* 0x000fe20000000000 */
[----:B------:R-:W-:Y:S01]  /*37c0*/  USEL UR6, URZ, 0x1, UP0 ;  /* 0x00000001ff067887 */ /* 0x000fe20008000000 */
[----:B------:R-:W-:Y:S01]  /*37d0*/  LOP3.LUT R9, R9, R0, RZ, 0x3c, !PT ;  /* 0x0000000009097212 */ /* 0x000fe200078e3cff */
[----:B------:R-:W-:Y:S01]  /*37e0*/  USEL UR31, UR4, URZ, UP0 ;  /* 0x000000ff041f7287 */ /* 0x000fe20008000000 */
[----:B------:R1:W-:Y:S03]  /*37f0*/  UTCBAR [UR5], URZ ;  /* 0x000000ff050073e9 */ /* 0x0003e600080000ff */
[----:B------:R-:W-:Y:S01]  /*3800*/  LOP3.LUT R11, R11, UR6, RZ, 0x3c, !PT ;  /* 0x000000060b0b7c12 */ /* 0x000fe2000f8e3cff */
[----:B------:R-:W-:Y:S07]  /*3810*/  @P1 BRA `(.L_x_65) ;  /* 0xfffffff800a01947 */ /* 0x000fee000383ffff */
[----:B------:R-:W2:Y:S01]  /*3820*/  S2UR UR7, SR_CgaCtaId ;  /* 0x00000000000779c3 */ /* 0x000ea20000008800 */
[----:B------:R-:W-:Y:S01]  /*3830*/  ELECT P0, URZ, PT ;  /* 0x0000000000ff782f */ /* 0x000fe20003800000 */
[----:B------:R-:W-:Y:S01]  /*3840*/  IMAD.MOV.U32 R0, RZ, RZ, 0x1 ;  /* 0x00000001ff007424 */ /* 0x000fe200078e00ff */
[----:B------:R-:W-:Y:S01]  /*3850*/  UIADD3 UR26, UPT, UPT, UR26, 0xb0, URZ ;  /* 0x000000b01a1a7890 */ /* 0x000fe2000fffe0ff */
[----:B------:R-:W-:Y:S01]  /*3860*/  SHF.L.U32 R3, R11, 0x1f, RZ ;  /* 0x0000001f0b037819 */ /* 0x000fe200000006ff */
[----:B------:R-:W-:-:S03]  /*3870*/  UMOV UR4, 0x40 ;  /* 0x0000004000047882 */ /* 0x000fc60000000000 */
[----:B------:R-:W-:Y:S01]  /*3880*/  UVIRTCOUNT.DEALLOC.SMPOOL 0x80 ;  /* 0x000000800000784c */ /* 0x000fe20000000000 */
[----:B--2---:R-:W-:Y:S02]  /*3890*/  ULEA UR7, UR7, UR4, 0x18 ;  /* 0x0000000407077291 */ /* 0x004fe4000f8ec0ff */
[----:B------:R-:W-:-:S07]  /*38a0*/  ULEA UR4, UR31, UR26, 0x3 ;  /* 0x0000001a1f047291 */ /* 0x000fce000f8e18ff */
[----:B------:R2:W-:Y:S02]  /*38b0*/  @P0 STS.U8 [UR7+0x1c], R0 ;  /* 0x00001c00ff000988 */ /* 0x0005e40008000007 */
[----:B------:R-:W4:Y:S02]  /*38c0*/  SYNCS.PHASECHK.TRANS64.TRYWAIT P0, [UR4], R3 ;  /* 0x00000003ff0075a7 */ /* 0x000f240008001104 */
[----:B--2-4-:R-:W-:Y:S05]  /*38d0*/  @!P0 BRA `(.L_x_66) ;  /* 0x0000008000a48947 */ /* 0x014fea0003800000 */
.L_x_147:
[----:B------:R-:W-:-:S04]  /*38e0*/  UIADD3 UR4, UPT, UPT, UR31, 0x1, URZ ;  /* 0x000000011f047890 */ /* 0x000fc8000fffe0ff */
[----:B------:R-:W-:-:S04]  /*38f0*/  UISETP.NE.AND UP0, UPT, UR4, 0x2, UPT ;  /* 0x000000020400788c */ /* 0x000fc8000bf05270 */
[----:B-1----:R-:W-:Y:S02]  /*3900*/  USEL UR5, URZ, 0x1, UP0 ;  /* 0x00000001ff057887 */ /* 0x002fe40008000000 */
[----:B------:R-:W-:-:S04]  /*3910*/  USEL UR4, UR4, URZ, UP0 ;  /* 0x000000ff04047287 */ /* 0x000fc80008000000 */
[----:B------:R-:W-:Y:S01]  /*3920*/  ULEA UR4, UR4, UR26, 0x3 ;  /* 0x0000001a04047291 */ /* 0x000fe2000f8e18ff */
[----:B--2---:R-:W-:-:S04]  /*3930*/  LOP3.LUT R3, R11, UR5, RZ, 0x3c, !PT ;  /* 0x000000050b037c12 */ /* 0x004fc8000f8e3cff */
[----:B------:R-:W-:-:S04]  /*3940*/  SHF.L.U32 R3, R3, 0x1f, RZ ;  /* 0x0000001f03037819 */ /* 0x000fc800000006ff */
[----:B------:R-:W1:Y:S02]  /*3950*/  SYNCS.PHASECHK.TRANS64.TRYWAIT P0, [UR4], R3 ;  /* 0x00000003ff0075a7 */ /* 0x000e640008001104 */
[----:B-1----:R-:W-:Y:S05]  /*3960*/  @!P0 BRA `(.L_x_67) ;  /* 0x0000008000988947 */ /* 0x002fea0003800000 */
.L_x_149:
[----:B------:R-:W-:Y:S01]  /*3970*/  NOP ;  /* 0x0000000000007918 */ /* 0x000fe20000000000 */
[----:B-1----:R-:W1:Y:S01]  /*3980*/  LDS R0, [UR7+0x14] ;  /* 0x00001407ff007984 */ /* 0x002e620008000800 */
[----:B------:R-:W-:Y:S01]  /*3990*/  ULOP3.LUT UR4, UR42, 0xffff, URZ, 0xc0, !UPT ;  /* 0x0000ffff2a047892 */ /* 0x000fe2000f8ec0ff */
[----:B------:R-:W-:Y:S01]  /*39a0*/  UMOV UR5, 0xffff ;  /* 0x0000ffff00057882 */ /* 0x000fe20000000000 */
[----:B------:R-:W-:Y:S02]  /*39b0*/  UMOV UR6, 0x1 ;  /* 0x0000000100067882 */ /* 0x000fe40000000000 */
[----:B------:R-:W-:-:S04]  /*39c0*/  USHF.R.U32.HI UR4, URZ, 0x5, UR4 ;  /* 0x00000005ff047899 */ /* 0x000fc80008011604 */
[----:B------:R-:W-:Y:S02]  /*39d0*/  USHF.L.U32 UR5, UR5, UR4, URZ ;  /* 0x0000000405057299 */ /* 0x000fe400080006ff */
[----:B------:R-:W-:-:S04]  /*39e0*/  USHF.L.U32 UR4, UR6, UR4, URZ ;  /* 0x0000000406047299 */ /* 0x000fc800080006ff */
[----:B-1----:R-:W-:-:S04]  /*39f0*/  LOP3.LUT R0, R0, UR5, RZ, 0xc0, !PT ;  /* 0x0000000500007c12 */ /* 0x002fc8000f8ec0ff */
[----:B------:R-:W-:-:S13]  /*3a00*/  ISETP.NE.AND P0, PT, R0, UR5, PT ;  /* 0x0000000500007c0c */ /* 0x000fda000bf05270 */
[----:B------:R-:W-:Y:S05]  /*3a10*/  @P0 BRA `(.L_x_68) ;  /* 0x0000000000580947 */ /* 0x000fea0003800000 */
[----:B------:R-:W1:Y:S02]  /*3a20*/  LDS R0, [UR7+0x18] ;  /* 0x00001807ff007984 */ /* 0x000e640008000800 */
[----:B-1----:R-:W-:-:S04]  /*3a30*/  LOP3.LUT R0, R0, UR4, RZ, 0xc0, !PT ;  /* 0x0000000400007c12 */ /* 0x002fc8000f8ec0ff */
[----:B------:R-:W-:-:S13]  /*3a40*/  ISETP.NE.AND P0, PT, R0, UR4, PT ;  /* 0x0000000400007c0c */ /* 0x000fda000bf05270 */
[----:B------:R-:W-:Y:S05]  /*3a50*/  @P0 BRA `(.L_x_69) ;  /* 0x00000000003c0947 */ /* 0x000fea0003800000 */
[----:B------:R-:W1:Y:S01]  /*3a60*/  S2R R2, SR_LANEID ;  /* 0x0000000000027919 */ /* 0x000e620000000000 */
[----:B------:R-:W-:Y:S01]  /*3a70*/  ULOP3.LUT UR5, URZ, UR5, URZ, 0x33, !UPT ;  /* 0x00000005ff057292 */ /* 0x000fe2000f8e33ff */
[----:B------:R-:W-:Y:S01]  /*3a80*/  LOP3.LUT R4, RZ, UR4, RZ, 0x33, !PT ;  /* 0x00000004ff047c12 */ /* 0x000fe2000f8e33ff */
[----:B------:R-:W-:Y:S02]  /*3a90*/  VOTEU.ANY UR4, UPT, PT ;  /* 0x0000000000047886 */ /* 0x000fe400038e0100 */
[----:B------:R-:W-:Y:S01]  /*3aa0*/  UFLO.U32 UR4, UR4 ;  /* 0x00000004000472bd */ /* 0x000fe200080e0000 */
[----:B------:R-:W2:Y:S01]  /*3ab0*/  REDUX UR6, R4 ;  /* 0x00000000040673c4 */ /* 0x000ea20000000000 */
[----:B------:R-:W-:-:S06]  /*3ac0*/  IMAD.U32 R0, RZ, RZ, UR5 ;  /* 0x00000005ff007e24 */ /* 0x000fcc000f8e00ff */
[----:B------:R4:W-:Y:S01]  /*3ad0*/  UTCATOMSWS.AND URZ, UR5 ;  /* 0x0000000500ff79e3 */ /* 0x0009e20008000000 */
[----:B------:R-:W3:Y:S01]  /*3ae0*/  REDUX UR8, R0 ;  /* 0x00000000000873c4 */ /* 0x000ee20000000000 */
[----:B-1----:R-:W-:Y:S01]  /*3af0*/  ISETP.EQ.U32.AND P0, PT, R2, UR4, PT ;  /* 0x0000000402007c0c */ /* 0x002fe2000bf02070 */
[----:B--2---:R-:W-:Y:S01]  /*3b00*/  IMAD.U32 R2, RZ, RZ, UR6 ;  /* 0x00000006ff027e24 */ /* 0x004fe2000f8e00ff */
[----:B---3--:R-:W-:-:S11]  /*3b10*/  MOV R3, UR8 ;  /* 0x0000000800037c02 */ /* 0x008fd60008000f00 */
[----:B------:R4:W-:Y:S04]  /*3b20*/  @P0 ATOMS.AND RZ, [UR7+0x14], R3 ;  /* 0x00001403ffff098c */ /* 0x0009e8000a800007 */
[----:B------:R4:W-:Y:S01]  /*3b30*/  @P0 ATOMS.AND RZ, [UR7+0x18], R2 ;  /* 0x00001802ffff098c */ /* 0x0009e2000a800007 */
[----:B------:R-:W-:Y:S05]  /*3b40*/  BRA `(.L_x_70) ;  /* 0x0000000000147947 */ /* 0x000fea0003800000 */
.L_x_69:
[----:B------:R-:W-:Y:S02]  /*3b50*/  MOV R2, 0x3b70 ;  /* 0x00003b7000027802 */ /* 0x000fe40000000f00 */
[----:B---3-5:R-:W-:Y:S05]  /*3b60*/  CALL.REL.NOINC `($__internal_0_$__cuda_sm10x_tcgen05_guardrail_trap_col_being_dealloced_not_returned_by_alloc) ;  /* 0x00000084007c7944 */ /* 0x028fea0003c00000 */
[----:B------:R-:W-:Y:S05]  /*3b70*/  BRA `(.L_x_70) ;  /* 0x0000000000087947 */ /* 0x000fea0003800000 */
.L_x_68:
[----:B------:R-:W-:Y:S02]  /*3b80*/  MOV R2, 0x3ba0 ;  /* 0x00003ba000027802 */ /* 0x000fe40000000f00 */
[----:B---3-5:R-:W-:Y:S05]  /*3b90*/  CALL.REL.NOINC `($__internal_2_$__cuda_sm10x_tcgen05_guardrail_trap_unallocated_columns_being_dealloced) ;  /* 0x0000008400887944 */ /* 0x028fea0003c00000 */
.L_x_70:
[----:B------:R-:W-:Y:S01]  /*3ba0*/  NOP ;  /* 0x0000000000007918 */ /* 0x000fe20000000000 */
[----:B----4-:R-:W-:Y:S05]  /*3bb0*/  EXIT ;  /* 0x000000000000794d */ /* 0x010fea0003800000 */
.L_x_54:
[----:B------:R-:W-:-:S09]  /*3bc0*/  UISETP.NE.OR UP0, UPT, UR17, 0x3, !UP3 ;  /* 0x000000031100788c */ /* 0x000fd2000df05670 */
[----:B------:R-:W-:Y:S05]  /*3bd0*/  BRA.U UP0, `(.L_x_71) ;  /* 0x0000001100587547 */ /* 0x000fea000b800000 */
[----:B------:R-:W1:Y:S01]  /*3be0*/  LDCU UR31, c[0x0][0x370] ;  /* 0x00006e00ff1f77ac */ /* 0x000e620008000800 */
[----:B------:R-:W2:Y:S01]  /*3bf0*/  LDC.64 R16, c[0x0][0x348] ;  /* 0x0000d200ff107b82 */ /* 0x000ea20000000a00 */
[----:B------:R-:W-:Y:S02]  /*3c00*/  HFMA2 R13, -RZ, RZ, 0, 0 ;  /* 0x00000000ff0d7431 */ /* 0x000fe400000001ff */
[----:B------:R-:W-:Y:S01]  /*3c10*/  IMAD.MOV.U32 R15, RZ, RZ, 0x1 ;  /* 0x00000001ff0f7424 */ /* 0x000fe200078e00ff */
[----:B------:R-:W1:Y:S01]  /*3c20*/  LDCU.128 UR48, c[0x0][0xb10] ;  /* 0x00016200ff3077ac */ /* 0x000e620008000c00 */
[----:B------:R-:W-:Y:S01]  /*3c30*/  IMAD.MOV.U32 R14, RZ, RZ, RZ ;  /* 0x000000ffff0e7224 */ /* 0x000fe200078e00ff */
[----:B------:R-:W-:Y:S01]  /*3c40*/  MOV R7, 0x2000 ;  /* 0x0000200000077802 */ /* 0x000fe20000000f00 */
[----:B------:R-:W3:Y:S01]  /*3c50*/  LDCU UR30, c[0x0][0x374] ;  /* 0x00006e80ff1e77ac */ /* 0x000ee20008000800 */
[----:B------:R-:W4:Y:S01]  /*3c60*/  LDC.64 R2, c[0x0][0x888] ;  /* 0x00022200ff027b82 */ /* 0x000f220000000a00 */
[----:B------:R-:W3:Y:S01]  /*3c70*/  LDCU UR15, c[0x0][0xb0c] ;  /* 0x00016180ff0f77ac */ /* 0x000ee20008000800 */
[----:B------:R-:W2:Y:S06]  /*3c80*/  LDCU UR40, c[0x0][0xb20] ;  /* 0x00016400ff2877ac */ /* 0x000eac0008000800 */
[----:B------:R-:W4:Y:S01]  /*3c90*/  LDC.64 R4, c[0x0][0x890] ;  /* 0x00022400ff047b82 */ /* 0x000f220000000a00 */
[----:B------:R-:W2:Y:S01]  /*3ca0*/  LDCU UR4, c[0x0][0xb30] ;  /* 0x00016600ff0477ac */ /* 0x000ea20008000800 */
[----:B------:R-:W-:Y:S01]  /*3cb0*/  UMOV UR21, 0x400 ;  /* 0x0000040000157882 */ /* 0x000fe20000000000 */
[----:B-1----:R-:W-:-:S02]  /*3cc0*/  UIMAD.WIDE.U32 UR6, UR31, UR48, URZ ;  /* 0x000000301f0672a5 */ /* 0x002fc4000f8e00ff */
[----:B---3--:R-:W-:Y:S02]  /*3cd0*/  UIMAD.WIDE.U32 UR8, UR30, UR51, URZ ;  /* 0x000000331e0872a5 */ /* 0x008fe4000f8e00ff */
[----:B------:R-:W-:Y:S02]  /*3ce0*/  ULEA UR21, UR45, UR21, 0x18 ;  /* 0x000000152d157291 */ /* 0x000fe4000f8ec0ff */
[----:B------:R-:W-:Y:S02]  /*3cf0*/  UPLOP3.LUT UP3, UPT, UPT, UPT, UPT, 0x40, 0x4 ;  /* 0x000000000004789c */ /* 0x000fe40003f6e870 */
[----:B------:R-:W-:Y:S01]  /*3d00*/  UIADD3 UR37, UPT, UPT, UR21, 0x48, URZ ;  /* 0x0000004815257890 */ /* 0x000fe2000fffe0ff */
[----:B------:R-:W-:Y:S01]  /*3d10*/  UMOV UR6, UR7 ;  /* 0x0000000700067c82 */ /* 0x000fe20008000000 */
[----:B------:R-:W-:Y:S01]  /*3d20*/  UMOV UR38, UR9 ;  /* 0x0000000900267c82 */ /* 0x000fe20008000000 */
[----:B------:R-:W-:Y:S02]  /*3d30*/  UISETP.GE.AND UP0, UPT, UR42, 0x1, UPT ;  /* 0x000000012a00788c */ /* 0x000fe4000bf06270 */
[----:B------:R-:W-:Y:S01]  /*3d40*/  UISETP.NE.AND UP4, UPT, UR42, 0x1, UPT ;  /* 0x000000012a00788c */ /* 0x000fe2000bf85270 */
[----:B------:R-:W1:Y:S01]  /*3d50*/  LDCU.64 UR22, c[0x0][0xb28] ;  /* 0x00016500ff1677ac */ /* 0x000e620008000a00 */
[----:B------:R-:W-:-:S02]  /*3d60*/  UISETP.NE.AND UP6, UPT, UR15, 0x1, UPT ;  /* 0x000000010f00788c */ /* 0x000fc4000bfc5270 */
[----:B------:R-:W-:Y:S02]  /*3d70*/  UISETP.NE.AND UP5, UPT, UR50, 0x1, UPT ;  /* 0x000000013200788c */ /* 0x000fe4000bfa5270 */
[----:B------:R-:W-:Y:S02]  /*3d80*/  UIADD3 UR33, UPT, UPT, UR21, 0x30, URZ ;  /* 0x0000003015217890 */ /* 0x000fe4000fffe0ff */
[----:B------:R-:W-:Y:S02]  /*3d90*/  UIADD3 UR25, UPT, UPT, UR21, 0x38, URZ ;  /* 0x0000003815197890 */ /* 0x000fe4000fffe0ff */
[----:B------:R-:W-:Y:S02]  /*3da0*/  UIADD3 UR17, UPT, UPT, UR21, 0x40, URZ ;  /* 0x0000004015117890 */ /* 0x000fe4000fffe0ff */
[----:B------:R-:W-:Y:S02]  /*3db0*/  UPRMT UR37, UR45, 0x654, UR37 ;  /* 0x000006542d257896 */ /* 0x000fe40008000025 */
[----:B------:R-:W-:-:S02]  /*3dc0*/  USHF.R.U32.HI UR39, URZ, UR49, UR6 ;  /* 0x00000031ff277299 */ /* 0x000fc40008011606 */
[----:B--2---:R-:W-:Y:S02]  /*3dd0*/  USHF.R.U32.HI UR38, URZ, UR40, UR38 ;  /* 0x00000028ff267299 */ /* 0x004fe40008011626 */
[----:B------:R-:W-:-:S11]  /*3de0*/  UISETP.NE.AND UP2, UPT, UR4, 0x1, UPT ;  /* 0x000000010400788c */ /* 0x000fd6000bf45270 */
.L_x_82:
[C---:B------:R-:W-:Y:S02]  /*3df0*/  LEA R12, R14.reuse, UR21, 0x3 ;  /* 0x000000150e0c7c11 */ /* 0x040fe4000f8e18ff */
[----:B------:R-:W-:Y:S02]  /*3e00*/  SHF.L.U32 R9, R13, 0x1f, RZ ;  /* 0x0000001f0d097819 */ /* 0x000fe400000006ff */
[----:B------:R-:W-:Y:S02]  /*3e10*/  LEA R10, R14, UR21, 0x4 ;  /* 0x000000150e0a7c11 */ /* 0x000fe4000f8e20ff */
[----:B--2---:R-:W2:Y:S02]  /*3e20*/  SYNCS.PHASECHK.TRANS64.TRYWAIT P0, [R12+URZ+0x80], R9 ;  /* 0x000080090c0075a7 */ /* 0x004ea400080011ff */
[----:B--2---:R-:W-:Y:S05]  /*3e30*/  @!P0 BRA `(.L_x_72) ;  /* 0x0000007c007c8947 */ /* 0x004fea0003800000 */
.L_x_150:
[----:B--2---:R-:W2:Y:S01]  /*3e40*/  LDS.128 R8, [R10+0xf0] ;  /* 0x0000f0000a087984 */ /* 0x004ea20000000c00 */
[----:B------:R-:W-:Y:S01]  /*3e50*/  UISETP.GE.AND UP0, UPT, UR42, 0x1, UPT ;  /* 0x000000012a00788c */ /* 0x000fe2000bf06270 */
[----:B------:R-:W-:Y:S01]  /*3e60*/  @!PT LDS RZ, [RZ] ;  /* 0x00000000fffff984 */ /* 0x000fe20000000800 */
[----:B------:R-:W-:Y:S01]  /*3e70*/  @!PT LDS RZ, [RZ] ;  /* 0x00000000fffff984 */ /* 0x000fe20000000800 */
[----:B------:R-:W-:Y:S01]  /*3e80*/  @!PT LDS RZ, [RZ] ;  /* 0x00000000fffff984 */ /* 0x000fe20000000800 */
[----:B------:R-:W-:Y:S01]  /*3e90*/  @!PT LDS RZ, [RZ] ;  /* 0x00000000fffff984 */ /* 0x000fe20000000800 */
[----:B------:R3:W-:Y:S06]  /*3ea0*/  MEMBAR.ALL.CTA ;  /* 0x0000000000007992 */ /* 0x0007ec0000008000 */
[----:B---3--:R-:W3:Y:S01]  /*3eb0*/  FENCE.VIEW.ASYNC.S ;  /* 0x00000000000073c6 */ /* 0x008ee20000000000 */
[----:B--2---:R-:W-:Y:S11]  /*3ec0*/  LOP3.LUT P0, RZ, R10, 0x1, RZ, 0xc0, !PT ;  /* 0x000000010aff7812 */ /* 0x004ff6000780c0ff */
[----:B------:R-:W-:Y:S02]  /*3ed0*/  @!UPT UIADD3 URZ, UPT, UPT, URZ, URZ, URZ ;  /* 0x000000fffffff290 */ /* 0x000fe4000fffe0ff */
[----:B---3--:R-:W-:Y:S01]  /*3ee0*/  VOTEU.ANY UP1, P0 ;  /* 0x0000000000ff7886 */ /* 0x008fe20000020100 */
[----:B------:R-:W-:Y:S11]  /*3ef0*/  PLOP3.LUT P0, PT, PT, PT, UP1, 0x80, 0x8 ;  /* 0x000000000008781c */ /* 0x000ff60003f0f018 */
[----:B------:R-:W-:Y:S02]  /*3f00*/  @!UPT UIADD3 URZ, UPT, UPT, URZ, URZ, URZ ;  /* 0x000000fffffff290 */ /* 0x000fe4000fffe0ff */
[----:B------:R-:W-:Y:S02]  /*3f10*/  @P0 SHF.R.U32.HI R0, RZ, 0x10, R9 ;  /* 0x00000010ff000819 */ /* 0x000fe40000011609 */
[----:B------:R-:W-:Y:S02]  /*3f20*/  @P0 MOV R6, R8 ;  /* 0x0000000800060202 */ /* 0x000fe40000000f00 */
[----:B------:R-:W-:Y:S01]  /*3f30*/  @P0 R2UR UR4, R0 ;  /* 0x00000000000402ca */ /* 0x000fe200000e0000 */
[----:B------:R-:W-:Y:S01]  /*3f40*/  VIADD R0, R12, 0x90 ;  /* 0x000000900c007836 */ /* 0x000fe20000000000 */
[----:B------:R-:W-:Y:S02]  /*3f50*/  @P0 LOP3.LUT R8, R9, 0xffff, RZ, 0xc0, !PT ;  /* 0x0000ffff09080812 */ /* 0x000fe400078ec0ff */
[----:B------:R-:W-:Y:S02]  /*3f60*/  @P0 R2UR UR6, R6 ;  /* 0x00000000060602ca */ /* 0x000fe400000e0000 */
[----:B------:R-:W-:Y:S02]  /*3f70*/  PRMT R0, RZ, 0x654, R0 ;  /* 0x00000654ff007816 */ /* 0x000fe40000000000 */
[----:B------:R-:W-:Y:S02]  /*3f80*/  @P0 R2UR UR5, R8 ;  /* 0x00000000080502ca */ /* 0x000fe400000e0000 */
[----:B------:R2:W-:Y:S03]  /*3f90*/  SYNCS.ARRIVE.TRANS64.RED.A1T0 RZ, [R0+URZ], RZ ;  /* 0x000000ff00ff79a7 */ /* 0x0005e600081004ff */
[----:B------:R-:W-:Y:S04]  /*3fa0*/  @UP1 UMOV UR29, UR4 ;  /* 0x00000004001d1c82 */ /* 0x000fe80008000000 */
[----:B------:R-:W-:Y:S04]  /*3fb0*/  @UP1 UMOV UR14, UR6 ;  /* 0x00000006000e1c82 */ /* 0x000fe80008000000 */
[----:B------:R-:W-:Y:S01]  /*3fc0*/  @UP1 UMOV UR13, UR5 ;  /* 0x00000005000d1c82 */ /* 0x000fe20008000000 */
[----:B------:R-:W-:Y:S05]  /*3fd0*/  BRA.U !UP0, `(.L_x_73) ;  /* 0x0000000108a47547 */ /* 0x000fea000b800000 */
[----:B------:R-:W-:Y:S02]  /*3fe0*/  UIMAD.WIDE.U32 UR18, UR13, UR51, URZ ;  /* 0x000000330d1272a5 */ /* 0x000fe4000f8e00ff */
[----:B------:R-:W-:Y:S02]  /*3ff0*/  UIMAD.WIDE.U32 UR26, UR14, UR48, URZ ;  /* 0x000000300e1a72a5 */ /* 0x000fe4000f8e00ff */
[----:B------:R-:W-:Y:S02]  /*4000*/  USEL UR4, UR30, UR38, !UP5 ;  /* 0x000000261e047287 */ /* 0x000fe4000e800000 */
[----:B------:R-:W-:Y:S02]  /*4010*/  USEL UR7, UR31, UR39, !UP6 ;  /* 0x000000271f077287 */ /* 0x000fe4000f000000 */
[----:B-1----:R-:W-:Y:S02]  /*4020*/  UIMAD.WIDE.U32 UR8, UR4, UR22, URZ ;  /* 0x00000016040872a5 */ /* 0x002fe4000f8e00ff */
[----:B------:R-:W-:Y:S01]  /*4030*/  UIMAD.WIDE.U32 UR10, UR7, UR22, URZ ;  /* 0x00000016070a72a5 */ /* 0x000fe2000f8e00ff */
[----:B------:R-:W-:Y:S02]  /*4040*/  UMOV UR5, UR19 ;  /* 0x0000001300057c82 */ /* 0x000fe40008000000 */
[----:B------:R-:W-:Y:S03]  /*4050*/  USHF.R.U32.HI UR6, URZ, UR40, UR5 ;  /* 0x00000028ff067299 */ /* 0x000fe60008011605 */
[----:B------:R-:W-:Y:S01]  /*4060*/  UMOV UR5, UR27 ;  /* 0x0000001b00057c82 */ /* 0x000fe20008000000 */
[----:B------:R-:W-:Y:S02]  /*4070*/  USEL UR6, UR13, UR6, !UP5 ;  /* 0x000000060d067287 */ /* 0x000fe4000e800000 */
[----:B------:R-:W-:Y:S03]  /*4080*/  USHF.R.U32.HI UR12, URZ, UR49, UR5 ;  /* 0x00000031ff0c7299 */ /* 0x000fe60008011605 */
[----:B------:R-:W-:Y:S02]  /*4090*/  UMOV UR5, UR9 ;  /* 0x0000000900057c82 */ /* 0x000fe40008000000 */
[----:B------:R-:W-:Y:S03]  /*40a0*/  @UP4 USHF.R.U32.HI UR4, URZ, UR23, UR5 ;  /* 0x00000017ff044299 */ /* 0x000fe60008011605 */
[----:B------:R-:W-:Y:S01]  /*40b0*/  UMOV UR5, UR11 ;  /* 0x0000000b00057c82 */ /* 0x000fe20008000000 */
[----:B------:R-:W-:Y:S02]  /*40c0*/  UIMAD UR4, UR42, UR4, URZ ;  /* 0x000000042a0472a4 */ /* 0x000fe4000f8e02ff */
[----:B------:R-:W-:Y:S02]  /*40d0*/  @UP4 USHF.R.U32.HI UR7, URZ, UR23, UR5 ;  /* 0x00000017ff074299 */ /* 0x000fe40008011605 */
[----:B------:R-:W-:Y:S02]  /*40e0*/  UIMAD.WIDE.U32 UR10, UR6, UR22, URZ ;  /* 0x00000016060a72a5 */ /* 0x000fe4000f8e00ff */
[----:B------:R-:W-:Y:S02]  /*40f0*/  USEL UR5, UR14, UR12, !UP6 ;  /* 0x0000000c0e057287 */ /* 0x000fe4000f000000 */
[----:B------:R-:W-:Y:S02]  /*4100*/  UIMAD UR8, UR42, UR7, URZ ;  /* 0x000000072a0872a4 */ /* 0x000fe4000f8e02ff */
[----:B------:R-:W-:Y:S03]  /*4110*/  UISETP.GE.AND UP0, UPT, UR6, UR4, UPT ;  /* 0x000000040600728c */ /* 0x000fe6000bf06270 */
[----:B------:R-:W-:Y:S01]  /*4120*/  UMOV UR4, UR11 ;  /* 0x0000000b00047c82 */ /* 0x000fe20008000000 */
[----:B------:R-:W-:Y:S02]  /*4130*/  UISETP.GE.OR UP0, UPT, UR5, UR8, UP0 ;  /* 0x000000080500728c */ /* 0x000fe40008706670 */
[----:B------:R-:W-:Y:S02]  /*4140*/  USHF.R.U32.HI UR4, URZ, UR23, UR4 ;  /* 0x00000017ff047299 */ /* 0x000fe40008011604 */
[----:B------:R-:W-:Y:S02]  /*4150*/  UIMAD.WIDE.U32 UR8, UR5, UR22, URZ ;  /* 0x00000016050872a5 */ /* 0x000fe4000f8e00ff */
[----:B------:R-:W-:Y:S04]  /*4160*/  USEL UR10, UR6, UR4, !UP4 ;  /* 0x00000004060a7287 */ /* 0x000fe8000e000000 */
[----:B------:R-:W-:Y:S01]  /*4170*/  UIADD3 UR11, UPT, UPT, -UR10, URZ, URZ ;  /* 0x000000ff0a0b7290 */ /* 0x000fe2000fffe1ff */
[----:B------:R-:W-:Y:S02]  /*4180*/  @!UP0 UMOV UR4, UR9 ;  /* 0x0000000900048c82 */ /* 0x000fe40008000000 */
[----:B------:R-:W-:Y:S02]  /*4190*/  @!UP0 USHF.R.U32.HI UR4, URZ, UR23, UR4 ;  /* 0x00000017ff048299 */ /* 0x000fe40008011604 */
[----:B------:R-:W-:Y:S02]  /*41a0*/  UIMAD UR8, UR42, UR11, UR6 ;  /* 0x0000000b2a0872a4 */ /* 0x000fe4000f8e0206 */
[----:B------:R-:W-:Y:S04]  /*41b0*/  @!UP0 USEL UR4, UR5, UR4, !UP4 ;  /* 0x0000000405048287 */ /* 0x000fe8000e000000 */
[----:B------:R-:W-:Y:S02]  /*41c0*/  @!UP0 UIMAD UR8, UR7, UR8, UR4 ;  /* 0x00000008070882a4 */ /* 0x000fe4000f8e0204 */
[----:B------:R-:W-:Y:S02]  /*41d0*/  @!UP0 UIADD3 UR9, UPT, UPT, UR10, -UR4, URZ ;  /* 0x800000040a098290 */ /* 0x000fe4000fffe0ff */
[----:B------:R-:W-:Y:S02]  /*41e0*/  UIADD3 UR4, UPT, UPT, -UR5, URZ, URZ ;  /* 0x000000ff05047290 */ /* 0x000fe4000fffe1ff */
[----:B------:R-:W-:Y:S02]  /*41f0*/  UIADD3 UR7, UPT, UPT, -UR6, URZ, URZ ;  /* 0x000000ff06077290 */ /* 0x000fe4000fffe1ff */
[----:B------:R-:W-:Y:S02]  /*4200*/  @!UP0 UIMAD UR6, UR9, UR42, UR5 ;  /* 0x0000002a090682a4 */ /* 0x000fe4000f8e0205 */
[----:B------:R-:W-:Y:S02]  /*4210*/  UIMAD UR14, UR15, UR4, UR14 ;  /* 0x000000040f0e72a4 */ /* 0x000fe4000f8e020e */
[----:B------:R-:W-:Y:S01]  /*4220*/  UIMAD UR13, UR50, UR7, UR13 ;  /* 0x00000007320d72a4 */ /* 0x000fe2000f8e020d */
[----:B------:R-:W-:Y:S02]  /*4230*/  @!UP0 UMOV UR5, UR8 ;  /* 0x0000000800058c82 */ /* 0x000fe40008000000 */
[----:B------:R-:W-:Y:S02]  /*4240*/  UIMAD UR14, UR5, UR15, UR14 ;  /* 0x0000000f050e72a4 */ /* 0x000fe4000f8e020e */
[----:B------:R-:W-:Y:S11]  /*4250*/  UIMAD UR13, UR6, UR50, UR13 ;  /* 0x00000032060d72a4 */ /* 0x000ff6000f8e020d */
[----:B------:R-:W-:Y:S01]  /*4260*/  @!UPT UIADD3 URZ, UPT, UPT, URZ, URZ, URZ ;  /* 0x000000fffffff290 */ /* 0x000fe2000fffe0ff */
.L_x_73:
[----:B------:R-:W3:Y:S01]  /*4270*/  @!UP2 LDCU.128 UR8, c[0x0][0xb10] ;  /* 0x00016200ff08a7ac */ /* 0x000ee20008000c00 */
[C---:B----4-:R-:W-:Y:S02]  /*4280*/  ISETP.NE.U32.AND P1, PT, R4.reuse, RZ, PT ;  /* 0x000000ff0400720c */ /* 0x050fe40003f25070 */
[----:B------:R-:W-:Y:S02]  /*4290*/  ISETP.NE.U32.AND P0, PT, R4, RZ, PT ;  /* 0x000000ff0400720c */ /* 0x000fe40003f05070 */
[C---:B------:R-:W-:Y:S02]  /*42a0*/  ISETP.NE.AND.EX P1, PT, R5.reuse, RZ, PT, P1 ;  /* 0x000000ff0500720c */ /* 0x040fe40003f25310 */
[----:B------:R-:W-:Y:S01]  /*42b0*/  ISETP.NE.AND.EX P0, PT, R5, RZ, PT, P0 ;  /* 0x000000ff0500720c */ /* 0x000fe20003f05300 */
[----:B------:R-:W4:Y:S01]  /*42c0*/  @!UP2 LDCU UR5, c[0x0][0xb0c] ;  /* 0x00016180ff05a7ac */ /* 0x000f220008000800 */
[----:B------:R-:W-:Y:S01]  /*42d0*/  SHF.L.U32 R9, R15, 0x1f, RZ ;  /* 0x0000001f0f097819 */ /* 0x000fe200000006ff */
[----:B------:R-:W-:Y:S02]  /*42e0*/  USHF.L.U32 UR35, UR16, 0x7, URZ ;  /* 0x0000000710237899 */ /* 0x000fe400080006ff */
[----:B------:R-:W-:Y:S02]  /*42f0*/  USHF.L.U32 UR34, UR20, 0x8, URZ ;  /* 0x0000000814227899 */ /* 0x000fe400080006ff */
[----:B---3--:R-:W-:Y:S07]  /*4300*/  UIMAD.WIDE.U32 UR6, UR14, UR8, URZ ;  /* 0x000000080e0672a5 */ /* 0x008fee000f8e00ff */
[----:B------:R-:W-:Y:S01]  /*4310*/  @!UP2 UMOV UR4, UR7 ;  /* 0x000000070004ac82 */ /* 0x000fe20008000000 */
[----:B----4-:R-:W-:Y:S02]  /*4320*/  @!UP2 UISETP.NE.AND UP0, UPT, UR5, 0x1, UPT ;  /* 0x000000010500a88c */ /* 0x010fe4000bf05270 */
[----:B------:R-:W-:Y:S02]  /*4330*/  @!UP2 USHF.R.U32.HI UR4, URZ, UR9, UR4 ;  /* 0x00000009ff04a299 */ /* 0x000fe40008011604 */
[----:B------:R-:W-:Y:S02]  /*4340*/  UIMAD.WIDE.U32 UR6, UR13, UR11, URZ ;  /* 0x0000000b0d0672a5 */ /* 0x000fe4000f8e00ff */
[----:B------:R-:W-:Y:S02]  /*4350*/  @!UP2 USEL UR8, UR14, UR4, !UP0 ;  /* 0x000000040e08a287 */ /* 0x000fe4000c000000 */
[----:B------:R-:W-:Y:S03]  /*4360*/  @!UP2 UISETP.NE.AND UP0, UPT, UR10, 0x1, UPT ;  /* 0x000000010a00a88c */ /* 0x000fe6000bf05270 */
[----:B------:R-:W-:Y:S02]  /*4370*/  @!UP2 UMOV UR6, UR7 ;  /* 0x000000070006ac82 */ /* 0x000fe40008000000 */
[----:B------:R-:W3:Y:S02]  /*4380*/  @!UP2 LDCU UR4, c[0x0][0xb20] ;  /* 0x00016400ff04a7ac */ /* 0x000ee40008000800 */
[----:B---3--:R-:W-:Y:S04]  /*4390*/  @!UP2 USHF.R.U32.HI UR6, URZ, UR4, UR6 ;  /* 0x00000004ff06a299 */ /* 0x008fe80008011606 */
[----:B------:R-:W-:Y:S04]  /*43a0*/  @!UP2 USEL UR6, UR13, UR6, !UP0 ;  /* 0x000000060d06a287 */ /* 0x000fe8000c000000 */
[----:B------:R-:W-:Y:S02]  /*43b0*/  @!UP2 UIADD3 UR4, UPT, UPT, -UR8, UR6, URZ ;  /* 0x000000060804a290 */ /* 0x000fe4000fffe1ff */
[----:B------:R-:W-:Y:S02]  /*43c0*/  @!UP2 UIADD3 UR6, UPT, UPT, UR8, -UR6, URZ ;  /* 0x800000060806a290 */ /* 0x000fe4000fffe0ff */
[----:B------:R-:W-:Y:S02]  /*43d0*/  @!UP2 UIMAD UR14, UR4, UR5, UR14 ;  /* 0x00000005040ea2a4 */ /* 0x000fe4000f8e020e */
[----:B------:R-:W-:Y:S01]  /*43e0*/  @!UP2 UIMAD UR13, UR6, UR10, UR13 ;  /* 0x0000000a060da2a4 */ /* 0x000fe2000f8e020d */
[----:B------:R-:W-:Y:S11]  /*43f0*/  BRA.U UP3, `(.L_x_74) ;  /* 0x0000000103107547 */ /* 0x000ff6000b800000 */
[----:B--2---:R-:W-:Y:S04]  /*4400*/  MOV R0, UR43 ;  /* 0x0000002b00007c02 */ /* 0x004fe80008000f00 */
[----:B------:R-:W-:Y:S04]  /*4410*/  SHF.L.U32 R11, R0, 0x1f, RZ ;  /* 0x0000001f000b7819 */ /* 0x000fe800000006ff */
[----:B------:R-:W2:Y:S02]  /*4420*/  SYNCS.PHASECHK.TRANS64.TRYWAIT P2, [UR21+0x78], R11 ;  /* 0x0000780bff0075a7 */ /* 0x000ea40008041115 */
[----:B--2---:R-:W-:Y:S05]  /*4430*/  @!P2 BRA `(.L_x_75) ;  /* 0x000000780010a947 */ /* 0x004fea0003800000 */
.L_x_74:
[----:B------:R-:W-:Y:S05]  /*4440*/  @!P1 BRA `(.L_x_76) ;  /* 0x0000000000309947 */ /* 0x000fea0003800000 */
[----:B------:R-:W-:Y:S01]  /*4450*/  ISETP.NE.U32.AND P1, PT, R2, RZ, PT ;  /* 0x000000ff0200720c */ /* 0x000fe20003f25070 */
[----:B------:R-:W3:Y:S01]  /*4460*/  LDCU.64 UR4, c[0x0][0x358] ;  /* 0x00006b00ff0477ac */ /* 0x000ee20008000a00 */
[----:B------:R-:W-:Y:S02]  /*4470*/  IMAD.MOV.U32 R140, RZ, RZ, 0x1 ;  /* 0x00000001ff8c7424 */ /* 0x000fe400078e00ff */
[----:B------:R-:W-:Y:S11]  /*4480*/  ISETP.NE.AND.EX P1, PT, R3, RZ, PT, P1 ;  /* 0x000000ff0300720c */ /* 0x000ff60003f25310 */
[----:B------:R-:W-:Y:S02]  /*4490*/  @!UPT UIADD3 URZ, UPT, UPT, URZ, URZ, URZ ;  /* 0x000000fffffff290 */ /* 0x000fe4000fffe0ff */
[----:B--2---:R-:W2:Y:S01]  /*44a0*/  @P1 LDC.64 R10, c[0x0][0x888] ;  /* 0x00022200ff0a1b82 */ /* 0x004ea20000000a00 */
[----:B------:R-:W-:Y:S04]  /*44b0*/  @P1 IMAD R0, R4, UR36, RZ ;  /* 0x0000002404001c24 */ /* 0x000fe8000f8e02ff */
[----:B--2---:R-:W-:Y:S04]  /*44c0*/  @P1 IMAD.WIDE R10, R0, 0x4, R10 ;  /* 0x00000004000a1825 */ /* 0x004fe800078e020a */
[----:B------:R-:W-:Y:S01]  /*44d0*/  HFMA2 R0, -RZ, RZ, 0, 5.9604644775390625e-08 ;  /* 0x00000001ff007431 */ /* 0x000fe200000001ff */
[----:B---3-5:R3:W5:Y:S04]  /*44e0*/  @P1 LDG.E R72, desc[UR4][R10.64] ;  /* 0x000000040a481981 */ /* 0x028768000c1e1900 */
[----:B------:R-:W-:Y:S01]  /*44f0*/  @!P1 PRMT R140, R0, 0x7610, R140 ;  /* 0x00007610008c9816 */ /* 0x000fe2000000008c */
[----:B---3--:R-:W4:Y:S06]  /*4500*/  @!P1 LDC R72, c[0x0][0x880] ;  /* 0x00022000ff489b82 */ /* 0x008f2c0000000800 */
.L_x_76:
[----:B----45:R-:W-:Y:S01]  /*4510*/  @!P0 ISETP.EQ.AND P1, PT, R72, RZ, PT ;  /* 0x000000ff4800820c */ /* 0x030fe20003f22270 */
[----:B------:R-:W-:Y:S01]  /*4520*/  @!UPT UIADD3 URZ, UPT, UPT, URZ, URZ, URZ ;  /* 0x000000fffffff290 */ /* 0x000fe2000fffe0ff */
[----:B------:R-:W-:Y:S11]  /*4530*/  @!P0 BRA `(.L_x_77) ;  /* 0x0000000000188947 */ /* 0x000ff60003800000 */
[----:B------:R-:W-:Y:S02]  /*4540*/  LOP3.LUT P0, RZ, R140, 0xff, RZ, 0xc0, !PT ;  /* 0x000000ff8cff7812 */ /* 0x000fe4000780c0ff */
[----:B------:R-:W-:Y:S04]  /*4550*/  ISETP.NE.U32.AND P1, PT, R2, RZ, PT ;  /* 0x000000ff0200720c */ /* 0x000fe80003f25070 */
[----:B------:R-:W-:Y:S04]  /*4560*/  ISETP.NE.AND.EX P1, PT, R3, RZ, PT, P1 ;  /* 0x000000ff0300720c */ /* 0x000fe80003f25310 */
[----:B------:R-:W-:Y:S03]  /*4570*/  PLOP3.LUT P1, PT, P1, PT, PT, 0x8, 0x80 ;  /* 0x000000000080781c */ /* 0x000fe60000f2e170 */
[----:B------:R-:W-:Y:S11]  /*4580*/  @P0 ISETP.EQ.AND P1, PT, R72, RZ, PT ;  /* 0x000000ff4800020c */ /* 0x000ff60003f22270 */
[----:B------:R-:W-:Y:S02]  /*4590*/  @!UPT UIADD3 URZ, UPT, UPT, URZ, URZ, URZ ;  /* 0x000000fffffff290 */ /* 0x000fe4000fffe0ff */
.L_x_77:
[----:B------:R-:W3:Y:S01]  /*45a0*/  SYNCS.PHASECHK.TRANS64.TRYWAIT P2, [UR21+0x50], R9 ;  /* 0x00005009ff0075a7 */ /* 0x000ee20008041115 */
[----:B------:R-:W-:Y:S04]  /*45b0*/  ELECT P0, URZ, PT ;  /* 0x0000000000ff782f */ /* 0x000fe80003800000 */
[----:B------:R-:W-:Y:S11]  /*45c0*/  PLOP3.LUT P1, PT, P1, P0, PT, 0xf2, 0x2f ;  /* 0x00000000002f781c */ /* 0x000ff60000f21e72 */
[----:B------:R-:W-:Y:S02]  /*45d0*/  @!UPT UIADD3 URZ, UPT, UPT, URZ, URZ, URZ ;  /* 0x000000fffffff290 */ /* 0x000fe4000fffe0ff */
[----:B------:R-:W-:Y:S05]  /*45e0*/  @!P1 IADD3 R8, P0, PT, R16, 0x580, RZ ;  /* 0x0000058010089810 */ /* 0x000fea0007f1e0ff */
[----:B------:R-:W-:Y:S01]  /*45f0*/  @!P1 IMAD.X R6, RZ, RZ, R17, P0 ;  /* 0x000000ffff069224 */ /* 0x000fe200000e0611 */
[----:B---3--:R-:W-:Y:S07]  /*4600*/  @!P2 BRA `(.L_x_78) ;  /* 0x0000007400b4a947 */ /* 0x008fee0003800000 */
.L_x_153:
[----:B------:R-:W-:Y:S01]  /*4610*/  @!P1 R2UR UR5, R8 ;  /* 0x00000000080592ca */ /* 0x000fe200000e0000 */
[----:B------:R-:W-:Y:S01]  /*4620*/  VOTEU.ALL UP0, P1 ;  /* 0x0000000000ff7886 */ /* 0x000fe20000800000 */
[----:B------:R-:W-:Y:S01]  /*4630*/  @!P1 R2UR UR4, R6 ;  /* 0x00000000060492ca */ /* 0x000fe200000e0000 */
[----:B--2---:R-:W-:Y:S01]  /*4640*/  @!P1 IMAD.MOV.U32 R0, RZ, RZ, 0x2000 ;  /* 0x00002000ff009424 */ /* 0x004fe200078e00ff */
[----:B------:R-:W-:Y:S01]  /*4650*/  UMOV UR8, 0x0 ;  /* 0x0000000000087882 */ /* 0x000fe20000000000 */
[----:B------:R-:W-:Y:S01]  /*4660*/  UMOV UR9, 0x10000000 ;  /* 0x1000000000097882 */ /* 0x000fe20000000000 */
[----:B------:R-:W-:Y:S01]  /*4670*/  @!UP0 UIADD3 UR32, UPT, UPT, UR21, 0x200, URZ ;  /* 0x0000020015208890 */ /* 0x000fe2000fffe0ff */
[----:B------:R-:W-:Y:S01]  /*4680*/  @!P1 IADD3 R8, P0, PT, R16, 0x580, RZ ;  /* 0x0000058010089810 */ /* 0x000fe20007f1e0ff */
[----:B------:R-:W-:Y:S01]  /*4690*/  VOTEU.ALL UP0, P1 ;  /* 0x0000000000ff7886 */ /* 0x000fe20000800000 */
[----:B------:R-:W-:Y:S03]  /*46a0*/  UPRMT UR6, UR45, 0x654, UR33 ;  /* 0x000006542d067896 */ /* 0x000fe60008000021 */
[----:B------:R-:W-:Y:S02]  /*46b0*/  @!P1 IMAD.X R6, RZ, RZ, R17, P0 ;  /* 0x000000ffff069224 */ /* 0x000fe400000e0611 */
[----:B------:R-:W-:Y:S02]  /*46c0*/  IMAD.U32 R10, RZ, RZ, UR5 ;  /* 0x00000005ff0a7e24 */ /* 0x000fe4000f8e00ff */
[----:B------:R-:W-:Y:S03]  /*46d0*/  IMAD.U32 R11, RZ, RZ, UR4 ;  /* 0x00000004ff0b7e24 */ /* 0x000fe6000f8e00ff */
[----:B------:R-:W-:Y:S02]  /*46e0*/  @!P1 R2UR UR4, R10 ;  /* 0x000000000a0492ca */ /* 0x000fe400000e0000 */
[----:B------:R-:W-:Y:S11]  /*46f0*/  @!P1 R2UR UR5, R11 ;  /* 0x000000000b0592ca */ /* 0x000ff600000e0000 */
[----:B------:R-:W-:Y:S02]  /*4700*/  @!UPT UIADD3 URZ, UPT, UPT, URZ, URZ, URZ ;  /* 0x000000fffffff290 */ /* 0x000fe4000fffe0ff */
[----:B------:R2:W-:Y:S01]  /*4710*/  @!UP0 UTMALDG.3D [UR32], [UR4], desc[UR8] ;  /* 0x00000820040085b4 */ /* 0x0005e20008011000 */
[----:B------:R2:W-:Y:S01]  /*4720*/  @!P1 SYNCS.ARRIVE.TRANS64.RED.A0TR RZ, [UR21+0x30], R0 ;  /* 0x00003000ffff99a7 */ /* 0x0005e20008300415 */
[----:B------:R-:W-:Y:S01]  /*4730*/  SYNCS.ARRIVE.TRANS64.RED.A1T0 RZ, [UR6], RZ ;  /* 0x000000ffffff79a7 */ /* 0x000fe20008100406 */
[----:B------:R-:W3:Y:S02]  /*4740*/  SYNCS.PHASECHK.TRANS64.TRYWAIT P2, [UR21+0x58], R9 ;  /* 0x00005809ff0075a7 */ /* 0x000ee40008041115 */
[----:B--23--:R-:W-:Y:S05]  /*4750*/  @!P2 BRA `(.L_x_79) ;  /* 0x000000740078a947 */ /* 0x00cfea0003800000 */
.L_x_155:
        /* <DEDUP_REMOVED lines=8> */
[----:B------:R-:W-:Y:S01]  /*47e0*/  @!UP0 UIADD3 UR24, UPT, UPT, UR21, 0x2200, URZ ;  /* 0x0000220015188890 */ /* 0x000fe2000fffe0ff */
[----:B------:R-:W-:Y:S01]  /*47f0*/  VOTEU.ALL UP0, P1 ;  /* 0x0000000000ff7886 */ /* 0x000fe20000800000 */
[----:B------:R-:W-:Y:S01]  /*4800*/  UMOV UR27, UR35 ;  /* 0x00000023001b7c82 */ /* 0x000fe20008000000 */
[----:B------:R-:W-:Y:S02]  /*4810*/  UMOV UR28, UR36 ;  /* 0x00000024001c7c82 */ /* 0x000fe40008000000 */
[----:B------:R-:W-:Y:S01]  /*4820*/  IMAD.U32 R10, RZ, RZ, UR5 ;  /* 0x00000005ff0a7e24 */ /* 0x000fe2000f8e00ff */
[----:B------:R-:W-:Y:S01]  /*4830*/  UPRMT UR6, UR45, 0x654, UR25 ;  /* 0x000006542d067896 */ /* 0x000fe20008000019 */
[----:B------:R-:W-:Y:S02]  /*4840*/  IMAD.U32 R11, RZ, RZ, UR4 ;  /* 0x00000004ff0b7e24 */ /* 0x000fe4000f8e00ff */
[----:B------:R-:W-:Y:S01]  /*4850*/  @!P1 IMAD.X R6, RZ, RZ, R17, P0 ;  /* 0x000000ffff069224 */ /* 0x000fe200000e0611 */
        /* <DEDUP_REMOVED lines=8> */
.L_x_157:
[----:B------:R-:W-:Y:S01]  /*48e0*/  @!P1 R2UR UR5, R8 ;  /* 0x00000000080592ca */ /* 0x000fe200000e0000 */
[----:B------:R-:W-:Y:S01]  /*48f0*/  VOTEU.ALL UP0, P1 ;  /* 0x0000000000ff7886 */ /* 0x000fe20000800000 */
[----:B------:R-:W-:Y:S01]  /*4900*/  @!P1 R2UR UR4, R6 ;  /* 0x00000000060492ca */ /* 0x000fe200000e0000 */
[----:B--2---:R-:W-:Y:S01]  /*4910*/  @!P1 IMAD.MOV.U32 R0, RZ, RZ, 0x2000 ;  /* 0x00002000ff009424 */ /* 0x004fe200078e00ff */
[----:B------:R-:W-:Y:S01]  /*4920*/  UMOV UR8, 0x0 ;  /* 0x0000000000087882 */ /* 0x000fe20000000000 */
[----:B------:R-:W-:Y:S01]  /*4930*/  UMOV UR9, 0x10000000 ;  /* 0x1000000000097882 */ /* 0x000fe20000000000 */
[----:B------:R-:W-:Y:S01]  /*4940*/  @!UP0 UIADD3 UR18, UPT, UPT, UR34, 0x80, URZ ;  /* 0x0000008022128890 */ /* 0x000fe2000fffe0ff */
[----:B------:R-:W-:Y:S01]  /*4950*/  VIADD R14, R14, 0x1 ;  /* 0x000000010e0e7836 */ /* 0x000fe20000000000 */
[----:B------:R-:W-:Y:S01]  /*4960*/  @!UP0 UIADD3 UR16, UPT, UPT, UR21, 0x4200, URZ ;  /* 0x0000420015108890 */ /* 0x000fe2000fffe0ff */
[----:B------:R-:W-:Y:S01]  /*4970*/  VOTEU.ALL UP0, P1 ;  /* 0x0000000000ff7886 */ /* 0x000fe20000800000 */
[----:B------:R-:W-:Y:S01]  /*4980*/  UMOV UR19, UR35 ;  /* 0x0000002300137c82 */ /* 0x000fe20008000000 */
[----:B------:R-:W-:Y:S02]  /*4990*/  UMOV UR20, UR36 ;  /* 0x0000002400147c82 */ /* 0x000fe40008000000 */
[----:B------:R-:W-:Y:S01]  /*49a0*/  IMAD.U32 R10, RZ, RZ, UR5 ;  /* 0x00000005ff0a7e24 */ /* 0x000fe2000f8e00ff */
[----:B------:R-:W-:Y:S01]  /*49b0*/  UPRMT UR6, UR45, 0x654, UR17 ;  /* 0x000006542d067896 */ /* 0x000fe20008000011 */
        /* <DEDUP_REMOVED lines=9> */
.L_x_159:
[----:B------:R-:W-:Y:S01]  /*4a50*/  @!P1 IADD3 R6, P0, PT, R16, 0x580, RZ ;  /* 0x0000058010069810 */ /* 0x000fe20007f1e0ff */
[----:B------:R-:W-:Y:S01]  /*4a60*/  VOTEU.ALL UP0, P1 ;  /* 0x0000000000ff7886 */ /* 0x000fe20000800000 */
[----:B------:R-:W-:Y:S01]  /*4a70*/  UMOV UR6, 0x0 ;  /* 0x0000000000067882 */ /* 0x000fe20000000000 */
[----:B------:R-:W-:Y:S01]  /*4a80*/  UMOV UR7, 0x10000000 ;  /* 0x1000000000077882 */ /* 0x000fe20000000000 */
[----:B------:R-:W-:Y:S01]  /*4a90*/  @!P1 R2UR UR5, R6 ;  /* 0x00000000060592ca */ /* 0x000fe200000e0000 */
[----:B--2---:R-:W-:Y:S01]  /*4aa0*/  @!P1 IMAD.X R0, RZ, RZ, R17, P0 ;  /* 0x000000ffff009224 */ /* 0x004fe200000e0611 */
[----:B------:R-:W-:Y:S01]  /*4ab0*/  @!UP0 UIADD3 UR10, UPT, UPT, UR34, 0xc0, URZ ;  /* 0x000000c0220a8890 */ /* 0x000fe2000fffe0ff */
[----:B------:R-:W-:Y:S01]  /*4ac0*/  R2UR UR18, R142 ;  /* 0x000000008e1272ca */ /* 0x000fe200000e0000 */
[----:B------:R-:W-:Y:S01]  /*4ad0*/  @!UP0 UIADD3 UR8, UPT, UPT, UR21, 0x6200, URZ ;  /* 0x0000620015088890 */ /* 0x000fe2000fffe0ff */
[----:B------:R-:W-:Y:S01]  /*4ae0*/  R2UR UR16, R143 ;  /* 0x000000008f1072ca */ /* 0x000fe200000e0000 */
[----:B------:R-:W-:Y:S01]  /*4af0*/  @!UP0 UIADD3 UR9, UPT, UPT, UR21, 0x48, URZ ;  /* 0x0000004815098890 */ /* 0x000fe2000fffe0ff */
[----:B------:R-:W-:Y:S01]  /*4b00*/  @!P1 R2UR UR4, R0 ;  /* 0x00000000000492ca */ /* 0x000fe200000e0000 */
[----:B------:R-:W-:Y:S01]  /*4b10*/  VOTEU.ALL UP0, P1 ;  /* 0x0000000000ff7886 */ /* 0x000fe20000800000 */
[----:B------:R-:W-:Y:S01]  /*4b20*/  UMOV UR11, UR35 ;  /* 0x00000023000b7c82 */ /* 0x000fe20008000000 */
[----:B------:R-:W-:Y:S01]  /*4b30*/  UMOV UR12, UR36 ;  /* 0x00000024000c7c82 */ /* 0x000fe20008000000 */
[C---:B------:R-:W-:Y:S01]  /*4b40*/  ISETP.NE.AND P0, PT, R14.reuse, 0x2, PT ;  /* 0x000000020e00780c */ /* 0x040fe20003f05270 */
[----:B------:R-:W-:Y:S01]  /*4b50*/  UPLOP3.LUT UP3, UPT, UPT, UPT, UPT, 0x80, 0x8 ;  /* 0x000000000008789c */ /* 0x000fe20003f6f070 */
[----:B------:R-:W-:Y:S01]  /*4b60*/  IMAD.U32 R8, RZ, RZ, UR5 ;  /* 0x00000005ff087e24 */ /* 0x000fe2000f8e00ff */
[----:B------:R-:W-:Y:S01]  /*4b70*/  LOP3.LUT R15, R15, 0x1, RZ, 0x3c, !PT ;  /* 0x000000010f0f7812 */ /* 0x000fe200078e3cff */
[----:B------:R-:W-:Y:S01]  /*4b80*/  UMOV UR36, UR29 ;  /* 0x0000001d00247c82 */ /* 0x000fe20008000000 */
[----:B------:R-:W-:Y:S01]  /*4b90*/  SEL R0, RZ, 0x1, P0 ;  /* 0x00000001ff007807 */ /* 0x000fe20000000000 */
[----:B------:R-:W-:Y:S01]  /*4ba0*/  UIADD3 UR20, UPT, UPT, UR13, UR18, URZ ;  /* 0x000000120d147290 */ /* 0x000fe2000fffe0ff */
[----:B------:R-:W-:Y:S01]  /*4bb0*/  SEL R14, R14, RZ, P0 ;  /* 0x000000ff0e0e7207 */ /* 0x000fe20000000000 */
[----:B------:R-:W-:Y:S01]  /*4bc0*/  UIADD3 UR16, UPT, UPT, UR14, UR16, URZ ;  /* 0x000000100e107290 */ /* 0x000fe2000fffe0ff */
[----:B------:R-:W-:Y:S01]  /*4bd0*/  IMAD.U32 R9, RZ, RZ, UR4 ;  /* 0x00000004ff097e24 */ /* 0x000fe2000f8e00ff */
[----:B------:R-:W-:Y:S02]  /*4be0*/  @!P1 R2UR UR4, R8 ;  /* 0x00000000080492ca */ /* 0x000fe400000e0000 */
[----:B------:R-:W-:Y:S02]  /*4bf0*/  LOP3.LUT R13, R13, R0, RZ, 0x3c, !PT ;  /* 0x000000000d0d7212 */ /* 0x000fe400078e3cff */
[----:B------:R-:W-:Y:S11]  /*4c00*/  @!P1 R2UR UR5, R9 ;  /* 0x00000000090592ca */ /* 0x000ff600000e0000 */
[----:B------:R-:W-:Y:S02]  /*4c10*/  @!UPT UIADD3 URZ, UPT, UPT, URZ, URZ, URZ ;  /* 0x000000fffffff290 */ /* 0x000fe4000fffe0ff */
[----:B------:R2:W-:Y:S01]  /*4c20*/  @!UP0 UTMALDG.3D [UR8], [UR4], desc[UR6] ;  /* 0x00000608040085b4 */ /* 0x0005e20008011000 */
[----:B------:R2:W-:Y:S01]  /*4c30*/  @!P1 SYNCS.ARRIVE.TRANS64.RED.A0TR RZ, [UR21+0x48], R7 ;  /* 0x00004807ffff99a7 */ /* 0x0005e20008300415 */
[----:B------:R-:W-:Y:S01]  /*4c40*/  SYNCS.ARRIVE.TRANS64.RED.A1T0 RZ, [UR37], RZ ;  /* 0x000000ffffff79a7 */ /* 0x000fe20008100425 */
[----:B------:R-:W-:Y:S05]  /*4c50*/  BRA.U UP1, `(.L_x_82) ;  /* 0xfffffff101647547 */ /* 0x000fea000b83ffff */
[----:B------:R-:W-:-:S04]  /*4c60*/  SHF.L.U32 R3, R15, 0x1f, RZ ;  /* 0x0000001f0f037819 */ /* 0x000fc800000006ff */
[----:B------:R-:W3:Y:S02]  /*4c70*/  SYNCS.PHASECHK.TRANS64.TRYWAIT P0, [UR21+0x50], R3 ;  /* 0x00005003ff0075a7 */ /* 0x000ee40008001115 */
[----:B---3--:R-:W-:Y:S05]  /*4c80*/  @!P0 BRA `(.L_x_83) ;  /* 0x0000007000748947 */ /* 0x008fea0003800000 */
.L_x_161:
[----:B------:R-:W4:Y:S02]  /*4c90*/  SYNCS.PHASECHK.TRANS64.TRYWAIT P0, [UR21+0x58], R3 ;  /* 0x00005803ff0075a7 */ /* 0x000f240008001115 */
[----:B----4-:R-:W-:Y:S05]  /*4ca0*/  @!P0 BRA `(.L_x_84) ;  /* 0x0000007000848947 */ /* 0x010fea0003800000 */
.L_x_163:
[----:B------:R-:W4:Y:S02]  /*4cb0*/  SYNCS.PHASECHK.TRANS64.TRYWAIT P0, [UR21+0x60], R3 ;  /* 0x00006003ff0075a7 */ /* 0x000f240008001115 */
[----:B----4-:R-:W-:Y:S05]  /*4cc0*/  @!P0 BRA `(.L_x_85) ;  /* 0x0000007000948947 */ /* 0x010fea0003800000 */
.L_x_165:
[----:B---3--:R-:W-:-:S07]  /*4cd0*/  MOV R0, UR21 ;  /* 0x0000001500007c02 */ /* 0x008fce0008000f00 */
.L_x_86:
[----:B---3--:R-:W-:-:S04]  /*4ce0*/  SHF.L.U32 R3, R15, 0x1f, RZ ;  /* 0x0000001f0f037819 */ /* 0x008fc800000006ff */
[----:B------:R3:W4:Y:S03]  /*4cf0*/  SYNCS.PHASECHK.TRANS64.TRYWAIT P0, [R0+URZ+0x68], R3 ;  /* 0x00006803000075a7 */ /* 0x00072600080011ff */
[----:B----4-:R-:W-:Y:S05]  /*4d00*/  @!P0 NANOSLEEP.SYNCS 0x989680 ;  /* 0x009896800000895d */ /* 0x010fea0003900000 */
[----:B------:R-:W4:Y:S02]  /*4d10*/  @!P0 SYNCS.PHASECHK.TRANS64 P0, [R0+URZ+0x68], R3 ;  /* 0x00006803000085a7 */ /* 0x000f2400080010ff */
[----:B-12-4-:R-:W-:Y:S05]  /*4d20*/  @P0 EXIT ;  /* 0x000000000000094d */ /* 0x016fea0003800000 */
[----:B------:R-:W-:Y:S05]  /*4d30*/  BRA `(.L_x_86) ;  /* 0xfffffffc00e87947 */ /* 0x000fea000383ffff */
.L_x_71:
[----:B------:R-:W-:-:S06]  /*4d40*/  UISETP.GE.AND UP0, UPT, UR17, 0x4, UPT ;  /* 0x000000041100788c */ /* 0x000fcc000bf06270 */
[----:B------:R-:W-:-:S13]  /*4d50*/  PLOP3.LUT P0, PT, PT, PT, UP0, 0x80, 0x8 ;  /* 0x000000000008781c */ /* 0x000fda0003f0f008 */
[----:B------:R-:W-:Y:S05]  /*4d60*/  @!P0 EXIT ;  /* 0x000000000000894d */ /* 0x000fea0003800000 */
[----:B------:R-:W-:Y:S01]  /*4d70*/  BAR.SYNC.DEFER_BLOCKING 0x6, 0xa0 ;  /* 0x0182800000007b1d */ /* 0x000fe20000010000 */
[C---:B------:R-:W-:Y:S01]  /*4d80*/  IMAD.SHL.U32 R2, R154.reuse, 0x40, RZ ;  /* 0x000000409a027824 */ /* 0x040fe200078e00ff */
[C---:B------:R-:W-:Y:S01]  /*4d90*/  R2P PR, R154.reuse, 0x6 ;  /* 0x000000069a007804 */ /* 0x040fe20000000000 */
[----:B------:R-:W-:Y:S01]  /*4da0*/  IMAD.MOV.U32 R151, RZ, RZ, 0x20 ;  /* 0x00000020ff977424 */ /* 0x000fe200078e00ff */
[----:B------:R-:W-:Y:S01]  /*4db0*/  CS2R R148, SRZ ;  /* 0x0000000000947805 */ /* 0x000fe2000001ff00 */
[C---:B------:R-:W-:Y:S01]  /*4dc0*/  IMAD.U32 R69, R154.reuse, 0x10000, RZ ;  /* 0x000100009a457824 */ /* 0x040fe200078e00ff */
[----:B------:R-:W-:Y:S02]  /*4dd0*/  UMOV UR44, 0x400 ;  /* 0x00000400002c7882 */ /* 0x000fe40000000000 */
[----:B------:R-:W1:Y:S01]  /*4de0*/  LDC.64 R138, c[0x0][0x8b0] ;  /* 0x00022c00ff8a7b82 */ /* 0x000e620000000a00 */
[----:B------:R-:W-:Y:S01]  /*4df0*/  ULEA UR44, UR45, UR44, 0x18 ;  /* 0x0000002c2d2c7291 */ /* 0x000fe2000f8ec0ff */
[----:B------:R-:W-:Y:S01]  /*4e00*/  IMAD.SHL.U32 R135, R154, 0x8, RZ ;  /* 0x000000089a877824 */ /* 0x000fe200078e00ff */
[----:B------:R-:W-:Y:S01]  /*4e10*/  LOP3.LUT R6, R2, 0x180, RZ, 0xc0, !PT ;  /* 0x0000018002067812 */ /* 0x000fe200078ec0ff */
[----:B------:R-:W-:Y:S01]  /*4e20*/  IMAD.MOV.U32 R152, RZ, RZ, 0x10 ;  /* 0x00000010ff987424 */ /* 0x000fe200078e00ff */
[----:B------:R-:W-:Y:S01]  /*4e30*/  SEL R151, R151, 0xffffffe0, !P2 ;  /* 0xffffffe097977807 */ /* 0x000fe20005000000 */
[----:B------:R-:W-:Y:S01]  /*4e40*/  UIADD3 UR5, UPT, UPT, UR44, 0x200, URZ ;  /* 0x000002002c057890 */ /* 0x000fe2000fffe0ff */
[----:B------:R-:W-:Y:S01]  /*4e50*/  LOP3.LUT R69, R69, 0x600000, RZ, 0xc0, !PT ;  /* 0x0060000045457812 */ /* 0x000fe200078ec0ff */
[----:B------:R-:W2:Y:S01]  /*4e60*/  LDC.64 R136, c[0x0][0x8a8] ;  /* 0x00022a00ff887b82 */ /* 0x000ea20000000a00 */
[----:B------:R-:W-:Y:S01]  /*4e70*/  UIADD3 UR4, UPT, UPT, UR44, 0x8200, URZ ;  /* 0x000082002c047890 */ /* 0x000fe2000fffe0ff */
[----:B------:R-:W-:Y:S01]  /*4e80*/  LOP3.LUT R135, R6, 0x30, R135, 0xf8, !PT ;  /* 0x0000003006877812 */ /* 0x000fe200078ef887 */
[----:B------:R-:W-:Y:S01]  /*4e90*/  IMAD.MOV.U32 R68, RZ, RZ, RZ ;  /* 0x000000ffff447224 */ /* 0x000fe200078e00ff */
[----:B------:R-:W-:Y:S01]  /*4ea0*/  SEL R152, R152, 0xfffffff0, !P1 ;  /* 0xfffffff098987807 */ /* 0x000fe20004800000 */
[----:B------:R-:W-:Y:S01]  /*4eb0*/  IMAD.MOV.U32 R145, RZ, RZ, RZ ;  /* 0x000000ffff917224 */ /* 0x000fe200078e00ff */
[----:B------:R-:W-:Y:S01]  /*4ec0*/  SHF.R.S32.HI R3, RZ, 0x4, R151 ;  /* 0x00000004ff037819 */ /* 0x000fe20000011497 */
[----:B------:R-:W-:Y:S01]  /*4ed0*/  IMAD.U32 R155, RZ, RZ, UR5 ;  /* 0x00000005ff9b7e24 */ /* 0x000fe2000f8e00ff */
[----:B------:R-:W-:Y:S01]  /*4ee0*/  LOP3.LUT R135, R135, 0x1e40, R2, 0xf8, !PT ;  /* 0x00001e4087877812 */ /* 0x000fe200078ef802 */
[----:B------:R-:W3:Y:S01]  /*4ef0*/  LDS R0, [UR44+0x110] ;  /* 0x0001102cff007984 */ /* 0x000ee20008000800 */
[----:B------:R-:W-:-:S02]  /*4f00*/  LOP3.LUT R154, R154, 0x60, RZ, 0xc0, !PT ;  /* 0x000000609a9a7812 */ /* 0x000fc400078ec0ff */
[----:B------:R-:W-:Y:S02]  /*4f10*/  CS2R R146, SRZ ;  /* 0x0000000000927805 */ /* 0x000fe4000001ff00 */
[----:B------:R-:W-:Y:S01]  /*4f20*/  LEA.HI.SX32 R150, R152, R3, 0x1c ;  /* 0x0000000398967211 */ /* 0x000fe200078fe2ff */
[----:B------:R-:W-:Y:S01]  /*4f30*/  IMAD.U32 R153, RZ, RZ, UR4 ;  /* 0x00000004ff997e24 */ /* 0x000fe2000f8e00ff */
[----:B------:R-:W4:Y:S01]  /*4f40*/  LDCU UR58, c[0x0][0x370] ;  /* 0x00006e00ff3a77ac */ /* 0x000f220008000800 */
[----:B------:R-:W1:Y:S01]  /*4f50*/  LDCU.64 UR62, c[0x0][0x348] ;  /* 0x00006900ff3e77ac */ /* 0x000e620008000a00 */
[----:B------:R-:W1:Y:S01]  /*4f60*/  LDCU UR43, c[0x0][0xb0c] ;  /* 0x00016180ff2b77ac */ /* 0x000e620008000800 */
[----:B------:R-:W1:Y:S01]  /*4f70*/  LDCU UR39, c[0x0][0xb30] ;  /* 0x00016600ff2777ac */ /* 0x000e620008000800 */
[----:B------:R-:W1:Y:S01]  /*4f80*/  LDCU.64 UR56, c[0x0][0x888] ;  /* 0x00011100ff3877ac */ /* 0x000e620008000a00 */
[----:B------:R-:W1:Y:S01]  /*4f90*/  LDCU.64 UR40, c[0x0][0xb28] ;  /* 0x00016500ff2877ac */ /* 0x000e620008000a00 */
[----:B------:R-:W1:Y:S01]  /*4fa0*/  LDCU.64 UR60, c[0x0][0x890] ;  /* 0x00011200ff3c77ac */ /* 0x000e620008000a00 */
[----:B------:R-:W1:Y:S01]  /*4fb0*/  LDCU.128 UR52, c[0x0][0xb10] ;  /* 0x00016200ff3477ac */ /* 0x000e620008000c00 */
[----:B------:R-:W1:Y:S02]  /*4fc0*/  LDCU UR47, c[0x0][0x374] ;  /* 0x00006e80ff2f77ac */ /* 0x000e640008000800 */
[----:B-1234-:R-:W-:-:S07]  /*4fd0*/  IMAD.IADD R69, R0, 0x1, R69 ;  /* 0x0000000100457824 */ /* 0x01efce00078e0245 */
.L_x_128:
[----:B------:R-:W-:Y:S02]  /*4fe0*/  LEA R3, R145, UR44, 0x3 ;  /* 0x0000002c91037c11 */ /* 0x000fe4000f8e18ff */
[----:B------:R-:W-:Y:S02]  /*4ff0*/  SHF.L.U32 R0, R147, 0x1f, RZ ;  /* 0x0000001f93007819 */ /* 0x000fe400000006ff */
[----:B------:R-:W-:Y:S02]  /*5000*/  LEA R5, R145, UR44, 0x4 ;  /* 0x0000002c91057c11 */ /* 0x000fe4000f8e20ff */
[----:B-1----:R-:W1:Y:S02]  /*5010*/  SYNCS.PHASECHK.TRANS64.TRYWAIT P0, [R3+URZ+0x80], R0 ;  /* 0x00008000030075a7 */ /* 0x002e6400080011ff */
[----:B-1----:R-:W-:Y:S05]  /*5020*/  @!P0 BRA `(.L_x_87) ;  /* 0x0000006c00d48947 */ /* 0x002fea0003800000 */
.L_x_166:
        /* <DEDUP_REMOVED lines=11> */
[----:B------:R-:W-:Y:S01]  /*50e0*/  PLOP3.LUT P0, PT, PT, PT, UP1, 0x80, 0x8 ;  /* 0x000000000008781c */ /* 0x000fe20003f0f018 */
[----:B------:R-:W-:Y:S11]  /*50f0*/  UP2UR UR46, UPR, URZ, 0x2 ;  /* 0x00000002ff2e7883 */ /* 0x000ff60008000000 */
[----:B------:R-:W-:Y:S01]  /*5100*/  @!UPT UIADD3 URZ, UPT, UPT, URZ, URZ, URZ ;  /* 0x000000fffffff290 */ /* 0x000fe2000fffe0ff */
[----:B-1----:R-:W-:Y:S02]  /*5110*/  @P0 SHF.R.U32.HI R0, RZ, 0x10, R5 ;  /* 0x00000010ff000819 */ /* 0x002fe40000011605 */
        /* <DEDUP_REMOVED lines=12> */
[----:B------:R-:W2:Y:S01]  /*51e0*/  LDCU UR12, c[0x0][0xb20] ;  /* 0x00016400ff0c77ac */ /* 0x000ea20008000800 */
[----:B------:R-:W-:Y:S02]  /*51f0*/  UIMAD.WIDE.U32 UR4, UR47, UR55, URZ ;  /* 0x000000372f0472a5 */ /* 0x000fe4000f8e00ff */
[----:B------:R-:W-:Y:S02]  /*5200*/  UIMAD.WIDE.U32 UR6, UR58, UR52, URZ ;  /* 0x000000343a0672a5 */ /* 0x000fe4000f8e00ff */
[----:B------:R-:W-:Y:S02]  /*5210*/  UISETP.NE.AND UP0, UPT, UR54, 0x1, UPT ;  /* 0x000000013600788c */ /* 0x000fe4000bf05270 */
[----:B------:R-:W-:Y:S02]  /*5220*/  UIMAD.WIDE.U32 UR8, UR37, UR55, URZ ;  /* 0x00000037250872a5 */ /* 0x000fe4000f8e00ff */
[----:B------:R-:W-:Y:S02]  /*5230*/  UIMAD.WIDE.U32 UR10, UR38, UR52, URZ ;  /* 0x00000034260a72a5 */ /* 0x000fe4000f8e00ff */
[----:B------:R-:W-:Y:S02]  /*5240*/  UISETP.NE.AND UP1, UPT, UR43, 0x1, UPT ;  /* 0x000000012b00788c */ /* 0x000fe4000bf25270 */
[----:B------:R-:W-:Y:S01]  /*5250*/  UISETP.NE.AND UP2, UPT, UR42, 0x1, UPT ;  /* 0x000000012a00788c */ /* 0x000fe2000bf45270 */
[----:B------:R-:W-:Y:S02]  /*5260*/  UMOV UR4, UR5 ;  /* 0x0000000500047c82 */ /* 0x000fe40008000000 */
[----:B--2---:R-:W-:Y:S03]  /*5270*/  USHF.R.U32.HI UR5, URZ, UR12, UR4 ;  /* 0x0000000cff057299 */ /* 0x004fe60008011604 */
[----:B------:R-:W-:Y:S02]  /*5280*/  UMOV UR4, UR7 ;  /* 0x0000000700047c82 */ /* 0x000fe40008000000 */
[----:B------:R-:W-:Y:S02]  /*5290*/  USHF.R.U32.HI UR7, URZ, UR53, UR4 ;  /* 0x00000035ff077299 */ /* 0x000fe40008011604 */
[----:B------:R-:W-:Y:S02]  /*52a0*/  USEL UR4, UR47, UR5, !UP0 ;  /* 0x000000052f047287 */ /* 0x000fe4000c000000 */
[----:B------:R-:W-:Y:S01]  /*52b0*/  USEL UR7, UR58, UR7, !UP1 ;  /* 0x000000073a077287 */ /* 0x000fe2000c800000 */
[----:B------:R-:W-:Y:S01]  /*52c0*/  UMOV UR5, UR9 ;  /* 0x0000000900057c82 */ /* 0x000fe20008000000 */
[----:B------:R-:W-:Y:S02]  /*52d0*/  UIMAD.WIDE.U32 UR8, UR4, UR40, URZ ;  /* 0x00000028040872a5 */ /* 0x000fe4000f8e00ff */
[----:B------:R-:W-:Y:S03]  /*52e0*/  USHF.R.U32.HI UR6, URZ, UR12, UR5 ;  /* 0x0000000cff067299 */ /* 0x000fe60008011605 */
[----:B------:R-:W-:Y:S01]  /*52f0*/  UMOV UR5, UR11 ;  /* 0x0000000b00057c82 */ /* 0x000fe20008000000 */
[----:B------:R-:W-:Y:S02]  /*5300*/  UIMAD.WIDE.U32 UR10, UR7, UR40, URZ ;  /* 0x00000028070a72a5 */ /* 0x000fe4000f8e00ff */
[----:B------:R-:W-:Y:S02]  /*5310*/  USHF.R.U32.HI UR12, URZ, UR53, UR5 ;  /* 0x00000035ff0c7299 */ /* 0x000fe40008011605 */
[----:B------:R-:W-:Y:S01]  /*5320*/  USEL UR6, UR37, UR6, !UP0 ;  /* 0x0000000625067287 */ /* 0x000fe2000c000000 */
[----:B------:R-:W-:Y:S02]  /*5330*/  UMOV UR5, UR9 ;  /* 0x0000000900057c82 */ /* 0x000fe40008000000 */
[----:B------:R-:W-:Y:S01]  /*5340*/  UMOV UR10, UR11 ;  /* 0x0000000b000a7c82 */ /* 0x000fe20008000000 */
[----:B------:R-:W-:Y:S02]  /*5350*/  @UP2 USHF.R.U32.HI UR4, URZ, UR41, UR5 ;  /* 0x00000029ff042299 */ /* 0x000fe40008011605 */
[----:B------:R-:W-:Y:S02]  /*5360*/  @UP2 USHF.R.U32.HI UR7, URZ, UR41, UR10 ;  /* 0x00000029ff072299 */ /* 0x000fe4000801160a */
[----:B------:R-:W-:Y:S02]  /*5370*/  UIMAD UR4, UR42, UR4, URZ ;  /* 0x000000042a0472a4 */ /* 0x000fe4000f8e02ff */
        /* <DEDUP_REMOVED lines=8> */
[----:B------:R-:W-:Y:S02]  /*5400*/  USEL UR11, UR6, UR4, !UP2 ;  /* 0x00000004060b7287 */ /* 0x000fe4000d000000 */
[----:B------:R-:W-:Y:S02]  /*5410*/  UIADD3 UR8, UPT, UPT, -UR5, URZ, URZ ;  /* 0x000000ff05087290 */ /* 0x000fe4000fffe1ff */
[----:B------:R-:W-:Y:S01]  /*5420*/  UIADD3 UR10, UPT, UPT, -UR11, URZ, URZ ;  /* 0x000000ff0b0a7290 */ /* 0x000fe2000fffe1ff */
[----:B------:R-:W-:Y:S01]  /*5430*/  @!UP0 UMOV UR4, UR9 ;  /* 0x0000000900048c82 */ /* 0x000fe20008000000 */
[----:B------:R-:W-:Y:S02]  /*5440*/  UIADD3 UR9, UPT, UPT, -UR6, URZ, URZ ;  /* 0x000000ff06097290 */ /* 0x000fe4000fffe1ff */
[----:B------:R-:W-:Y:S02]  /*5450*/  @!UP0 USHF.R.U32.HI UR4, URZ, UR41, UR4 ;  /* 0x00000029ff048299 */ /* 0x000fe40008011604 */
[----:B------:R-:W-:Y:S02]  /*5460*/  UIMAD UR10, UR42, UR10, UR6 ;  /* 0x0000000a2a0a72a4 */ /* 0x000fe4000f8e0206 */
[----:B------:R-:W-:Y:S04]  /*5470*/  @!UP0 USEL UR4, UR5, UR4, !UP2 ;  /* 0x0000000405048287 */ /* 0x000fe8000d000000 */
[----:B------:R-:W-:Y:S02]  /*5480*/  @!UP0 UIMAD UR10, UR7, UR10, UR4 ;  /* 0x0000000a070a82a4 */ /* 0x000fe4000f8e0204 */
[----:B------:R-:W-:Y:S02]  /*5490*/  @!UP0 UIADD3 UR11, UPT, UPT, UR11, -UR4, URZ ;  /* 0x800000040b0b8290 */ /* 0x000fe4000fffe0ff */
[----:B------:R-:W-:Y:S02]  /*54a0*/  UIMAD UR7, UR43, UR8, UR38 ;  /* 0x000000082b0772a4 */ /* 0x000fe4000f8e0226 */
[----:B------:R-:W-:Y:S02]  /*54b0*/  @!UP0 UIMAD UR6, UR11, UR42, UR5 ;  /* 0x0000002a0b0682a4 */ /* 0x000fe4000f8e0205 */
[----:B------:R-:W-:Y:S01]  /*54c0*/  UIMAD UR4, UR54, UR9, UR37 ;  /* 0x00000009360472a4 */ /* 0x000fe2000f8e0225 */
[----:B------:R-:W-:Y:S02]  /*54d0*/  @!UP0 UMOV UR5, UR10 ;  /* 0x0000000a00058c82 */ /* 0x000fe40008000000 */
[----:B------:R-:W-:Y:S02]  /*54e0*/  UIMAD UR38, UR5, UR43, UR7 ;  /* 0x0000002b052672a4 */ /* 0x000fe4000f8e0207 */
[----:B------:R-:W-:Y:S11]  /*54f0*/  UIMAD UR37, UR6, UR54, UR4 ;  /* 0x00000036062572a4 */ /* 0x000ff6000f8e0204 */
[----:B------:R-:W-:Y:S01]  /*5500*/  @!UPT UIADD3 URZ, UPT, UPT, URZ, URZ, URZ ;  /* 0x000000fffffff290 */ /* 0x000fe2000fffe0ff */
.L_x_88:
[----:B------:R-:W-:Y:S01]  /*5510*/  UISETP.NE.AND UP0, UPT, UR39, 0x1, UPT ;  /* 0x000000012700788c */ /* 0x000fe2000bf05270 */
[----:B------:R-:W-:Y:S01]  /*5520*/  R2UR UR11, R155 ;  /* 0x000000009b0b72ca */ /* 0x000fe200000e0000 */
[----:B------:R-:W-:Y:S01]  /*5530*/  USHF.L.U32 UR50, UR16, 0x7, URZ ;  /* 0x0000000710327899 */ /* 0x000fe200080006ff */
[----:B------:R-:W-:Y:S01]  /*5540*/  IADD3 R145, PT, PT, R145, 0x1, RZ ;  /* 0x0000000191917810 */ /* 0x000fe20007ffe0ff */
[----:B------:R-:W-:Y:S07]  /*5550*/  USHF.L.U32 UR49, UR20, 0x8, URZ ;  /* 0x0000000814317899 */ /* 0x000fee00080006ff */
[----:B------:R-:W2:Y:S01]  /*5560*/  @!UP0 LDCU.128 UR12, c[0x0][0xb10] ;  /* 0x00016200ff0c87ac */ /* 0x000ea20008000c00 */
[----:B------:R-:W3:Y:S01]  /*5570*/  @!UP0 LDCU UR5, c[0x0][0xb0c] ;  /* 0x00016180ff0587ac */ /* 0x000ee20008000800 */
[----:B------:R-:W4:Y:S01]  /*5580*/  @!UP0 LDCU UR10, c[0x0][0xb20] ;  /* 0x00016400ff0a87ac */ /* 0x000f220008000800 */
[----:B--2---:R-:W-:Y:S02]  /*5590*/  UIMAD.WIDE.U32 UR8, UR38, UR12, URZ ;  /* 0x0000000c260872a5 */ /* 0x004fe4000f8e00ff */
[----:B------:R-:W-:Y:S02]  /*55a0*/  UIMAD.WIDE.U32 UR6, UR37, UR15, URZ ;  /* 0x0000000f250672a5 */ /* 0x000fe4000f8e00ff */
[----:B------:R-:W-:Y:S03]  /*55b0*/  @!UP0 UISETP.NE.AND UP1, UPT, UR14, 0x1, UPT ;  /* 0x000000010e00888c */ /* 0x000fe6000bf25270 */
[----:B------:R-:W-:Y:S01]  /*55c0*/  @!UP0 UMOV UR4, UR9 ;  /* 0x0000000900048c82 */ /* 0x000fe20008000000 */
[----:B---3--:R-:W-:Y:S02]  /*55d0*/  @!UP0 UISETP.NE.AND UP2, UPT, UR5, 0x1, UPT ;  /* 0x000000010500888c */ /* 0x008fe4000bf45270 */
[----:B------:R-:W-:Y:S01]  /*55e0*/  @!UP0 USHF.R.U32.HI UR4, URZ, UR13, UR4 ;  /* 0x0000000dff048299 */ /* 0x000fe20008011604 */
[----:B------:R-:W-:Y:S02]  /*55f0*/  @!UP0 UMOV UR6, UR7 ;  /* 0x0000000700068c82 */ /* 0x000fe40008000000 */
[----:B----4-:R-:W-:Y:S02]  /*5600*/  @!UP0 USHF.R.U32.HI UR6, URZ, UR10, UR6 ;  /* 0x0000000aff068299 */ /* 0x010fe40008011606 */
[----:B------:R-:W-:Y:S02]  /*5610*/  @!UP0 USEL UR7, UR38, UR4, !UP2 ;  /* 0x0000000426078287 */ /* 0x000fe4000d000000 */
[----:B------:R-:W-:Y:S04]  /*5620*/  @!UP0 USEL UR6, UR37, UR6, !UP1 ;  /* 0x0000000625068287 */ /* 0x000fe8000c800000 */
[----:B------:R-:W-:Y:S02]  /*5630*/  @!UP0 UIADD3 UR4, UPT, UPT, -UR7, UR6, URZ ;  /* 0x0000000607048290 */ /* 0x000fe4000fffe1ff */
[----:B------:R-:W-:Y:S02]  /*5640*/  @!UP0 UIADD3 UR6, UPT, UPT, UR7, -UR6, URZ ;  /* 0x8000000607068290 */ /* 0x000fe4000fffe0ff */
[----:B------:R-:W-:Y:S02]  /*5650*/  @!UP0 UIMAD UR38, UR4, UR5, UR38 ;  /* 0x00000005042682a4 */ /* 0x000fe4000f8e0226 */
[----:B------:R-:W-:Y:S02]  /*5660*/  @!UP0 UIMAD UR37, UR6, UR14, UR37 ;  /* 0x0000000e062582a4 */ /* 0x000fe4000f8e0225 */
[----:B------:R-:W-:Y:S09]  /*5670*/  ULOP3.LUT UP0, URZ, UR11, 0x1b0, URZ, 0xc0, !UPT ;  /* 0x000001b00bff7892 */ /* 0x000ff2000f80c0ff */
[----:B------:R-:W-:Y:S05]  /*5680*/  BRA.U !UP0, `(.L_x_89) ;  /* 0x0000000108407547 */ /* 0x000fea000b800000 */
[----:B------:R-:W2:Y:S01]  /*5690*/  LDCU.64 UR8, c[0x4][0x88] ;  /* 0x01001100ff0877ac */ /* 0x000ea20008000a00 */
[----:B------:R-:W-:Y:S01]  /*56a0*/  MOV R3, 0x0 ;  /* 0x0000000000037802 */ /* 0x000fe20000000f00 */
[----:B------:R-:W-:Y:S02]  /*56b0*/  HFMA2 R12, -RZ, RZ, 0, 5.9604644775390625e-08 ;  /* 0x00000001ff0c7431 */ /* 0x000fe400000001ff */
[----:B------:R-:W-:Y:S02]  /*56c0*/  IMAD.MOV.U32 R8, RZ, RZ, 0x70 ;  /* 0x00000070ff087424 */ /* 0x000fe400078e00ff */
[----:B------:R-:W-:Y:S01]  /*56d0*/  IMAD.MOV.U32 R13, RZ, RZ, RZ ;  /* 0x000000ffff0d7224 */ /* 0x000fe200078e00ff */
[----:B------:R-:W3:Y:S01]  /*56e0*/  LDCU.64 UR6, c[0x4][0x90] ;  /* 0x01001200ff0677ac */ /* 0x000ee20008000a00 */
[----:B------:R-:W4:Y:S01]  /*56f0*/  LDC.64 R2, c[0x4][R3] ;  /* 0x0100000003027b82 */ /* 0x000f220000000a00 */
[----:B------:R-:W1:Y:S01]  /*5700*/  LDCU.64 UR4, c[0x4][0x8] ;  /* 0x01000100ff0477ac */ /* 0x000e620008000a00 */
[----:B--2---:R-:W-:Y:S01]  /*5710*/  MOV R5, UR9 ;  /* 0x0000000900057c02 */ /* 0x004fe20008000f00 */
[----:B------:R-:W-:Y:S01]  /*5720*/  IMAD.U32 R4, RZ, RZ, UR8 ;  /* 0x00000008ff047e24 */ /* 0x000fe2000f8e00ff */
[----:B---3--:R-:W-:Y:S01]  /*5730*/  MOV R7, UR7 ;  /* 0x0000000700077c02 */ /* 0x008fe20008000f00 */
[----:B------:R-:W-:Y:S01]  /*5740*/  IMAD.U32 R6, RZ, RZ, UR6 ;  /* 0x00000006ff067e24 */ /* 0x000fe2000f8e00ff */
[----:B-1----:R-:W-:Y:S01]  /*5750*/  MOV R11, UR5 ;  /* 0x00000005000b7c02 */ /* 0x002fe20008000f00 */
[----:B------:R-:W-:Y:S02]  /*5760*/  IMAD.U32 R10, RZ, RZ, UR4 ;  /* 0x00000004ff0a7e24 */ /* 0x000fe4000f8e00ff */
[----:B------:R-:W-:Y:S07]  /*5770*/  LEPC R20, `(.L_x_89) ;  /* 0x000000001014794e */ /* 0x000fee0000000000 */
[----:B----45:R-:W-:Y:S05]  /*5780*/  CALL.ABS.NOINC R2 ;  /* 0x0000000002007343 */ /* 0x030fea0003c00000 */
.L_x_89:
[----:B------:R-:W-:Y:S01]  /*5790*/  LOP3.LUT P0, RZ, R153, 0x1b0, RZ, 0xc0, !PT ;  /* 0x000001b099ff7812 */ /* 0x000fe2000780c0ff */
[----:B------:R-:W-:Y:S11]  /*57a0*/  BSSY.RECONVERGENT B6, `(.L_x_90) ;  /* 0x0000013000067945 */ /* 0x000ff60003800200 */
[----:B------:R-:W-:Y:S01]  /*57b0*/  @!UPT UIADD3 URZ, UPT, UPT, URZ, URZ, URZ ;  /* 0x000000fffffff290 */ /* 0x000fe2000fffe0ff */
[----:B------:R-:W-:Y:S05]  /*57c0*/  @!P0 BRA `(.L_x_91) ;  /* 0x0000000000408947 */ /* 0x000fea0003800000 */
        /* <DEDUP_REMOVED lines=16> */
.L_x_91:
[----:B------:R-:W-:Y:S05]  /*58d0*/  BSYNC.RECONVERGENT B6 ;  /* 0x0000000000067941 */ /* 0x000fea0003800200 */
.L_x_90:
[----:B------:R-:W-:Y:S01]  /*58e0*/  R2UR UR4, R144 ;  /* 0x00000000900472ca */ /* 0x000fe200000e0000 */
[----:B------:R-:W-:Y:S01]  /*58f0*/  UISETP.NE.U32.AND UP0, UPT, UR60, URZ, UPT ;  /* 0x000000ff3c00728c */ /* 0x000fe2000bf05070 */
[----:B------:R-:W-:Y:S02]  /*5900*/  ISETP.NE.U32.AND P4, PT, R138, RZ, PT ;  /* 0x000000ff8a00720c */ /* 0x000fe40003f85070 */
[----:B------:R-:W-:Y:S01]  /*5910*/  ISETP.NE.U32.AND P2, PT, RZ, UR56, PT ;  /* 0x00000038ff007c0c */ /* 0x000fe2000bf45070 */
[----:B------:R-:W-:Y:S01]  /*5920*/  UISETP.NE.AND.EX UP1, UPT, UR61, URZ, UPT, UP0 ;  /* 0x000000ff3d00728c */ /* 0x000fe2000bf25300 */
[----:B------:R-:W-:Y:S01]  /*5930*/  ISETP.NE.AND.EX P4, PT, R139, RZ, PT, P4 ;  /* 0x000000ff8b00720c */ /* 0x000fe20003f85340 */
[----:B------:R-:W-:Y:S01]  /*5940*/  UPLOP3.LUT UP0, UPT, UPT, UPT, UPT, 0x40, 0x4 ;  /* 0x000000000004789c */ /* 0x000fe20003f0e870 */
[----:B------:R-:W-:Y:S05]  /*5950*/  ISETP.NE.AND.EX P2, PT, RZ, UR57, PT, P2 ;  /* 0x00000039ff007c0c */ /* 0x000fea000bf45320 */
[----:B------:R-:W-:Y:S06]  /*5960*/  UISETP.NE.AND UP2, UPT, UR4, URZ, UPT ;  /* 0x000000ff0400728c */ /* 0x000fec000bf45270 */
[----:B------:R-:W-:Y:S05]  /*5970*/  PLOP3.LUT P1, PT, PT, PT, UP2, 0x80, 0x8 ;  /* 0x000000000008781c */ /* 0x000fea0003f2f028 */
[----:B------:R-:W-:Y:S06]  /*5980*/  @UP2 UPLOP3.LUT UP0, UPT, UPT, UPT, UP1, 0x80, 0x8 ;  /* 0x000000000008289c */ /* 0x000fec0003f0f010 */
[----:B------:R-:W-:Y:S01]  /*5990*/  PLOP3.LUT P0, PT, PT, PT, UP0, 0x80, 0x8 ;  /* 0x000000000008781c */ /* 0x000fe20003f0f008 */
[----:B------:R-:W-:Y:S01]  /*59a0*/  @!UPT UIADD3 URZ, UPT, UPT, URZ, URZ, URZ ;  /* 0x000000fffffff290 */ /* 0x000fe2000fffe0ff */
[----:B------:R-:W-:Y:S11]  /*59b0*/  BRA.U !UP1, `(.L_x_92) ;  /* 0x00000001093c7547 */ /* 0x000ff6000b800000 */
[----:B------:R-:W-:Y:S01]  /*59c0*/  UISETP.NE.U32.AND UP0, UPT, UR56, URZ, UPT ;  /* 0x000000ff3800728c */ /* 0x000fe2000bf05070 */
[----:B-1----:R-:W-:Y:S01]  /*59d0*/  HFMA2 R0, -RZ, RZ, 0, 5.9604644775390625e-08 ;  /* 0x00000001ff007431 */ /* 0x002fe200000001ff */
[----:B------:R-:W1:Y:S01]  /*59e0*/  LDCU.64 UR8, c[0x0][0x358] ;  /* 0x00006b00ff0877ac */ /* 0x000e620008000a00 */
[----:B------:R-:W-:Y:S01]  /*59f0*/  IMAD.MOV.U32 R140, RZ, RZ, 0x1 ;  /* 0x00000001ff8c7424 */ /* 0x000fe200078e00ff */
[----:B------:R-:W-:Y:S06]  /*5a00*/  UISETP.NE.AND.EX UP0, UPT, UR57, URZ, UPT, UP0 ;  /* 0x000000ff3900728c */ /* 0x000fec000bf05300 */
[----:B------:R-:W-:Y:S05]  /*5a10*/  PLOP3.LUT P3, PT, PT, PT, UP0, 0x80, 0x8 ;  /* 0x000000000008781c */ /* 0x000fea0003f6f008 */
[----:B------:R-:W2:Y:S01]  /*5a20*/  @UP0 LDCU.64 UR4, c[0x0][0x888] ;  /* 0x00011100ff0407ac */ /* 0x000ea20008000a00 */
[----:B------:R-:W-:Y:S07]  /*5a30*/  @UP0 UIMAD UR6, UR36, UR60, URZ ;  /* 0x0000003c240602a4 */ /* 0x000fee000f8e02ff */
[----:B------:R-:W-:Y:S01]  /*5a40*/  @!P3 PRMT R140, R0, 0x7610, R140 ;  /* 0x00007610008cb816 */ /* 0x000fe2000000008c */
[----:B--2---:R-:W-:Y:S06]  /*5a50*/  @UP0 UIMAD.WIDE UR4, UR6, 0x4, UR4 ;  /* 0x00000004060408a5 */ /* 0x004fec000f8e0204 */
[----:B------:R-:W-:Y:S01]  /*5a60*/  IMAD.U32 R2, RZ, RZ, UR4 ;  /* 0x00000004ff027e24 */ /* 0x000fe2000f8e00ff */
[----:B------:R-:W-:Y:S04]  /*5a70*/  MOV R3, UR5 ;  /* 0x0000000500037c02 */ /* 0x000fe80008000f00 */
[----:B------:R-:W2:Y:S01]  /*5a80*/  @!UP0 LDCU UR4, c[0x0][0x880] ;  /* 0x00011000ff0487ac */ /* 0x000ea20008000800 */
[----:B-1---5:R3:W5:Y:S02]  /*5a90*/  @P3 LDG.E R72, desc[UR8][R2.64] ;  /* 0x0000000802483981 */ /* 0x022764000c1e1900 */
[----:B--23--:R-:W-:Y:S02]  /*5aa0*/  @!P3 IMAD.U32 R72, RZ, RZ, UR4 ;  /* 0x00000004ff48be24 */ /* 0x00cfe4000f8e00ff */
.L_x_92:
[----:B------:R-:W-:Y:S05]  /*5ab0*/  @!P4 BRA `(.L_x_93) ;  /* 0x000000000024c947 */ /* 0x000fea0003800000 */
[----:B------:R-:W-:Y:S01]  /*5ac0*/  ISETP.NE.U32.AND P3, PT, R136, RZ, PT ;  /* 0x000000ff8800720c */ /* 0x000fe20003f65070 */
[----:B------:R-:W2:Y:S03]  /*5ad0*/  LDCU.64 UR4, c[0x0][0x358] ;  /* 0x00006b00ff0477ac */ /* 0x000ea60008000a00 */
[----:B------:R-:W-:Y:S11]  /*5ae0*/  ISETP.NE.AND.EX P3, PT, R137, RZ, PT, P3 ;  /* 0x000000ff8900720c */ /* 0x000ff60003f65330 */
[----:B------:R-:W-:Y:S02]  /*5af0*/  @!UPT UIADD3 URZ, UPT, UPT, URZ, URZ, URZ ;  /* 0x000000fffffff290 */ /* 0x000fe4000fffe0ff */
[----:B------:R-:W3:Y:S01]  /*5b00*/  @P3 LDC.64 R2, c[0x0][0x8a8] ;  /* 0x00022a00ff023b82 */ /* 0x000ee20000000a00 */
[----:B-1----:R-:W-:Y:S04]  /*5b10*/  @P3 IMAD R0, R138, UR36, RZ ;  /* 0x000000248a003c24 */ /* 0x002fe8000f8e02ff */
[----:B---3--:R-:W-:Y:S05]  /*5b20*/  @P3 IMAD.WIDE R2, R0, 0x4, R2 ;  /* 0x0000000400023825 */ /* 0x008fea00078e0202 */
[----:B--2--5:R2:W5:Y:S02]  /*5b30*/  @P3 LDG.E R70, desc[UR4][R2.64] ;  /* 0x0000000402463981 */ /* 0x024564000c1e1900 */
[----:B--2---:R-:W3:Y:S02]  /*5b40*/  @!P3 LDC R70, c[0x0][0x8a0] ;  /* 0x00022800ff46bb82 */ /* 0x004ee40000000800 */
.L_x_93:
[----:B-----5:R-:W-:Y:S01]  /*5b50*/  ISETP.NE.AND P4, PT, R72, RZ, PT ;  /* 0x000000ff4800720c */ /* 0x020fe20003f85270 */
[----:B------:R-:W-:Y:S01]  /*5b60*/  BSSY B1, `(.L_x_94) ;  /* 0x0000048000017945 */ /* 0x000fe20003800000 */
[----:B------:R-:W-:Y:S01]  /*5b70*/  SEL R7, RZ, 0xffffffff, P2 ;  /* 0xffffffffff077807 */ /* 0x000fe20001000000 */
[----:B------:R-:W-:Y:S01]  /*5b80*/  IMAD.MOV.U32 R79, RZ, RZ, 0x1 ;  /* 0x00000001ff4f7424 */ /* 0x000fe200078e00ff */
[----:B------:R-:W-:Y:S01]  /*5b90*/  LOP3.LUT P3, RZ, R140, 0xff, RZ, 0xc0, !PT ;  /* 0x000000ff8cff7812 */ /* 0x000fe2000786c0ff */
[----:B------:R-:W-:Y:S01]  /*5ba0*/  IMAD R71, R68, 0x100, R69 ;  /* 0x0000010044477824 */ /* 0x000fe200078e0245 */
[----:B-1----:R-:W-:Y:S02]  /*5bb0*/  @P1 SEL R0, RZ, 0xffffffff, P4 ;  /* 0xffffffffff001807 */ /* 0x002fe40002000000 */
[----:B------:R-:W-:Y:S02]  /*5bc0*/  CS2R R90, SRZ ;  /* 0x00000000005a7805 */ /* 0x000fe4000001ff00 */
[----:B------:R-:W-:Y:S02]  /*5bd0*/  LEA R3, R148, UR44, 0x3 ;  /* 0x0000002c94037c11 */ /* 0x000fe4000f8e18ff */
[----:B------:R-:W-:Y:S02]  /*5be0*/  CS2R R88, SRZ ;  /* 0x0000000000587805 */ /* 0x000fe4000001ff00 */
[----:B------:R-:W-:Y:S02]  /*5bf0*/  @P0 SEL R0, R7, R0, !P3 ;  /* 0x0000000007000207 */ /* 0x000fe40005800000 */
[----:B------:R-:W-:Y:S02]  /*5c00*/  CS2R R86, SRZ ;  /* 0x0000000000567805 */ /* 0x000fe4000001ff00 */
[----:B------:R-:W-:Y:S02]  /*5c10*/  LEA R78, R68, UR44, 0x3 ;  /* 0x0000002c444e7c11 */ /* 0x000fe4000f8e18ff */
[----:B------:R-:W-:Y:S02]  /*5c20*/  CS2R R84, SRZ ;  /* 0x0000000000547805 */ /* 0x000fe4000001ff00 */
[----:B------:R-:W-:Y:S02]  /*5c30*/  @P1 LOP3.LUT R0, R0, 0x1, RZ, 0xc0, !PT ;  /* 0x0000000100001812 */ /* 0x000fe400078ec0ff */
[----:B------:R-:W-:Y:S02]  /*5c40*/  CS2R R82, SRZ ;  /* 0x0000000000527805 */ /* 0x000fe4000001ff00 */
[----:B------:R-:W-:Y:S02]  /*5c50*/  SHF.L.U32 R5, R149, 0x1f, RZ ;  /* 0x0000001f95057819 */ /* 0x000fe400000006ff */
[----:B------:R-:W-:Y:S02]  /*5c60*/  CS2R R80, SRZ ;  /* 0x0000000000507805 */ /* 0x000fe4000001ff00 */
[----:B------:R-:W-:Y:S02]  /*5c70*/  ISETP.NE.U32.OR P6, PT, R0, 0x1, !P1 ;  /* 0x000000010000780c */ /* 0x000fe40004fc5470 */
[----:B------:R-:W-:Y:S02]  /*5c80*/  CS2R R94, SRZ ;  /* 0x00000000005e7805 */ /* 0x000fe4000001ff00 */
[----:B------:R-:W-:Y:S02]  /*5c90*/  PLOP3.LUT P2, PT, PT, PT, UP1, 0x80, 0x8 ;  /* 0x000000000008781c */ /* 0x000fe40003f4f018 */
[----:B------:R-:W-:Y:S02]  /*5ca0*/  CS2R R92, SRZ ;  /* 0x00000000005c7805 */ /* 0x000fe4000001ff00 */
[----:B------:R-:W-:Y:S02]  /*5cb0*/  SEL R0, RZ, 0xffffffff, P4 ;  /* 0xffffffffff007807 */ /* 0x000fe40002000000 */
[----:B------:R-:W-:Y:S03]  /*5cc0*/  P2R R99, PR, RZ, 0x40 ;  /* 0x00000040ff637803 */ /* 0x000fe60000000000 */
[----:B------:R-:W-:Y:S04]  /*5cd0*/  @P6 SHF.L.U32 R2, R146, 0x1f, RZ ;  /* 0x0000001f92026819 */ /* 0x000fe800000006ff */
[----:B------:R-:W-:Y:S01]  /*5ce0*/  @P2 SEL R0, R7, R0, !P3 ;  /* 0x0000000007002207 */ /* 0x000fe20005800000 */
[----:B------:R-:W1:Y:S03]  /*5cf0*/  @P6 SYNCS.PHASECHK.TRANS64.TRYWAIT P1, [R3+URZ+0x30], R2 ;  /* 0x00003002030065a7 */ /* 0x000e6600080211ff */
[----:B------:R-:W-:Y:S04]  /*5d00*/  LOP3.LUT R0, R0, 0x1, RZ, 0xc0, !PT ;  /* 0x0000000100007812 */ /* 0x000fe800078ec0ff */
[----:B------:R-:W-:Y:S04]  /*5d10*/  ISETP.NE.U32.AND P5, PT, R0, 0x1, PT ;  /* 0x000000010000780c */ /* 0x000fe80003fa5070 */
[----:B------:R-:W-:Y:S01]  /*5d20*/  P2R R96, PR, RZ, 0x20 ;  /* 0x00000020ff607803 */ /* 0x000fe20000000000 */
[----:B------:R2:W4:Y:S01]  /*5d30*/  SYNCS.PHASECHK.TRANS64.TRYWAIT P0, [R78+URZ+0xa0], R5 ;  /* 0x0000a0054e0075a7 */ /* 0x00052200080011ff */
[----:B-1----:R-:W-:Y:S01]  /*5d40*/  @P6 SEL R79, RZ, 0x1, !P1 ;  /* 0x00000001ff4f6807 */ /* 0x002fe20004800000 */
[----:B--2---:R-:W-:Y:S06]  /*5d50*/  @!P6 BRA `(.L_x_95) ;  /* 0x0000000000a0e947 */ /* 0x004fec0003800000 */
[----:B------:R-:W-:Y:S01]  /*5d60*/  @P5 IMAD R7, R148, 0x2000, R135 ;  /* 0x0000200094075824 */ /* 0x000fe200078e0287 */
[----:B------:R-:W-:Y:S01]  /*5d70*/  ISETP.NE.AND P1, PT, R79, RZ, PT ;  /* 0x000000ff4f00720c */ /* 0x000fe20003f25270 */
[----:B------:R-:W-:Y:S01]  /*5d80*/  BSSY B0, `(.L_x_96) ;  /* 0x0000011000007945 */ /* 0x000fe20003800000 */
[----:B------:R-:W-:Y:S01]  /*5d90*/  CS2R R94, SRZ ;  /* 0x00000000005e7805 */ /* 0x000fe2000001ff00 */
[----:B------:R-:W-:Y:S01]  /*5da0*/  @P5 VIADD R9, R7, UR44 ;  /* 0x0000002c07095c36 */ /* 0x000fe20008000000 */
[----:B------:R-:W-:Y:S02]  /*5db0*/  CS2R R92, SRZ ;  /* 0x00000000005c7805 */ /* 0x000fe4000001ff00 */
[----:B------:R-:W-:Y:S02]  /*5dc0*/  CS2R R82, SRZ ;  /* 0x0000000000527805 */ /* 0x000fe4000001ff00 */
[----:B------:R-:W-:Y:S01]  /*5dd0*/  CS2R R80, SRZ ;  /* 0x0000000000507805 */ /* 0x000fe2000001ff00 */
[--C-:B------:R-:W-:Y:S01]  /*5de0*/  @P5 IMAD.IADD R6, R152, 0x1, R9.reuse ;  /* 0x0000000198065824 */ /* 0x100fe200078e0209 */
[----:B------:R-:W-:Y:S01]  /*5df0*/  CS2R R86, SRZ ;  /* 0x0000000000567805 */ /* 0x000fe2000001ff00 */
[--C-:B------:R-:W-:Y:S01]  /*5e00*/  @P5 IMAD.IADD R4, R151, 0x1, R9.reuse ;  /* 0x0000000197045824 */ /* 0x100fe200078e0209 */
[----:B------:R-:W-:Y:S01]  /*5e10*/  CS2R R84, SRZ ;  /* 0x0000000000547805 */ /* 0x000fe2000001ff00 */
[----:B------:R-:W-:Y:S01]  /*5e20*/  @P5 IMAD R2, R150, 0x10, R9 ;  /* 0x0000001096025824 */ /* 0x000fe200078e0209 */
[----:B------:R-:W-:Y:S02]  /*5e30*/  CS2R R90, SRZ ;  /* 0x00000000005a7805 */ /* 0x000fe4000001ff00 */
[----:B------:R-:W-:Y:S01]  /*5e40*/  CS2R R88, SRZ ;  /* 0x0000000000587805 */ /* 0x000fe2000001ff00 */
[----:B------:R-:W-:Y:S06]  /*5e50*/  @P1 BRA `(.L_x_97) ;  /* 0x00000000000c1947 */ /* 0x000fec0003800000 */
[----:B------:R-:W-:Y:S04]  /*5e60*/  SHF.L.U32 R0, R146, 0x1f, RZ ;  /* 0x0000001f92007819 */ /* 0x000fe800000006ff */
[----:B------:R-:W1:Y:S02]  /*5e70*/  SYNCS.PHASECHK.TRANS64.TRYWAIT P1, [R3+URZ+0x30], R0 ;  /* 0x00003000030075a7 */ /* 0x000e6400080211ff */
[----:B-1----:R-:W-:Y:S05]  /*5e80*/  @!P1 BRA `(.L_x_98) ;  /* 0x0000006000509947 */ /* 0x002fea0003800000 */
.L_x_97:
[----:B------:R-:W-:Y:S05]  /*5e90*/  BSYNC B0 ;  /* 0x0000000000007941 */ /* 0x000fea0003800000 */
.L_x_96:
[----:B------:R-:W-:Y:S01]  /*5ea0*/  ISETP.NE.AND P1, PT, R96, RZ, PT ;  /* 0x000000ff6000720c */ /* 0x000fe20003f25270 */
[----:B-1----:R-:W-:Y:S02]  /*5eb0*/  VIADD R3, R3, 0x50 ;  /* 0x0000005003037836 */ /* 0x002fe40000000000 */
[----:B------:R-:W-:Y:S02]  /*5ec0*/  IMAD.U32 R0, RZ, RZ, UR45 ;  /* 0x0000002dff007e24 */ /* 0x000fe4000f8e00ff */
[----:B------:R-:W-:Y:S03]  /*5ed0*/  VIADD R148, R148, 0x1 ;  /* 0x0000000194947836 */ /* 0x000fe60000000000 */
[----:B------:R-:W-:Y:S05]  /*5ee0*/  PRMT R0, R0, 0x654, R3 ;  /* 0x0000065400007816 */ /* 0x000fea0000000003 */
[----:B------:R1:W2:Y:S04]  /*5ef0*/  @P1 LDS.128 R92, [R7+UR44+0x200] ;  /* 0x0002002c075c1984 */ /* 0x0002a80008000c00 */
[----:B------:R1:W1:Y:S04]  /*5f00*/  @P1 LDS.128 R80, [R6+0x200] ;  /* 0x0002000006501984 */ /* 0x0002680000000c00 */
[----:B------:R1:W1:Y:S04]  /*5f10*/  @P1 LDS.128 R84, [R4+0x200] ;  /* 0x0002000004541984 */ /* 0x0002680000000c00 */
[----:B------:R1:W1:Y:S01]  /*5f20*/  @P1 LDS.128 R88, [R2+0x200] ;  /* 0x0002000002581984 */ /* 0x0002620000000c00 */
[C---:B------:R-:W-:Y:S01]  /*5f30*/  ISETP.NE.AND P1, PT, R148.reuse, 0x4, PT ;  /* 0x000000049400780c */ /* 0x040fe20003f25270 */
[----:B------:R-:W-:Y:S01]  /*5f40*/  @!PT LDS RZ, [RZ] ;  /* 0x00000000fffff984 */ /* 0x000fe20000000800 */
[----:B------:R-:W-:Y:S01]  /*5f50*/  @!PT LDS RZ, [RZ] ;  /* 0x00000000fffff984 */ /* 0x000fe20000000800 */
[----:B------:R-:W-:Y:S01]  /*5f60*/  @!PT LDS RZ, [RZ] ;  /* 0x00000000fffff984 */ /* 0x000fe20000000800 */
[----:B------:R-:W-:Y:S01]  /*5f70*/  @!PT LDS RZ, [RZ] ;  /* 0x00000000fffff984 */ /* 0x000fe20000000800 */
[----:B------:R5:W-:Y:S06]  /*5f80*/  MEMBAR.ALL.CTA ;  /* 0x0000000000007992 */ /* 0x000bec0000008000 */
[----:B-----5:R-:W5:Y:S01]  /*5f90*/  FENCE.VIEW.ASYNC.S ;  /* 0x00000000000073c6 */ /* 0x020f620000000000 */
[----:B------:R-:W-:Y:S02]  /*5fa0*/  SEL R3, RZ, 0x1, P1 ;  /* 0x00000001ff037807 */ /* 0x000fe40000800000 */
[----:B------:R-:W-:Y:S02]  /*5fb0*/  SEL R148, R148, RZ, P1 ;  /* 0x000000ff94947207 */ /* 0x000fe40000800000 */
[----:B------:R-:W-:Y:S01]  /*5fc0*/  LOP3.LUT R146, R146, R3, RZ, 0x3c, !PT ;  /* 0x0000000392927212 */ /* 0x000fe200078e3cff */
[----:B-----5:R1:W-:Y:S06]  /*5fd0*/  SYNCS.ARRIVE.TRANS64.RED.A1T0 RZ, [R0+URZ], RZ ;  /* 0x000000ff00ff79a7 */ /* 0x0203ec00081004ff */
.L_x_95:
[----:B------:R-:W-:Y:S05]  /*5fe0*/  BSYNC B1 ;  /* 0x0000000000017941 */ /* 0x000fea0003800000 */
.L_x_94:
[----:B-1----:R-:W-:Y:S04]  /*5ff0*/  SHF.R.U32.HI R0, RZ, 0x15, R71 ;  /* 0x00000015ff007819 */ /* 0x002fe80000011647 */
[----:B------:R-:W-:Y:S01]  /*6000*/  LOP3.LUT P1, RZ, R0, 0x3, R141, 0x48, !PT ;  /* 0x0000000300ff7812 */ /* 0x000fe2000782488d */
[----:B------:R-:W-:Y:S01]  /*6010*/  @!UPT UIADD3 URZ, UPT, UPT, URZ, URZ, URZ ;  /* 0x000000fffffff290 */ /* 0x000fe2000fffe0ff */
[----:B----4-:R-:W-:Y:S11]  /*6020*/  @P0 BRA `(.L_x_99) ;  /* 0x0000000000080947 */ /* 0x010ff60003800000 */
[----:B------:R-:W1:Y:S02]  /*6030*/  SYNCS.PHASECHK.TRANS64.TRYWAIT P0, [R78+URZ+0xa0], R5 ;  /* 0x0000a0054e0075a7 */ /* 0x000e6400080011ff */
[----:B-1----:R-:W-:Y:S05]  /*6040*/  @!P0 BRA `(.L_x_100) ;  /* 0x0000005c00f48947 */ /* 0x002fea0003800000 */
.L_x_99:
[----:B------:R-:W-:Y:S05]  /*6050*/  @!P1 BRA `(.L_x_101) ;  /* 0x0000000000409947 */ /* 0x000fea0003800000 */
[----:B------:R-:W1:Y:S01]  /*6060*/  LDCU.64 UR8, c[0x4][0x78] ;  /* 0x01000f00ff0877ac */ /* 0x000e620008000a00 */
[----:B------:R-:W-:Y:S01]  /*6070*/  MOV R3, 0x0 ;  /* 0x0000000000037802 */ /* 0x000fe20000000f00 */
[----:B------:R-:W-:Y:S02]  /*6080*/  HFMA2 R12, -RZ, RZ, 0, 5.9604644775390625e-08 ;  /* 0x00000001ff0c7431 */ /* 0x000fe400000001ff */
[----:B------:R-:W-:Y:S02]  /*6090*/  IMAD.MOV.U32 R8, RZ, RZ, 0x192 ;  /* 0x00000192ff087424 */ /* 0x000fe400078e00ff */
[----:B------:R-:W-:Y:S01]  /*60a0*/  IMAD.MOV.U32 R13, RZ, RZ, RZ ;  /* 0x000000ffff0d7224 */ /* 0x000fe200078e00ff */
[----:B------:R-:W4:Y:S01]  /*60b0*/  LDCU.64 UR6, c[0x4][0x80] ;  /* 0x01001000ff0677ac */ /* 0x000f220008000a00 */
[----:B------:R-:W2:Y:S01]  /*60c0*/  LDC.64 R2, c[0x4][R3] ;  /* 0x0100000003027b82 */ /* 0x000ea20000000a00 */
[----:B------:R-:W5:Y:S01]  /*60d0*/  LDCU.64 UR4, c[0x4][0x18] ;  /* 0x01000300ff0477ac */ /* 0x000f620008000a00 */
[----:B-1----:R-:W-:Y:S01]  /*60e0*/  MOV R5, UR9 ;  /* 0x0000000900057c02 */ /* 0x002fe20008000f00 */
[----:B------:R-:W-:Y:S01]  /*60f0*/  IMAD.U32 R4, RZ, RZ, UR8 ;  /* 0x00000008ff047e24 */ /* 0x000fe2000f8e00ff */
[----:B----4-:R-:W-:Y:S01]  /*6100*/  MOV R7, UR7 ;  /* 0x0000000700077c02 */ /* 0x010fe20008000f00 */
[----:B------:R-:W-:Y:S01]  /*6110*/  IMAD.U32 R6, RZ, RZ, UR6 ;  /* 0x00000006ff067e24 */ /* 0x000fe2000f8e00ff */
[----:B-----5:R-:W-:Y:S01]  /*6120*/  MOV R11, UR5 ;  /* 0x00000005000b7c02 */ /* 0x020fe20008000f00 */
[----:B------:R-:W-:Y:S02]  /*6130*/  IMAD.U32 R10, RZ, RZ, UR4 ;  /* 0x00000004ff0a7e24 */ /* 0x000fe4000f8e00ff */
[----:B------:R-:W-:Y:S07]  /*6140*/  LEPC R20, `(.L_x_101) ;  /* 0x000000001014794e */ /* 0x000fee0000000000 */
[----:B--23--:R-:W-:Y:S05]  /*6150*/  CALL.ABS.NOINC R2 ;  /* 0x0000000002007343 */ /* 0x00cfea0003c00000 */
.L_x_101:
[----:B--2---:R-:W-:Y:S01]  /*6160*/  SHF.L.U32 R75, R92, 0x10, RZ ;  /* 0x000000105c4b7819 */ /* 0x004fe200000006ff */
[----:B------:R-:W-:Y:S05]  /*6170*/  WARPSYNC.ALL ;  /* 0x0000000000007948 */ /* 0x000fea0003800000 */
[----:B------:R-:W-:Y:S01]  /*6180*/  R2UR UR4, R71 ;  /* 0x00000000470472ca */ /* 0x000fe200000e0000 */
[----:B------:R-:W-:Y:S01]  /*6190*/  BSSY.RECONVERGENT B0, `(.L_x_102) ;  /* 0x0000121000007945 */ /* 0x000fe20003800200 */
[----:B------:R-:W-:Y:S02]  /*61a0*/  SHF.L.U32 R98, R150, 0x4, RZ ;  /* 0x0000000496627819 */ /* 0x000fe400000006ff */
[C---:B------:R-:W-:Y:S02]  /*61b0*/  PRMT R73, R92.reuse, 0x8880, RZ ;  /* 0x000088805c497816 */ /* 0x040fe400000000ff */
[----:B------:R-:W-:Y:S02]  /*61c0*/  SHF.R.S32.HI R75, RZ, 0x18, R75 ;  /* 0x00000018ff4b7819 */ /* 0x000fe4000001144b */
[----:B------:R-:W-:Y:S02]  /*61d0*/  SHF.R.S32.HI R76, RZ, 0x18, R93 ;  /* 0x00000018ff4c7819 */ /* 0x000fe4000001145d */
[----:B------:R-:W-:Y:S02]  /*61e0*/  SHF.L.U32 R74, R92, 0x8, RZ ;  /* 0x000000085c4a7819 */ /* 0x000fe400000006ff */
[----:B------:R-:W-:Y:S01]  /*61f0*/  SHF.L.U32 R77, R93, 0x8, RZ ;  /* 0x000000085d4d7819 */ /* 0x000fe200000006ff */
[----:B-1----:R-:W3:Y:S01]  /*6200*/  LDTM.x64 R4, tmem[UR4] ;  /* 0x00000004000479ee */ /* 0x002ee20008340000 */
[----:B------:R-:W-:Y:S02]  /*6210*/  SHF.R.S32.HI R74, RZ, 0x18, R74 ;  /* 0x00000018ff4a7819 */ /* 0x000fe4000001144a */
[----:B------:R-:W-:Y:S02]  /*6220*/  SHF.R.S32.HI R77, RZ, 0x18, R77 ;  /* 0x00000018ff4d7819 */ /* 0x000fe4000001144d */
[----:B------:R-:W-:Y:S02]  /*6230*/  ISETP.NE.AND P0, PT, R154, RZ, PT ;  /* 0x000000ff9a00720c */ /* 0x000fe40003f05270 */
[----:B------:R-:W-:Y:S02]  /*6240*/  ISETP.NE.AND P6, PT, R99, RZ, PT ;  /* 0x000000ff6300720c */ /* 0x000fe40003fc5270 */
[----:B------:R-:W-:Y:S11]  /*6250*/  LEA R116, R148, UR44, 0x3 ;  /* 0x0000002c94747c11 */ /* 0x000ff6000f8e18ff */
[----:B------:R-:W-:Y:S01]  /*6260*/  @P6 SHF.L.U32 R117, R146, 0x1f, RZ ;  /* 0x0000001f92756819 */ /* 0x000fe200000006ff */
[C---:B---3--:R-:W-:Y:S02]  /*6270*/  IMAD R0, R70.reuse, R4, RZ ;  /* 0x0000000446007224 */ /* 0x048fe400078e02ff */
[C---:B------:R-:W-:Y:S02]  /*6280*/  IMAD R2, R70.reuse, R5, RZ ;  /* 0x0000000546027224 */ /* 0x040fe400078e02ff */
[----:B------:R-:W-:Y:S02]  /*6290*/  IMAD R3, R70, R6, RZ ;  /* 0x0000000646037224 */ /* 0x000fe400078e02ff */
[-C--:B------:R-:W-:Y:S01]  /*62a0*/  IMAD R0, R73, R72.reuse, R0 ;  /* 0x0000004849007224 */ /* 0x080fe200078e0200 */
[----:B------:R-:W-:Y:S01]  /*62b0*/  SHF.R.S32.HI R73, RZ, 0x18, R92 ;  /* 0x00000018ff497819 */ /* 0x000fe2000001145c */
[-C--:B------:R-:W-:Y:S01]  /*62c0*/  IMAD R2, R75, R72.reuse, R2 ;  /* 0x000000484b027224 */ /* 0x080fe200078e0202 */
[C---:B------:R-:W-:Y:S01]  /*62d0*/  PRMT R75, R93.reuse, 0x8880, RZ ;  /* 0x000088805d4b7816 */ /* 0x040fe200000000ff */
[----:B------:R-:W-:Y:S01]  /*62e0*/  IMAD R3, R74, R72, R3 ;  /* 0x000000484a037224 */ /* 0x000fe200078e0203 */
[----:B------:R-:W-:Y:S01]  /*62f0*/  SHF.L.U32 R74, R93, 0x10, RZ ;  /* 0x000000105d4a7819 */ /* 0x000fe200000006ff */
[C---:B------:R-:W-:Y:S02]  /*6300*/  IMAD R7, R70.reuse, R7, RZ ;  /* 0x0000000746077224 */ /* 0x040fe400078e02ff */
[C---:B------:R-:W-:Y:S01]  /*6310*/  IMAD R4, R70.reuse, R8, RZ ;  /* 0x0000000846047224 */ /* 0x040fe200078e02ff */
[----:B------:R-:W-:Y:S01]  /*6320*/  SHF.R.S32.HI R74, RZ, 0x18, R74 ;  /* 0x00000018ff4a7819 */ /* 0x000fe2000001144a */
[----:B------:R-:W-:Y:S02]  /*6330*/  IMAD R5, R70, R9, RZ ;  /* 0x0000000946057224 */ /* 0x000fe400078e02ff */
[-C--:B------:R-:W-:Y:S01]  /*6340*/  IMAD R7, R73, R72.reuse, R7 ;  /* 0x0000004849077224 */ /* 0x080fe200078e0207 */
[C---:B------:R-:W-:Y:S01]  /*6350*/  PRMT R73, R94.reuse, 0x8880, RZ ;  /* 0x000088805e497816 */ /* 0x040fe200000000ff */
[----:B------:R-:W-:Y:S01]  /*6360*/  IMAD R4, R75, R72, R4 ;  /* 0x000000484b047224 */ /* 0x000fe200078e0204 */
[----:B------:R-:W-:Y:S01]  /*6370*/  SHF.L.U32 R75, R94, 0x8, RZ ;  /* 0x000000085e4b7819 */ /* 0x000fe200000006ff */
[----:B------:R-:W-:Y:S01]  /*6380*/  IMAD R6, R70, R10, RZ ;  /* 0x0000000a46067224 */ /* 0x000fe200078e02ff */
[----:B------:R-:W-:Y:S01]  /*6390*/  I2IP.S8.S32.SAT R97, R7, R3, RZ ;  /* 0x0000000307617239 */ /* 0x000fe200000014ff */
[----:B------:R-:W-:Y:S01]  /*63a0*/  IMAD R5, R74, R72, R5 ;  /* 0x000000484a057224 */ /* 0x000fe200078e0205 */
[----:B------:R-:W-:Y:S01]  /*63b0*/  SHF.L.U32 R74, R94, 0x10, RZ ;  /* 0x000000105e4a7819 */ /* 0x000fe200000006ff */
[----:B------:R-:W-:Y:S01]  /*63c0*/  IMAD R11, R70, R11, RZ ;  /* 0x0000000b460b7224 */ /* 0x000fe200078e02ff */
[----:B------:R-:W-:Y:S01]  /*63d0*/  I2IP.S8.S32.SAT R100, R2, R0, R97 ;  /* 0x0000000002647239 */ /* 0x000fe20000001461 */
[C---:B------:R-:W-:Y:S01]  /*63e0*/  IMAD R8, R70.reuse, R12, RZ ;  /* 0x0000000c46087224 */ /* 0x040fe200078e02ff */
[----:B------:R-:W-:Y:S01]  /*63f0*/  IADD3 R97, PT, PT, R135, UR44, RZ ;  /* 0x0000002c87617c10 */ /* 0x000fe2000fffe0ff */
[-C--:B------:R-:W-:Y:S01]  /*6400*/  IMAD R6, R77, R72.reuse, R6 ;  /* 0x000000484d067224 */ /* 0x080fe200078e0206 */
[----:B------:R-:W-:Y:S01]  /*6410*/  SHF.R.S32.HI R74, RZ, 0x18, R74 ;  /* 0x00000018ff4a7819 */ /* 0x000fe2000001144a */
[----:B------:R-:W-:Y:S01]  /*6420*/  IMAD R9, R70, R13, RZ ;  /* 0x0000000d46097224 */ /* 0x000fe200078e02ff */
[-C--:B------:R-:W-:Y:S01]  /*6430*/  IADD3 R158, PT, PT, R152, R97.reuse, RZ ;  /* 0x00000061989e7210 */ /* 0x080fe20007ffe0ff */
[-C--:B------:R-:W-:Y:S01]  /*6440*/  IMAD R11, R76, R72.reuse, R11 ;  /* 0x000000484c0b7224 */ /* 0x080fe200078e020b */
[----:B------:R-:W-:Y:S01]  /*6450*/  IADD3 R157, PT, PT, R151, R97, RZ ;  /* 0x00000061979d7210 */ /* 0x000fe20007ffe0ff */
[----:B------:R-:W-:Y:S01]  /*6460*/  IMAD R8, R73, R72, R8 ;  /* 0x0000004849087224 */ /* 0x000fe200078e0208 */
[----:B------:R-:W-:Y:S01]  /*6470*/  IADD3 R156, PT, PT, R97, R98, RZ ;  /* 0x00000062619c7210 */ /* 0x000fe20007ffe0ff */
[----:B------:R-:W-:Y:S01]  /*6480*/  IMAD R10, R70, R14, RZ ;  /* 0x0000000e460a7224 */ /* 0x000fe200078e02ff */
[----:B------:R-:W-:Y:S01]  /*6490*/  I2IP.S8.S32.SAT R101, R11, R6, RZ ;  /* 0x000000060b657239 */ /* 0x000fe200000014ff */
[----:B------:R-:W-:Y:S01]  /*64a0*/  IMAD R9, R74, R72, R9 ;  /* 0x000000484a097224 */ /* 0x000fe200078e0209 */
[----:B------:R-:W-:Y:S01]  /*64b0*/  SHF.R.S32.HI R75, RZ, 0x18, R75 ;  /* 0x00000018ff4b7819 */ /* 0x000fe2000001144b */
[----:B------:R-:W-:Y:S01]  /*64c0*/  IMAD.U32 R74, R95, 0x10000, RZ ;  /* 0x000100005f4a7824 */ /* 0x000fe200078e00ff */
[----:B------:R-:W-:Y:S01]  /*64d0*/  I2IP.S8.S32.SAT R101, R5, R4, R101 ;  /* 0x0000000405657239 */ /* 0x000fe20000001465 */
[C---:B------:R-:W-:Y:S01]  /*64e0*/  IMAD R15, R70.reuse, R15, RZ ;  /* 0x0000000f460f7224 */ /* 0x040fe200078e02ff */
[----:B------:R-:W-:Y:S01]  /*64f0*/  SHF.R.S32.HI R73, RZ, 0x18, R94 ;  /* 0x00000018ff497819 */ /* 0x000fe2000001145e */
[----:B------:R-:W-:Y:S01]  /*6500*/  IMAD R10, R75, R72, R10 ;  /* 0x000000484b0a7224 */ /* 0x000fe200078e020a */
[----:B------:R-:W-:Y:S01]  /*6510*/  PRMT R75, R95, 0x8880, RZ ;  /* 0x000088805f4b7816 */ /* 0x000fe200000000ff */
[C---:B------:R-:W-:Y:S01]  /*6520*/  IMAD R12, R70.reuse, R16, RZ ;  /* 0x00000010460c7224 */ /* 0x040fe200078e02ff */
[----:B------:R-:W-:Y:S01]  /*6530*/  SHF.R.S32.HI R74, RZ, 0x18, R74 ;  /* 0x00000018ff4a7819 */ /* 0x000fe2000001144a */
[----:B------:R-:W-:Y:S01]  /*6540*/  IMAD R13, R70, R17, RZ ;  /* 0x00000011460d7224 */ /* 0x000fe200078e02ff */
[----:B------:R-:W-:Y:S01]  /*6550*/  SHF.R.S32.HI R76, RZ, 0x18, R95 ;  /* 0x00000018ff4c7819 */ /* 0x000fe2000001145f */
[-C--:B------:R-:W-:Y:S01]  /*6560*/  IMAD R15, R73, R72.reuse, R15 ;  /* 0x00000048490f7224 */ /* 0x080fe200078e020f */
[----:B------:R-:W-:Y:S01]  /*6570*/  PRMT R73, R80, 0x8880, RZ ;  /* 0x0000888050497816 */ /* 0x000fe200000000ff */
[----:B------:R-:W-:Y:S01]  /*6580*/  IMAD R12, R75, R72, R12 ;  /* 0x000000484b0c7224 */ /* 0x000fe200078e020c */
[----:B------:R-:W-:Y:S01]  /*6590*/  SHF.L.U32 R77, R95, 0x8, RZ ;  /* 0x000000085f4d7819 */ /* 0x000fe200000006ff */
[----:B------:R-:W-:Y:S01]  /*65a0*/  IMAD R14, R70, R18, RZ ;  /* 0x00000012460e7224 */ /* 0x000fe200078e02ff */
[----:B------:R-:W-:Y:S01]  /*65b0*/  I2IP.S8.S32.SAT R102, R15, R10, RZ ;  /* 0x0000000a0f667239 */ /* 0x000fe200000014ff */
[----:B------:R-:W-:Y:S01]  /*65c0*/  IMAD R13, R74, R72, R13 ;  /* 0x000000484a0d7224 */ /* 0x000fe200078e020d */
[----:B------:R-:W-:Y:S01]  /*65d0*/  SHF.R.S32.HI R77, RZ, 0x18, R77 ;  /* 0x00000018ff4d7819 */ /* 0x000fe2000001144d */
[C---:B------:R-:W-:Y:S01]  /*65e0*/  IMAD R19, R70.reuse, R19, RZ ;  /* 0x0000001346137224 */ /* 0x040fe200078e02ff */
[----:B------:R-:W-:Y:S01]  /*65f0*/  I2IP.S8.S32.SAT R102, R9, R8, R102 ;  /* 0x0000000809667239 */ /* 0x000fe20000001466 */
[----:B------:R-:W-:Y:S01]  /*6600*/  IMAD R16, R70, R20, RZ ;  /* 0x0000001446107224 */ /* 0x000fe200078e02ff */
[C---:B------:R-:W-:Y:S01]  /*6610*/  SHF.L.U32 R74, R80.reuse, 0x10, RZ ;  /* 0x00000010504a7819 */ /* 0x040fe200000006ff */
[-C--:B------:R-:W-:Y:S01]  /*6620*/  IMAD R14, R77, R72.reuse, R14 ;  /* 0x000000484d0e7224 */ /* 0x080fe200078e020e */
[----:B------:R-:W-:Y:S01]  /*6630*/  SHF.L.U32 R75, R80, 0x8, RZ ;  /* 0x00000008504b7819 */ /* 0x000fe200000006ff */
[----:B------:R-:W-:Y:S01]  /*6640*/  IMAD R17, R70, R21, RZ ;  /* 0x0000001546117224 */ /* 0x000fe200078e02ff */
[----:B------:R-:W-:Y:S01]  /*6650*/  SHF.R.S32.HI R74, RZ, 0x18, R74 ;  /* 0x00000018ff4a7819 */ /* 0x000fe2000001144a */
[----:B------:R-:W-:Y:S01]  /*6660*/  IMAD R19, R76, R72, R19 ;  /* 0x000000484c137224 */ /* 0x000fe200078e0213 */
[----:B------:R-:W-:Y:S01]  /*6670*/  SHF.R.S32.HI R75, RZ, 0x18, R75 ;  /* 0x00000018ff4b7819 */ /* 0x000fe2000001144b */
[----:B------:R-:W-:Y:S01]  /*6680*/  IMAD R18, R70, R22, RZ ;  /* 0x0000001646127224 */ /* 0x000fe200078e02ff */
[----:B------:R-:W-:Y:S01]  /*6690*/  SHF.R.S32.HI R76, RZ, 0x18, R81 ;  /* 0x00000018ff4c7819 */ /* 0x000fe20000011451 */
[----:B------:R-:W-:Y:S01]  /*66a0*/  IMAD R16, R73, R72, R16 ;  /* 0x0000004849107224 */ /* 0x000fe200078e0210 */
[----:B------:R-:W-:Y:S01]  /*66b0*/  I2IP.S8.S32.SAT R103, R19, R14, RZ ;  /* 0x0000000e13677239 */ /* 0x000fe200000014ff */
[-C--:B------:R-:W-:Y:S01]  /*66c0*/  IMAD R17, R74, R72.reuse, R17 ;  /* 0x000000484a117224 */ /* 0x080fe200078e0211 */
[----:B------:R-:W-:Y:S01]  /*66d0*/  SHF.L.U32 R74, R81, 0x10, RZ ;  /* 0x00000010514a7819 */ /* 0x000fe200000006ff */
[C---:B------:R-:W-:Y:S01]  /*66e0*/  IMAD R23, R70.reuse, R23, RZ ;  /* 0x0000001746177224 */ /* 0x040fe200078e02ff */
[----:B------:R-:W-:Y:S01]  /*66f0*/  SHF.R.S32.HI R73, RZ, 0x18, R80 ;  /* 0x00000018ff497819 */ /* 0x000fe20000011450 */
[----:B------:R-:W-:Y:S01]  /*6700*/  IMAD R18, R75, R72, R18 ;  /* 0x000000484b127224 */ /* 0x000fe200078e0212 */
[----:B------:R-:W-:Y:S01]  /*6710*/  PRMT R75, R81, 0x8880, RZ ;  /* 0x00008880514b7816 */ /* 0x000fe200000000ff */
[C---:B------:R-:W-:Y:S01]  /*6720*/  IMAD R20, R70.reuse, R24, RZ ;  /* 0x0000001846147224 */ /* 0x040fe200078e02ff */
[----:B------:R-:W-:Y:S01]  /*6730*/  SHF.R.S32.HI R74, RZ, 0x18, R74 ;  /* 0x00000018ff4a7819 */ /* 0x000fe2000001144a */
[----:B------:R-:W-:Y:S01]  /*6740*/  IMAD R21, R70, R25, RZ ;  /* 0x0000001946157224 */ /* 0x000fe200078e02ff */
[----:B------:R-:W-:Y:S01]  /*6750*/  I2IP.S8.S32.SAT R103, R13, R12, R103 ;  /* 0x0000000c0d677239 */ /* 0x000fe20000001467 */
[-C--:B------:R-:W-:Y:S01]  /*6760*/  IMAD R23, R73, R72.reuse, R23 ;  /* 0x0000004849177224 */ /* 0x080fe200078e0217 */
[----:B------:R-:W-:Y:S01]  /*6770*/  SHF.L.U32 R77, R81, 0x8, RZ ;  /* 0x00000008514d7819 */ /* 0x000fe200000006ff */
[-C--:B------:R-:W-:Y:S01]  /*6780*/  IMAD R20, R75, R72.reuse, R20 ;  /* 0x000000484b147224 */ /* 0x080fe200078e0214 */
[----:B------:R-:W-:Y:S01]  /*6790*/  PRMT R73, R82, 0x8880, RZ ;  /* 0x0000888052497816 */ /* 0x000fe200000000ff */
[----:B------:R-:W-:Y:S01]  /*67a0*/  IMAD R21, R74, R72, R21 ;  /* 0x000000484a157224 */ /* 0x000fe200078e0215 */
[----:B------:R-:W-:Y:S01]  /*67b0*/  SHF.R.S32.HI R77, RZ, 0x18, R77 ;  /* 0x00000018ff4d7819 */ /* 0x000fe2000001144d */
[----:B------:R-:W-:Y:S01]  /*67c0*/  IMAD R22, R70, R26, RZ ;  /* 0x0000001a46167224 */ /* 0x000fe200078e02ff */
[----:B------:R1:W-:Y:S01]  /*67d0*/  STS.128 [R135+UR44+0x8200], R100 ;  /* 0x0082006487007988 */ /* 0x0003e20008000c2c */
[----:B------:R-:W-:Y:S01]  /*67e0*/  IMAD.U32 R74, R82, 0x10000, RZ ;  /* 0x00010000524a7824 */ /* 0x000fe200078e00ff */
[----:B------:R-:W-:Y:S01]  /*67f0*/  I2IP.S8.S32.SAT R104, R23, R18, RZ ;  /* 0x0000001217687239 */ /* 0x000fe200000014ff */
[----:B------:R-:W-:Y:S01]  /*6800*/  IMAD R27, R70, R27, RZ ;  /* 0x0000001b461b7224 */ /* 0x000fe200078e02ff */
[----:B------:R-:W-:Y:S01]  /*6810*/  SHF.L.U32 R75, R82, 0x8, RZ ;  /* 0x00000008524b7819 */ /* 0x000fe200000006ff */
[C---:B------:R-:W-:Y:S01]  /*6820*/  IMAD R24, R70.reuse, R28, RZ ;  /* 0x0000001c46187224 */ /* 0x040fe200078e02ff */
[----:B------:R-:W-:Y:S01]  /*6830*/  I2IP.S8.S32.SAT R104, R17, R16, R104 ;  /* 0x0000001011687239 */ /* 0x000fe20000001468 */
[-C--:B------:R-:W-:Y:S01]  /*6840*/  IMAD R22, R77, R72.reuse, R22 ;  /* 0x000000484d167224 */ /* 0x080fe200078e0216 */
[----:B------:R-:W-:Y:S01]  /*6850*/  SHF.R.S32.HI R74, RZ, 0x18, R74 ;  /* 0x00000018ff4a7819 */ /* 0x000fe2000001144a */
[----:B------:R-:W-:Y:S01]  /*6860*/  IMAD R25, R70, R29, RZ ;  /* 0x0000001d46197224 */ /* 0x000fe200078e02ff */
[----:B------:R-:W-:Y:S01]  /*6870*/  SHF.R.S32.HI R75, RZ, 0x18, R75 ;  /* 0x00000018ff4b7819 */ /* 0x000fe2000001144b */
[----:B------:R-:W-:Y:S01]  /*6880*/  IMAD R27, R76, R72, R27 ;  /* 0x000000484c1b7224 */ /* 0x000fe200078e021b */
[----:B------:R-:W-:Y:S01]  /*6890*/  SHF.R.S32.HI R76, RZ, 0x18, R83 ;  /* 0x00000018ff4c7819 */ /* 0x000fe20000011453 */
[----:B------:R-:W-:Y:S01]  /*68a0*/  IMAD R26, R70, R30, RZ ;  /* 0x0000001e461a7224 */ /* 0x000fe200078e02ff */
[----:B------:R-:W-:Y:S01]  /*68b0*/  SHF.L.U32 R77, R83, 0x8, RZ ;  /* 0x00000008534d7819 */ /* 0x000fe200000006ff */
        /* <DEDUP_REMOVED lines=13> */
[----:B------:R-:W-:Y:S01]  /*6990*/  PRMT R73, R84, 0x8880, RZ ;  /* 0x0000888054497816 */ /* 0x000fe200000000ff */
[----:B------:R-:W-:Y:S01]  /*69a0*/  IMAD R28, R75, R72, R28 ;  /* 0x000000484b1c7224 */ /* 0x000fe200078e021c */
[----:B------:R-:W-:Y:S01]  /*69b0*/  SHF.R.S32.HI R77, RZ, 0x18, R77 ;  /* 0x00000018ff4d7819 */ /* 0x000fe2000001144d */
[----:B------:R-:W-:Y:S01]  /*69c0*/  IMAD R30, R70, R34, RZ ;  /* 0x00000022461e7224 */ /* 0x000fe200078e02ff */
[----:B------:R-:W-:Y:S01]  /*69d0*/  I2IP.S8.S32.SAT R106, R31, R26, RZ ;  /* 0x0000001a1f6a7239 */ /* 0x000fe200000014ff */
[----:B------:R-:W-:Y:S01]  /*69e0*/  IMAD R29, R74, R72, R29 ;  /* 0x000000484a1d7224 */ /* 0x000fe200078e021d */
[----:B------:R-:W-:Y:S01]  /*69f0*/  SHF.L.U32 R74, R84, 0x10, RZ ;  /* 0x00000010544a7819 */ /* 0x000fe200000006ff */
        /* <DEDUP_REMOVED lines=9> */
[----:B------:R-:W-:Y:S01]  /*6a90*/  PRMT R76, R85, 0x8880, RZ ;  /* 0x00008880554c7816 */ /* 0x000fe200000000ff */
[----:B------:R-:W-:Y:S01]  /*6aa0*/  IMAD R34, R70, R38, RZ ;  /* 0x0000002646227224 */ /* 0x000fe200078e02ff */
[----:B------:R-:W-:Y:S01]  /*6ab0*/  SHF.L.U32 R77, R88, 0x10, RZ ;  /* 0x00000010584d7819 */ /* 0x000fe200000006ff */
[----:B------:R-:W-:Y:S01]  /*6ac0*/  IMAD R32, R73, R72, R32 ;  /* 0x0000004849207224 */ /* 0x000fe200078e0220 */
[----:B------:R-:W-:Y:S01]  /*6ad0*/  SHF.R.S32.HI R73, RZ, 0x18, R84 ;  /* 0x00000018ff497819 */ /* 0x000fe20000011454 */
[----:B------:R-:W-:Y:S01]  /*6ae0*/  IMAD R39, R70, R39, RZ ;  /* 0x0000002746277224 */ /* 0x000fe200078e02ff */
[----:B------:R-:W-:Y:S01]  /*6af0*/  I2IP.S8.S32.SAT R107, R35, R30, RZ ;  /* 0x0000001e236b7239 */ /* 0x000fe200000014ff */
[-C--:B------:R-:W-:Y:S02]  /*6b00*/  IMAD R33, R74, R72.reuse, R33 ;  /* 0x000000484a217224 */ /* 0x080fe400078e0221 */
[----:B------:R-:W-:Y:S01]  /*6b10*/  IMAD R34, R75, R72, R34 ;  /* 0x000000484b227224 */ /* 0x000fe200078e0222 */
[----:B------:R-:W-:Y:S01]  /*6b20*/  I2IP.S8.S32.SAT R107, R29, R28, R107 ;  /* 0x0000001c1d6b7239 */ /* 0x000fe2000000146b */
[C---:B------:R-:W-:Y:S01]  /*6b30*/  IMAD.U32 R74, R85.reuse, 0x10000, RZ ;  /* 0x00010000554a7824 */ /* 0x040fe200078e00ff */
[----:B------:R-:W-:Y:S01]  /*6b40*/  SHF.L.U32 R75, R85, 0x8, RZ ;  /* 0x00000008554b7819 */ /* 0x000fe200000006ff */
[----:B------:R-:W-:Y:S01]  /*6b50*/  IMAD R39, R73, R72, R39 ;  /* 0x0000004849277224 */ /* 0x000fe200078e0227 */
[----:B------:R-:W-:Y:S01]  /*6b60*/  MOV R73, R76 ;  /* 0x0000004c00497202 */ /* 0x000fe20000000f00 */
[C---:B------:R-:W-:Y:S01]  /*6b70*/  IMAD R36, R70.reuse, R40, RZ ;  /* 0x0000002846247224 */ /* 0x040fe200078e02ff */
[----:B------:R-:W-:Y:S01]  /*6b80*/  SHF.R.S32.HI R74, RZ, 0x18, R74 ;  /* 0x00000018ff4a7819 */ /* 0x000fe2000001144a */
[C---:B------:R-:W-:Y:S01]  /*6b90*/  IMAD R37, R70.reuse, R41, RZ ;  /* 0x0000002946257224 */ /* 0x040fe200078e02ff */
[----:B------:R-:W-:Y:S01]  /*6ba0*/  SHF.R.S32.HI R75, RZ, 0x18, R75 ;  /* 0x00000018ff4b7819 */ /* 0x000fe2000001144b */
[----:B------:R-:W-:Y:S01]  /*6bb0*/  IMAD R38, R70, R42, RZ ;  /* 0x0000002a46267224 */ /* 0x000fe200078e02ff */
[----:B------:R1:W-:Y:S01]  /*6bc0*/  STS.128 [R158+0x8200], R104 ;  /* 0x008200689e007388 */ /* 0x0003e20000000c00 */
[----:B------:R-:W-:Y:S01]  /*6bd0*/  IMAD R36, R73, R72, R36 ;  /* 0x0000004849247224 */ /* 0x000fe200078e0224 */
[----:B------:R-:W-:Y:S01]  /*6be0*/  I2IP.S8.S32.SAT R108, R39, R34, RZ ;  /* 0x00000022276c7239 */ /* 0x000fe200000014ff */
[-C--:B------:R-:W-:Y:S01]  /*6bf0*/  IMAD R37, R74, R72.reuse, R37 ;  /* 0x000000484a257224 */ /* 0x080fe200078e0225 */
[----:B------:R-:W-:Y:S01]  /*6c00*/  SHF.R.S32.HI R76, RZ, 0x18, R85 ;  /* 0x00000018ff4c7819 */ /* 0x000fe20000011455 */
[----:B------:R-:W-:Y:S01]  /*6c10*/  IMAD R43, R70, R43, RZ ;  /* 0x0000002b462b7224 */ /* 0x000fe200078e02ff */
[C---:B------:R-:W-:Y:S01]  /*6c20*/  SHF.L.U32 R74, R86.reuse, 0x10, RZ ;  /* 0x00000010564a7819 */ /* 0x040fe200000006ff */
[----:B------:R-:W-:Y:S01]  /*6c30*/  IMAD R38, R75, R72, R38 ;  /* 0x000000484b267224 */ /* 0x000fe200078e0226 */
[----:B------:R-:W-:Y:S01]  /*6c40*/  PRMT R73, R86, 0x8880, RZ ;  /* 0x0000888056497816 */ /* 0x000fe200000000ff */
[----:B------:R-:W-:Y:S01]  /*6c50*/  IMAD R40, R70, R44, RZ ;  /* 0x0000002c46287224 */ /* 0x000fe200078e02ff */
[----:B------:R-:W-:Y:S01]  /*6c60*/  SHF.L.U32 R75, R86, 0x8, RZ ;  /* 0x00000008564b7819 */ /* 0x000fe200000006ff */
[----:B------:R-:W-:Y:S01]  /*6c70*/  IMAD R41, R70, R45, RZ ;  /* 0x0000002d46297224 */ /* 0x000fe200078e02ff */
[----:B------:R-:W-:Y:S01]  /*6c80*/  SHF.R.S32.HI R74, RZ, 0x18, R74 ;  /* 0x00000018ff4a7819 */ /* 0x000fe2000001144a */
[----:B------:R-:W-:Y:S01]  /*6c90*/  IMAD R43, R76, R72, R43 ;  /* 0x000000484c2b7224 */ /* 0x000fe200078e022b */
[----:B------:R-:W-:Y:S01]  /*6ca0*/  SHF.R.S32.HI R75, RZ, 0x18, R75 ;  /* 0x00000018ff4b7819 */ /* 0x000fe2000001144b */
[C---:B------:R-:W-:Y:S01]  /*6cb0*/  IMAD R42, R70.reuse, R46, RZ ;  /* 0x0000002e462a7224 */ /* 0x040fe200078e02ff */
[----:B------:R-:W-:Y:S01]  /*6cc0*/  I2IP.S8.S32.SAT R108, R33, R32, R108 ;  /* 0x00000020216c7239 */ /* 0x000fe2000000146c */
[----:B------:R-:W-:Y:S01]  /*6cd0*/  IMAD R40, R73, R72, R40 ;  /* 0x0000004849287224 */ /* 0x000fe200078e0228 */
[----:B------:R-:W-:Y:S01]  /*6ce0*/  SHF.R.S32.HI R76, RZ, 0x18, R86 ;  /* 0x00000018ff4c7819 */ /* 0x000fe20000011456 */
[----:B------:R-:W-:Y:S01]  /*6cf0*/  IMAD R47, R70, R47, RZ ;  /* 0x0000002f462f7224 */ /* 0x000fe200078e02ff */
[----:B------:R-:W-:Y:S01]  /*6d00*/  I2IP.S8.S32.SAT R109, R43, R38, RZ ;  /* 0x000000262b6d7239 */ /* 0x000fe200000014ff */
[-C--:B------:R-:W-:Y:S01]  /*6d10*/  IMAD R41, R74, R72.reuse, R41 ;  /* 0x000000484a297224 */ /* 0x080fe200078e0229 */
[----:B------:R-:W-:Y:S01]  /*6d20*/  PRMT R73, R87, 0x8880, RZ ;  /* 0x0000888057497816 */ /* 0x000fe200000000ff */
[-C--:B------:R-:W-:Y:S01]  /*6d30*/  IMAD R42, R75, R72.reuse, R42 ;  /* 0x000000484b2a7224 */ /* 0x080fe200078e022a */
[----:B------:R-:W-:Y:S01]  /*6d40*/  SHF.L.U32 R74, R87, 0x10, RZ ;  /* 0x00000010574a7819 */ /* 0x000fe200000006ff */
[----:B------:R-:W-:Y:S01]  /*6d50*/  IMAD R47, R76, R72, R47 ;  /* 0x000000484c2f7224 */ /* 0x000fe200078e022f */
[----:B------:R-:W-:Y:S01]  /*6d60*/  I2IP.S8.S32.SAT R109, R37, R36, R109 ;  /* 0x00000024256d7239 */ /* 0x000fe2000000146d */
[C---:B------:R-:W-:Y:S01]  /*6d70*/  IMAD R44, R70.reuse, R48, RZ ;  /* 0x00000030462c7224 */ /* 0x040fe200078e02ff */
[----:B------:R-:W-:Y:S01]  /*6d80*/  SHF.R.S32.HI R74, RZ, 0x18, R74 ;  /* 0x00000018ff4a7819 */ /* 0x000fe2000001144a */
[----:B------:R-:W-:Y:S01]  /*6d90*/  IMAD.SHL.U32 R76, R87, 0x100, RZ ;  /* 0x00000100574c7824 */ /* 0x000fe200078e00ff */
[----:B------:R-:W-:Y:S01]  /*6da0*/  I2IP.S8.S32.SAT R110, R47, R42, RZ ;  /* 0x0000002a2f6e7239 */ /* 0x000fe200000014ff */
[----:B------:R-:W-:Y:S01]  /*6db0*/  IMAD R45, R70, R49, RZ ;  /* 0x00000031462d7224 */ /* 0x000fe200078e02ff */
[----:B------:R-:W-:Y:S01]  /*6dc0*/  PRMT R75, R88, 0x8880, RZ ;  /* 0x00008880584b7816 */ /* 0x000fe200000000ff */
[----:B------:R-:W-:Y:S01]  /*6dd0*/  IMAD R44, R73, R72, R44 ;  /* 0x00000048492c7224 */ /* 0x000fe200078e022c */
[----:B------:R-:W-:Y:S01]  /*6de0*/  SHF.R.S32.HI R73, RZ, 0x18, R76 ;  /* 0x00000018ff497819 */ /* 0x000fe2000001144c */
[----:B------:R-:W-:Y:S01]  /*6df0*/  IMAD R46, R70, R50, RZ ;  /* 0x00000032462e7224 */ /* 0x000fe200078e02ff */
[----:B------:R-:W-:Y:S01]  /*6e00*/  I2IP.S8.S32.SAT R110, R41, R40, R110 ;  /* 0x00000028296e7239 */ /* 0x000fe2000000146e */
[----:B------:R-:W-:Y:S01]  /*6e10*/  IMAD R45, R74, R72, R45 ;  /* 0x000000484a2d7224 */ /* 0x000fe200078e022d */
[----:B------:R-:W-:Y:S01]  /*6e20*/  SHF.R.S32.HI R74, RZ, 0x18, R87 ;  /* 0x00000018ff4a7819 */ /* 0x000fe20000011457 */
[----:B------:R-:W-:Y:S01]  /*6e30*/  IMAD R51, R70, R51, RZ ;  /* 0x0000003346337224 */ /* 0x000fe200078e02ff */
[----:B------:R-:W-:Y:S01]  /*6e40*/  SHF.L.U32 R76, R88, 0x8, RZ ;  /* 0x00000008584c7819 */ /* 0x000fe200000006ff */
[----:B------:R-:W-:Y:S02]  /*6e50*/  IMAD R48, R70, R52, RZ ;  /* 0x0000003446307224 */ /* 0x000fe400078e02ff */
[-C--:B------:R-:W-:Y:S01]  /*6e60*/  IMAD R46, R73, R72.reuse, R46 ;  /* 0x00000048492e7224 */ /* 0x080fe200078e022e */
[----:B------:R-:W-:Y:S01]  /*6e70*/  SHF.R.S32.HI R73, RZ, 0x18, R77 ;  /* 0x00000018ff497819 */ /* 0x000fe2000001144d */
[-C--:B------:R-:W-:Y:S01]  /*6e80*/  IMAD R51, R74, R72.reuse, R51 ;  /* 0x000000484a337224 */ /* 0x080fe200078e0233 */
[----:B------:R-:W-:Y:S01]  /*6e90*/  SHF.R.S32.HI R74, RZ, 0x18, R88 ;  /* 0x00000018ff4a7819 */ /* 0x000fe20000011458 */
[----:B------:R-:W-:Y:S01]  /*6ea0*/  IMAD R49, R70, R53, RZ ;  /* 0x0000003546317224 */ /* 0x000fe200078e02ff */
[----:B------:R-:W-:Y:S01]  /*6eb0*/  SHF.L.U32 R77, R90, 0x8, RZ ;  /* 0x000000085a4d7819 */ /* 0x000fe200000006ff */
[----:B------:R-:W-:Y:S01]  /*6ec0*/  IMAD R48, R75, R72, R48 ;  /* 0x000000484b307224 */ /* 0x000fe200078e0230 */
[----:B------:R-:W-:Y:S01]  /*6ed0*/  SHF.R.S32.HI R75, RZ, 0x18, R76 ;  /* 0x00000018ff4b7819 */ /* 0x000fe2000001144c */
[C---:B------:R-:W-:Y:S01]  /*6ee0*/  IMAD R50, R70.reuse, R54, RZ ;  /* 0x0000003646327224 */ /* 0x040fe200078e02ff */
[----:B------:R-:W-:Y:S01]  /*6ef0*/  I2IP.S8.S32.SAT R111, R51, R46, RZ ;  /* 0x0000002e336f7239 */ /* 0x000fe200000014ff */
[C---:B------:R-:W-:Y:S01]  /*6f00*/  IMAD R55, R70.reuse, R55, RZ ;  /* 0x0000003746377224 */ /* 0x040fe200078e02ff */
[----:B------:R-:W-:Y:S01]  /*6f10*/  SHF.L.U32 R76, R89, 0x10, RZ ;  /* 0x00000010594c7819 */ /* 0x000fe200000006ff */
[----:B------:R-:W-:Y:S01]  /*6f20*/  IMAD R49, R73, R72, R49 ;  /* 0x0000004849317224 */ /* 0x000fe200078e0231 */
[----:B------:R-:W-:Y:S01]  /*6f30*/  PRMT R73, R89, 0x8880, RZ ;  /* 0x0000888059497816 */ /* 0x000fe200000000ff */
[----:B------:R-:W-:Y:S01]  /*6f40*/  IMAD R52, R70, R56, RZ ;  /* 0x0000003846347224 */ /* 0x000fe200078e02ff */
[----:B------:R-:W-:Y:S01]  /*6f50*/  I2IP.S8.S32.SAT R111, R45, R44, R111 ;  /* 0x0000002c2d6f7239 */ /* 0x000fe2000000146f */
[-C--:B------:R-:W-:Y:S01]  /*6f60*/  IMAD R50, R75, R72.reuse, R50 ;  /* 0x000000484b327224 */ /* 0x080fe200078e0232 */
[----:B------:R-:W-:Y:S01]  /*6f70*/  PRMT R75, R90, 0x8880, RZ ;  /* 0x000088805a4b7816 */ /* 0x000fe200000000ff */
[-C--:B------:R-:W-:Y:S01]  /*6f80*/  IMAD R55, R74, R72.reuse, R55 ;  /* 0x000000484a377224 */ /* 0x080fe200078e0237 */
[----:B------:R-:W-:Y:S01]  /*6f90*/  SHF.R.S32.HI R74, RZ, 0x18, R76 ;  /* 0x00000018ff4a7819 */ /* 0x000fe2000001144c */
[----:B------:R-:W-:Y:S01]  /*6fa0*/  IMAD R52, R73, R72, R52 ;  /* 0x0000004849347224 */ /* 0x000fe200078e0234 */
[----:B------:R-:W-:Y:S01]  /*6fb0*/  SHF.L.U32 R73, R89, 0x8, RZ ;  /* 0x0000000859497819 */ /* 0x000fe200000006ff */
[C---:B------:R-:W-:Y:S01]  /*6fc0*/  IMAD R53, R70.reuse, R57, RZ ;  /* 0x0000003946357224 */ /* 0x040fe200078e02ff */
[----:B------:R1:W-:Y:S01]  /*6fd0*/  STS.128 [R157+0x8200], R108 ;  /* 0x0082006c9d007388 */ /* 0x0003e20000000c00 */
[----:B------:R-:W-:Y:S01]  /*6fe0*/  IMAD R54, R70, R58, RZ ;  /* 0x0000003a46367224 */ /* 0x000fe200078e02ff */
[----:B------:R-:W-:Y:S01]  /*6ff0*/  SHF.R.S32.HI R73, RZ, 0x18, R73 ;  /* 0x00000018ff497819 */ /* 0x000fe20000011449 */
[----:B------:R-:W-:Y:S01]  /*7000*/  IMAD R53, R74, R72, R53 ;  /* 0x000000484a357224 */ /* 0x000fe200078e0235 */
[----:B------:R-:W-:Y:S01]  /*7010*/  SHF.L.U32 R76, R90, 0x10, RZ ;  /* 0x000000105a4c7819 */ /* 0x000fe200000006ff */
[C---:B------:R-:W-:Y:S01]  /*7020*/  IMAD R59, R70.reuse, R59, RZ ;  /* 0x0000003b463b7224 */ /* 0x040fe200078e02ff */
[----:B------:R-:W-:Y:S01]  /*7030*/  SHF.R.S32.HI R74, RZ, 0x18, R89 ;  /* 0x00000018ff4a7819 */ /* 0x000fe20000011459 */
[C---:B------:R-:W-:Y:S01]  /*7040*/  IMAD R56, R70.reuse, R60, RZ ;  /* 0x0000003c46387224 */ /* 0x040fe200078e02ff */
[----:B------:R-:W-:Y:S01]  /*7050*/  I2IP.S8.S32.SAT R112, R55, R50, RZ ;  /* 0x0000003237707239 */ /* 0x000fe200000014ff */
[----:B------:R-:W-:Y:S01]  /*7060*/  IMAD R54, R73, R72, R54 ;  /* 0x0000004849367224 */ /* 0x000fe200078e0236 */
[----:B------:R-:W-:Y:S01]  /*7070*/  SHF.R.S32.HI R76, RZ, 0x18, R76 ;  /* 0x00000018ff4c7819 */ /* 0x000fe2000001144c */
[----:B------:R-:W-:Y:S01]  /*7080*/  IMAD R57, R70, R61, RZ ;  /* 0x0000003d46397224 */ /* 0x000fe200078e02ff */
[----:B------:R-:W-:Y:S01]  /*7090*/  I2IP.S8.S32.SAT R112, R49, R48, R112 ;  /* 0x0000003031707239 */ /* 0x000fe20000001470 */
[----:B------:R-:W-:Y:S01]  /*70a0*/  IMAD R59, R74, R72, R59 ;  /* 0x000000484a3b7224 */ /* 0x000fe200078e023b */
[----:B------:R-:W-:Y:S01]  /*70b0*/  SHF.R.S32.HI R77, RZ, 0x18, R77 ;  /* 0x00000018ff4d7819 */ /* 0x000fe2000001144d */
[----:B------:R-:W-:Y:S01]  /*70c0*/  IMAD R58, R70, R62, RZ ;  /* 0x0000003e463a7224 */ /* 0x000fe200078e02ff */
[----:B------:R-:W-:Y:S01]  /*70d0*/  SHF.R.S32.HI R73, RZ, 0x18, R90 ;  /* 0x00000018ff497819 */ /* 0x000fe2000001145a */
[----:B------:R-:W-:Y:S01]  /*70e0*/  IMAD R56, R75, R72, R56 ;  /* 0x000000484b387224 */ /* 0x000fe200078e0238 */
[----:B------:R-:W-:Y:S01]  /*70f0*/  I2IP.S8.S32.SAT R113, R59, R54, RZ ;  /* 0x000000363b717239 */ /* 0x000fe200000014ff */
[----:B------:R-:W-:Y:S01]  /*7100*/  IMAD R57, R76, R72, R57 ;  /* 0x000000484c397224 */ /* 0x000fe200078e0239 */
[C---:B------:R-:W-:Y:S01]  /*7110*/  PRMT R75, R91.reuse, 0x8880, RZ ;  /* 0x000088805b4b7816 */ /* 0x040fe200000000ff */
[----:B------:R-:W-:Y:S01]  /*7120*/  IMAD.U32 R74, R91, 0x10000, RZ ;  /* 0x000100005b4a7824 */ /* 0x000fe200078e00ff */
[----:B------:R-:W-:Y:S01]  /*7130*/  I2IP.S8.S32.SAT R113, R53, R52, R113 ;  /* 0x0000003435717239 */ /* 0x000fe20000001471 */
[C---:B------:R-:W-:Y:S01]  /*7140*/  IMAD R63, R70.reuse, R63, RZ ;  /* 0x0000003f463f7224 */ /* 0x040fe200078e02ff */
[----:B------:R-:W-:Y:S01]  /*7150*/  SHF.R.S32.HI R76, RZ, 0x18, R91 ;  /* 0x00000018ff4c7819 */ /* 0x000fe2000001145b */
[----:B------:R-:W-:Y:S01]  /*7160*/  IMAD R58, R77, R72, R58 ;  /* 0x000000484d3a7224 */ /* 0x000fe200078e023a */
[----:B------:R-:W-:Y:S01]  /*7170*/  SHF.L.U32 R77, R91, 0x8, RZ ;  /* 0x000000085b4d7819 */ /* 0x000fe200000006ff */
[C---:B------:R-:W-:Y:S01]  /*7180*/  IMAD R60, R70.reuse, R64, RZ ;  /* 0x00000040463c7224 */ /* 0x040fe200078e02ff */
[----:B------:R-:W-:Y:S01]  /*7190*/  SHF.R.S32.HI R74, RZ, 0x18, R74 ;  /* 0x00000018ff4a7819 */ /* 0x000fe2000001144a */
[C---:B------:R-:W-:Y:S01]  /*71a0*/  IMAD R61, R70.reuse, R65, RZ ;  /* 0x00000041463d7224 */ /* 0x040fe200078e02ff */
[----:B------:R-:W-:Y:S01]  /*71b0*/  SHF.R.S32.HI R77, RZ, 0x18, R77 ;  /* 0x00000018ff4d7819 */ /* 0x000fe2000001144d */
[-C--:B------:R-:W-:Y:S02]  /*71c0*/  IMAD R63, R73, R72.reuse, R63 ;  /* 0x00000048493f7224 */ /* 0x080fe400078e023f */
[----:B------:R-:W-:Y:S02]  /*71d0*/  IMAD R60, R75, R72, R60 ;  /* 0x000000484b3c7224 */ /* 0x000fe400078e023c */
[----:B------:R-:W-:Y:S01]  /*71e0*/  IMAD R62, R70, R66, RZ ;  /* 0x00000042463e7224 */ /* 0x000fe200078e02ff */
[----:B------:R-:W-:Y:S01]  /*71f0*/  I2IP.S8.S32.SAT R114, R63, R58, RZ ;  /* 0x0000003a3f727239 */ /* 0x000fe200000014ff */
[----:B------:R-:W-:Y:S02]  /*7200*/  IMAD R61, R74, R72, R61 ;  /* 0x000000484a3d7224 */ /* 0x000fe400078e023d */
[----:B------:R-:W-:Y:S01]  /*7210*/  IMAD R67, R70, R67, RZ ;  /* 0x0000004346437224 */ /* 0x000fe200078e02ff */
[----:B------:R-:W-:Y:S01]  /*7220*/  I2IP.S8.S32.SAT R114, R57, R56, R114 ;  /* 0x0000003839727239 */ /* 0x000fe20000001472 */
[-C--:B------:R-:W-:Y:S02]  /*7230*/  IMAD R62, R77, R72.reuse, R62 ;  /* 0x000000484d3e7224 */ /* 0x080fe400078e023e */
[----:B------:R-:W-:Y:S05]  /*7240*/  IMAD R67, R76, R72, R67 ;  /* 0x000000484c437224 */ /* 0x000fea00078e0243 */
[----:B------:R-:W-:Y:S04]  /*7250*/  I2IP.S8.S32.SAT R115, R67, R62, RZ ;  /* 0x0000003e43737239 */ /* 0x000fe800000014ff */
[----:B------:R-:W-:Y:S05]  /*7260*/  I2IP.S8.S32.SAT R115, R61, R60, R115 ;  /* 0x0000003c3d737239 */ /* 0x000fea0000001473 */
[----:B------:R1:W-:Y:S01]  /*7270*/  STS.128 [R156+0x8200], R112 ;  /* 0x008200709c007388 */ /* 0x0003e20000000c00 */
[----:B------:R-:W-:Y:S01]  /*7280*/  @!PT LDS RZ, [RZ] ;  /* 0x00000000fffff984 */ /* 0x000fe20000000800 */
[----:B------:R-:W-:Y:S01]  /*7290*/  @!PT LDS RZ, [RZ] ;  /* 0x00000000fffff984 */ /* 0x000fe20000000800 */
[----:B------:R-:W-:Y:S01]  /*72a0*/  @!PT LDS RZ, [RZ] ;  /* 0x00000000fffff984 */ /* 0x000fe20000000800 */
[----:B------:R-:W-:Y:S01]  /*72b0*/  @!PT LDS RZ, [RZ] ;  /* 0x00000000fffff984 */ /* 0x000fe20000000800 */
[----:B------:R2:W-:Y:S07]  /*72c0*/  MEMBAR.ALL.CTA ;  /* 0x0000000000007992 */ /* 0x0005ee0000008000 */
[----:B--2---:R-:W2:Y:S02]  /*72d0*/  FENCE.VIEW.ASYNC.S ;  /* 0x00000000000073c6 */ /* 0x004ea40000000000 */
[----:B--2---:R-:W-:Y:S06]  /*72e0*/  BAR.SYNC.DEFER_BLOCKING 0x1, 0x80 ;  /* 0x0042000000007b1d */ /* 0x004fec0000010000 */
[----:B------:R-:W-:Y:S05]  /*72f0*/  @P0 BRA `(.L_x_103) ;  /* 0x0000000000280947 */ /* 0x000fea0003800000 */
[----:B------:R-:W-:Y:S01]  /*7300*/  UIADD3 UR4, UPT, UPT, UR44, 0x8200, URZ ;  /* 0x000082002c047890 */ /* 0x000fe2000fffe0ff */
[----:B------:R-:W-:Y:S05]  /*7310*/  UMOV UR51, UR36 ;  /* 0x0000002400337c82 */ /* 0x000fea0008000000 */
[----:B------:R-:W-:Y:S01]  /*7320*/  MOV R153, UR4 ;  /* 0x0000000400997c02 */ /* 0x000fe20008000f00 */
[----:B------:R-:W-:Y:S03]  /*7330*/  UIADD3 UR4, UP0, UPT, UR62, 0x680, URZ ;  /* 0x000006803e047890 */ /* 0x000fe6000ff1e0ff */
[----:B------:R-:W-:Y:S01]  /*7340*/  R2UR UR48, R153 ;  /* 0x00000000993072ca */ /* 0x000fe200000e0000 */
[----:B------:R-:W-:Y:S11]  /*7350*/  UIADD3.X UR5, UPT, UPT, URZ, UR63, URZ, UP0, !UPT ;  /* 0x0000003fff057290 */ /* 0x000ff600087fe4ff */
[----:B------:R-:W-:Y:S01]  /*7360*/  @!UPT UIADD3 URZ, UPT, UPT, URZ, URZ, URZ ;  /* 0x000000fffffff290 */ /* 0x000fe2000fffe0ff */
[----:B------:R2:W-:Y:S01]  /*7370*/  UTMASTG.3D [UR48], [UR4] ;  /* 0x00000030040073b5 */ /* 0x0005e20008010000 */
[----:B------:R0:W-:Y:S01]  /*7380*/  UTMACMDFLUSH ;  /* 0x00000000000079b7 */ /* 0x0001e20000000000 */
[----:B--2---:R-:W-:Y:S04]  /*7390*/  DEPBAR.LE SB0, 0x1 ;  /* 0x000080400000791a */ /* 0x004fe80000000000 */
.L_x_103:
[----:B------:R-:W-:Y:S05]  /*73a0*/  BSYNC.RECONVERGENT B0 ;  /* 0x0000000000007941 */ /* 0x000fea0003800200 */
.L_x_102:
[----:B------:R-:W-:Y:S06]  /*73b0*/  BAR.SYNC.DEFER_BLOCKING 0x1, 0x80 ;  /* 0x0042000000007b1d */ /* 0x000fec0000010000 */
[----:B------:R-:W2:Y:S01]  /*73c0*/  @P6 SYNCS.PHASECHK.TRANS64.TRYWAIT P0, [R116+URZ+0x30], R117 ;  /* 0x00003075740065a7 */ /* 0x000ea200080011ff */
[----:B------:R-:W-:Y:S01]  /*73d0*/  BSSY B1, `(.L_x_104) ;  /* 0x0000023000017945 */ /* 0x000fe20003800000 */
[----:B--2---:R-:W-:Y:S03]  /*73e0*/  @P6 SEL R79, RZ, 0x1, !P0 ;  /* 0x00000001ff4f6807 */ /* 0x004fe60004000000 */
[----:B------:R-:W-:Y:S05]  /*73f0*/  @!P6 BRA `(.L_x_105) ;  /* 0x000000000080e947 */ /* 0x000fea0003800000 */
[----:B------:R-:W-:Y:S01]  /*7400*/  ISETP.NE.AND P1, PT, R96, RZ, PT ;  /* 0x000000ff6000720c */ /* 0x000fe20003f25270 */
[----:B------:R-:W-:Y:S01]  /*7410*/  BSSY B0, `(.L_x_106) ;  /* 0x000000a000007945 */ /* 0x000fe20003800000 */
[----:B------:R-:W-:Y:S11]  /*7420*/  ISETP.NE.AND P0, PT, R79, RZ, PT ;  /* 0x000000ff4f00720c */ /* 0x000ff60003f05270 */
[----:B------:R-:W-:Y:S04]  /*7430*/  @P1 IMAD R5, R148, 0x2000, R97 ;  /* 0x0000200094051824 */ /* 0x000fe800078e0261 */
[--C-:B------:R-:W-:Y:S01]  /*7440*/  @P1 IMAD.IADD R4, R152, 0x1, R5.reuse ;  /* 0x0000000198041824 */ /* 0x100fe200078e0205 */
[----:B------:R-:W-:Y:S01]  /*7450*/  @P1 IADD3 R2, PT, PT, R151, R5, RZ ;  /* 0x0000000597021210 */ /* 0x000fe20007ffe0ff */
[----:B------:R-:W-:Y:S01]  /*7460*/  @P1 IMAD.IADD R0, R98, 0x1, R5 ;  /* 0x0000000162001824 */ /* 0x000fe200078e0205 */
[----:B------:R-:W-:Y:S06]  /*7470*/  @P0 BRA `(.L_x_107) ;  /* 0x00000000000c0947 */ /* 0x000fec0003800000 */
[----:B------:R-:W-:Y:S04]  /*7480*/  SHF.L.U32 R3, R146, 0x1f, RZ ;  /* 0x0000001f92037819 */ /* 0x000fe800000006ff */
[----:B------:R-:W2:Y:S02]  /*7490*/  SYNCS.PHASECHK.TRANS64.TRYWAIT P0, [R116+URZ+0x30], R3 ;  /* 0x00003003740075a7 */ /* 0x000ea400080011ff */
[----:B--2---:R-:W-:Y:S05]  /*74a0*/  @!P0 BRA `(.L_x_108) ;  /* 0x0000004800f08947 */ /* 0x004fea0003800000 */
.L_x_107:
[----:B------:R-:W-:Y:S05]  /*74b0*/  BSYNC B0 ;  /* 0x0000000000007941 */ /* 0x000fea0003800000 */
.L_x_106:
[----:B------:R-:W-:Y:S01]  /*74c0*/  ISETP.NE.AND P0, PT, R96, RZ, PT ;  /* 0x000000ff6000720c */ /* 0x000fe20003f05270 */
[----:B--2---:R-:W-:Y:S02]  /*74d0*/  VIADD R116, R116, 0x50 ;  /* 0x0000005074747836 */ /* 0x004fe40000000000 */
[----:B------:R-:W-:Y:S02]  /*74e0*/  IMAD.U32 R3, RZ, RZ, UR45 ;  /* 0x0000002dff037e24 */ /* 0x000fe4000f8e00ff */
[----:B------:R-:W-:Y:S03]  /*74f0*/  VIADD R148, R148, 0x1 ;  /* 0x0000000194947836 */ /* 0x000fe60000000000 */
[----:B------:R-:W-:Y:S05]  /*7500*/  PRMT R3, R3, 0x654, R116 ;  /* 0x0000065403037816 */ /* 0x000fea0000000074 */
[----:B------:R2:W3:Y:S04]  /*7510*/  @P0 LDS.128 R92, [R5+0x200] ;  /* 0x00020000055c0984 */ /* 0x0004e80000000c00 */
[----:B------:R2:W4:Y:S04]  /*7520*/  @P0 LDS.128 R80, [R4+0x200] ;  /* 0x0002000004500984 */ /* 0x0005280000000c00 */
        /* <DEDUP_REMOVED lines=9> */
[----:B------:R-:W-:Y:S01]  /*75c0*/  SEL R148, R148, RZ, P0 ;  /* 0x000000ff94947207 */ /* 0x000fe20000000000 */
[----:B-----5:R5:W-:Y:S02]  /*75d0*/  SYNCS.ARRIVE.TRANS64.RED.A1T0 RZ, [R3+URZ], RZ ;  /* 0x000000ff03ff79a7 */ /* 0x020be400081004ff */
[----:B-----5:R-:W-:Y:S04]  /*75e0*/  SEL R3, RZ, 0x1, P0 ;  /* 0x00000001ff037807 */ /* 0x020fe80000000000 */
[----:B--234-:R-:W-:Y:S02]  /*75f0*/  LOP3.LUT R146, R146, R3, RZ, 0x3c, !PT ;  /* 0x0000000392927212 */ /* 0x01cfe400078e3cff */
.L_x_105:
[----:B------:R-:W-:Y:S05]  /*7600*/  BSYNC B1 ;  /* 0x0000000000017941 */ /* 0x000fea0003800000 */
.L_x_104:
[----:B------:R-:W-:Y:S05]  /*7610*/  VIADD R0, R71, 0x40 ;  /* 0x0000004047007836 */ /* 0x000fea0000000000 */
[----:B------:R-:W-:Y:S04]  /*7620*/  SHF.R.U32.HI R0, RZ, 0x15, R0 ;  /* 0x00000015ff007819 */ /* 0x000fe80000011600 */
[----:B------:R-:W-:Y:S11]  /*7630*/  LOP3.LUT P0, RZ, R0, 0x3, R141, 0x48, !PT ;  /* 0x0000000300ff7812 */ /* 0x000ff6000780488d */
[----:B------:R-:W-:Y:S02]  /*7640*/  @!UPT UIADD3 URZ, UPT, UPT, URZ, URZ, URZ ;  /* 0x000000fffffff290 */ /* 0x000fe4000fffe0ff */
        /* <DEDUP_REMOVED lines=8> */
[----:B------:R-:W5:Y:S01]  /*76d0*/  LDCU.64 UR4, c[0x4][0x18] ;  /* 0x01000300ff0477ac */ /* 0x000f620008000a00 */
[----:B--2---:R-:W-:Y:S01]  /*76e0*/  MOV R5, UR9 ;  /* 0x0000000900057c02 */ /* 0x004fe20008000f00 */
[----:B------:R-:W-:Y:S01]  /*76f0*/  IMAD.U32 R4, RZ, RZ, UR8 ;  /* 0x00000008ff047e24 */ /* 0x000fe2000f8e00ff */
[----:B---3--:R-:W-:Y:S01]  /*7700*/  MOV R7, UR7 ;  /* 0x0000000700077c02 */ /* 0x008fe20008000f00 */
[----:B------:R-:W-:Y:S01]  /*7710*/  IMAD.U32 R6, RZ, RZ, UR6 ;  /* 0x00000006ff067e24 */ /* 0x000fe2000f8e00ff */
[----:B-----5:R-:W-:Y:S01]  /*7720*/  MOV R11, UR5 ;  /* 0x00000005000b7c02 */ /* 0x020fe20008000f00 */
[----:B------:R-:W-:Y:S02]  /*7730*/  IMAD.U32 R10, RZ, RZ, UR4 ;  /* 0x00000004ff0a7e24 */ /* 0x000fe4000f8e00ff */
[----:B------:R-:W-:Y:S07]  /*7740*/  LEPC R20, `(.L_x_109) ;  /* 0x000000001014794e */ /* 0x000fee0000000000 */
[----:B-1--4-:R-:W-:Y:S05]  /*7750*/  CALL.ABS.NOINC R2 ;  /* 0x0000000002007343 */ /* 0x012fea0003c00000 */
.L_x_109:
[----:B------:R-:W-:Y:S05]  /*7760*/  WARPSYNC.ALL ;  /* 0x0000000000007948 */ /* 0x000fea0003800000 */
[----:B------:R-:W-:Y:S01]  /*7770*/  R2UR UR4, R71 ;  /* 0x00000000470472ca */ /* 0x000fe200000e0000 */
[----:B------:R-:W-:Y:S01]  /*7780*/  BSSY.RECONVERGENT B0, `(.L_x_110) ;  /* 0x000011c000007945 */ /* 0x000fe20003800200 */
[C---:B------:R-:W-:Y:S02]  /*7790*/  PRMT R73, R92.reuse, 0x8880, RZ ;  /* 0x000088805c497816 */ /* 0x040fe400000000ff */
[C---:B------:R-:W-:Y:S02]  /*77a0*/  SHF.L.U32 R75, R92.reuse, 0x10, RZ ;  /* 0x000000105c4b7819 */ /* 0x040fe400000006ff */
[----:B------:R-:W-:Y:S02]  /*77b0*/  SHF.L.U32 R77, R93, 0x8, RZ ;  /* 0x000000085d4d7819 */ /* 0x000fe400000006ff */
[----:B------:R-:W-:Y:S02]  /*77c0*/  SHF.R.S32.HI R75, RZ, 0x18, R75 ;  /* 0x00000018ff4b7819 */ /* 0x000fe4000001144b */
[----:B------:R-:W-:Y:S02]  /*77d0*/  SHF.R.S32.HI R77, RZ, 0x18, R77 ;  /* 0x00000018ff4d7819 */ /* 0x000fe4000001144d */
[----:B------:R-:W-:Y:S01]  /*77e0*/  SHF.R.S32.HI R76, RZ, 0x18, R93 ;  /* 0x00000018ff4c7819 */ /* 0x000fe2000001145d */
[----:B------:R-:W2:Y:S01]  /*77f0*/  LDTM.x64 R4, tmem[UR4+0x40] ;  /* 0x00004004000479ee */ /* 0x000ea20008340000 */
[----:B------:R-:W-:Y:S02]  /*7800*/  SHF.L.U32 R74, R92, 0x8, RZ ;  /* 0x000000085c4a7819 */ /* 0x000fe400000006ff */
[----:B------:R-:W-:Y:S02]  /*7810*/  ISETP.NE.AND P0, PT, R154, RZ, PT ;  /* 0x000000ff9a00720c */ /* 0x000fe40003f05270 */
[----:B------:R-:W-:Y:S02]  /*7820*/  SHF.R.S32.HI R74, RZ, 0x18, R74 ;  /* 0x00000018ff4a7819 */ /* 0x000fe4000001144a */
[----:B------:R-:W-:Y:S01]  /*7830*/  ISETP.NE.AND P6, PT, R99, RZ, PT ;  /* 0x000000ff6300720c */ /* 0x000fe20003fc5270 */
[C---:B--2---:R-:W-:Y:S02]  /*7840*/  IMAD R0, R70.reuse, R4, RZ ;  /* 0x0000000446007224 */ /* 0x044fe400078e02ff */
        /* <DEDUP_REMOVED lines=12> */
[----:B------:R-:W-:Y:S01]  /*7910*/  IMAD R7, R73, R72, R7 ;  /* 0x0000004849077224 */ /* 0x000fe200078e0207 */
[----:B------:R-:W-:Y:S01]  /*7920*/  PRMT R73, R94, 0x8880, RZ ;  /* 0x000088805e497816 */ /* 0x000fe200000000ff */
[----:B------:R-:W-:Y:S02]  /*7930*/  IMAD R6, R70, R10, RZ ;  /* 0x0000000a46067224 */ /* 0x000fe400078e02ff */
[-C--:B------:R-:W-:Y:S01]  /*7940*/  IMAD R4, R75, R72.reuse, R4 ;  /* 0x000000484b047224 */ /* 0x080fe200078e0204 */
[----:B------:R-:W-:Y:S01]  /*7950*/  SHF.L.U32 R75, R94, 0x8, RZ ;  /* 0x000000085e4b7819 */ /* 0x000fe200000006ff */
[-C--:B------:R-:W-:Y:S01]  /*7960*/  IMAD R5, R74, R72.reuse, R5 ;  /* 0x000000484a057224 */ /* 0x080fe200078e0205 */
[----:B------:R-:W-:Y:S01]  /*7970*/  SHF.L.U32 R74, R94, 0x10, RZ ;  /* 0x000000105e4a7819 */ /* 0x000fe200000006ff */
[----:B------:R-:W-:Y:S01]  /*7980*/  IMAD R6, R77, R72, R6 ;  /* 0x000000484d067224 */ /* 0x000fe200078e0206 */
[----:B------:R-:W-:Y:S01]  /*7990*/  I2IP.S8.S32.SAT R77, R7, R3, RZ ;  /* 0x00000003074d7239 */ /* 0x000fe200000014ff */
[C---:B------:R-:W-:Y:S01]  /*79a0*/  IMAD R11, R70.reuse, R11, RZ ;  /* 0x0000000b460b7224 */ /* 0x040fe200078e02ff */
[----:B------:R-:W-:Y:S01]  /*79b0*/  MOV R3, R73 ;  /* 0x0000004900037202 */ /* 0x000fe20000000f00 */
[----:B------:R-:W-:Y:S01]  /*79c0*/  IMAD R8, R70, R12, RZ ;  /* 0x0000000c46087224 */ /* 0x000fe200078e02ff */
[----:B-1----:R-:W-:Y:S01]  /*79d0*/  I2IP.S8.S32.SAT R100, R2, R0, R77 ;  /* 0x0000000002647239 */ /* 0x002fe2000000144d */
[----:B------:R-:W-:Y:S01]  /*79e0*/  IMAD R9, R70, R13, RZ ;  /* 0x0000000d46097224 */ /* 0x000fe200078e02ff */
[----:B------:R-:W-:Y:S01]  /*79f0*/  SHF.R.S32.HI R73, RZ, 0x18, R74 ;  /* 0x00000018ff497819 */ /* 0x000fe2000001144a */
[----:B------:R-:W-:Y:S01]  /*7a00*/  IMAD R11, R76, R72, R11 ;  /* 0x000000484c0b7224 */ /* 0x000fe200078e020b */
[----:B------:R-:W-:Y:S01]  /*7a10*/  SHF.R.S32.HI R75, RZ, 0x18, R75 ;  /* 0x00000018ff4b7819 */ /* 0x000fe2000001144b */
[C---:B------:R-:W-:Y:S01]  /*7a20*/  IMAD R10, R70.reuse, R14, RZ ;  /* 0x0000000e460a7224 */ /* 0x040fe200078e02ff */
[----:B------:R-:W-:Y:S01]  /*7a30*/  SHF.L.U32 R2, R95, 0x10, RZ ;  /* 0x000000105f027819 */ /* 0x000fe200000006ff */
[----:B------:R-:W-:Y:S01]  /*7a40*/  IMAD R8, R3, R72, R8 ;  /* 0x0000004803087224 */ /* 0x000fe200078e0208 */
[----:B------:R-:W-:Y:S01]  /*7a50*/  I2IP.S8.S32.SAT R101, R11, R6, RZ ;  /* 0x000000060b657239 */ /* 0x000fe200000014ff */
[C---:B------:R-:W-:Y:S01]  /*7a60*/  IMAD R15, R70.reuse, R15, RZ ;  /* 0x0000000f460f7224 */ /* 0x040fe200078e02ff */
[----:B------:R-:W-:Y:S01]  /*7a70*/  PRMT R3, R95, 0x8880, RZ ;  /* 0x000088805f037816 */ /* 0x000fe200000000ff */
[----:B------:R-:W-:Y:S01]  /*7a80*/  IMAD R9, R73, R72, R9 ;  /* 0x0000004849097224 */ /* 0x000fe200078e0209 */
[----:B------:R-:W-:Y:S01]  /*7a90*/  I2IP.S8.S32.SAT R101, R5, R4, R101 ;  /* 0x0000000405657239 */ /* 0x000fe20000001465 */
[C---:B------:R-:W-:Y:S01]  /*7aa0*/  IMAD R12, R70.reuse, R16, RZ ;  /* 0x00000010460c7224 */ /* 0x040fe200078e02ff */
[----:B------:R-:W-:Y:S01]  /*7ab0*/  SHF.R.S32.HI R2, RZ, 0x18, R2 ;  /* 0x00000018ff027819 */ /* 0x000fe20000011402 */
[----:B------:R-:W-:Y:S01]  /*7ac0*/  IMAD R10, R75, R72, R10 ;  /* 0x000000484b0a7224 */ /* 0x000fe200078e020a */
[----:B------:R-:W-:Y:S01]  /*7ad0*/  SHF.R.S32.HI R0, RZ, 0x18, R94 ;  /* 0x00000018ff007819 */ /* 0x000fe2000001145e */
[C---:B------:R-:W-:Y:S01]  /*7ae0*/  IMAD R13, R70.reuse, R17, RZ ;  /* 0x00000011460d7224 */ /* 0x040fe200078e02ff */
[----:B------:R-:W-:Y:S01]  /*7af0*/  SHF.R.S32.HI R74, RZ, 0x18, R95 ;  /* 0x00000018ff4a7819 */ /* 0x000fe2000001145f */
[----:B------:R-:W-:Y:S01]  /*7b00*/  IMAD R14, R70, R18, RZ ;  /* 0x00000012460e7224 */ /* 0x000fe200078e02ff */
[----:B------:R-:W-:Y:S01]  /*7b10*/  SHF.L.U32 R73, R95, 0x8, RZ ;  /* 0x000000085f497819 */ /* 0x000fe200000006ff */
[-C--:B------:R-:W-:Y:S01]  /*7b20*/  IMAD R15, R0, R72.reuse, R15 ;  /* 0x00000048000f7224 */ /* 0x080fe200078e020f */
[C---:B------:R-:W-:Y:S01]  /*7b30*/  SHF.L.U32 R0, R80.reuse, 0x10, RZ ;  /* 0x0000001050007819 */ /* 0x040fe200000006ff */
[-C--:B------:R-:W-:Y:S01]  /*7b40*/  IMAD R12, R3, R72.reuse, R12 ;  /* 0x00000048030c7224 */ /* 0x080fe200078e020c */
[----:B------:R-:W-:Y:S01]  /*7b50*/  PRMT R3, R80, 0x8880, RZ ;  /* 0x0000888050037816 */ /* 0x000fe200000000ff */
[----:B------:R-:W-:Y:S01]  /*7b60*/  IMAD R13, R2, R72, R13 ;  /* 0x00000048020d7224 */ /* 0x000fe200078e020d */
[----:B------:R-:W-:Y:S01]  /*7b70*/  SHF.R.S32.HI R73, RZ, 0x18, R73 ;  /* 0x00000018ff497819 */ /* 0x000fe20000011449 */
[----:B------:R-:W-:Y:S01]  /*7b80*/  IMAD R19, R70, R19, RZ ;  /* 0x0000001346137224 */ /* 0x000fe200078e02ff */
[----:B------:R-:W-:Y:S01]  /*7b90*/  I2IP.S8.S32.SAT R102, R15, R10, RZ ;  /* 0x0000000a0f667239 */ /* 0x000fe200000014ff */
[----:B------:R-:W-:Y:S01]  /*7ba0*/  IMAD.SHL.U32 R2, R80, 0x100, RZ ;  /* 0x0000010050027824 */ /* 0x000fe200078e00ff */
[----:B------:R-:W-:Y:S01]  /*7bb0*/  SHF.R.S32.HI R0, RZ, 0x18, R0 ;  /* 0x00000018ff007819 */ /* 0x000fe20000011400 */
[C---:B------:R-:W-:Y:S01]  /*7bc0*/  IMAD R16, R70.reuse, R20, RZ ;  /* 0x0000001446107224 */ /* 0x040fe200078e02ff */
[----:B------:R-:W-:Y:S01]  /*7bd0*/  I2IP.S8.S32.SAT R102, R9, R8, R102 ;  /* 0x0000000809667239 */ /* 0x000fe20000001466 */
[-C--:B------:R-:W-:Y:S01]  /*7be0*/  IMAD R14, R73, R72.reuse, R14 ;  /* 0x00000048490e7224 */ /* 0x080fe200078e020e */
[----:B------:R-:W-:Y:S01]  /*7bf0*/  SHF.R.S32.HI R73, RZ, 0x18, R2 ;  /* 0x00000018ff497819 */ /* 0x000fe20000011402 */
[----:B------:R-:W-:Y:S01]  /*7c00*/  IMAD R17, R70, R21, RZ ;  /* 0x0000001546117224 */ /* 0x000fe200078e02ff */
[----:B------:R-:W-:Y:S01]  /*7c10*/  SHF.L.U32 R2, R81, 0x8, RZ ;  /* 0x0000000851027819 */ /* 0x000fe200000006ff */
[----:B------:R-:W-:Y:S01]  /*7c20*/  IMAD R19, R74, R72, R19 ;  /* 0x000000484a137224 */ /* 0x000fe200078e0213 */
[----:B------:R-:W-:Y:S01]  /*7c30*/  SHF.R.S32.HI R74, RZ, 0x18, R86 ;  /* 0x00000018ff4a7819 */ /* 0x000fe20000011456 */
[----:B------:R-:W-:Y:S01]  /*7c40*/  IMAD R18, R70, R22, RZ ;  /* 0x0000001646127224 */ /* 0x000fe200078e02ff */
[----:B------:R-:W-:Y:S01]  /*7c50*/  SHF.L.U32 R75, R90, 0x8, RZ ;  /* 0x000000085a4b7819 */ /* 0x000fe200000006ff */
[----:B------:R-:W-:Y:S01]  /*7c60*/  IMAD R16, R3, R72, R16 ;  /* 0x0000004803107224 */ /* 0x000fe200078e0210 */
[----:B------:R-:W-:Y:S01]  /*7c70*/  I2IP.S8.S32.SAT R103, R19, R14, RZ ;  /* 0x0000000e13677239 */ /* 0x000fe200000014ff */
[----:B------:R-:W-:Y:S01]  /*7c80*/  IMAD R17, R0, R72, R17 ;  /* 0x0000004800117224 */ /* 0x000fe200078e0211 */
[----:B------:R-:W-:Y:S01]  /*7c90*/  SHF.R.S32.HI R0, RZ, 0x18, R80 ;  /* 0x00000018ff007819 */ /* 0x000fe20000011450 */
[C---:B------:R-:W-:Y:S01]  /*7ca0*/  IMAD R23, R70.reuse, R23, RZ ;  /* 0x0000001746177224 */ /* 0x040fe200078e02ff */
[----:B------:R-:W-:Y:S01]  /*7cb0*/  I2IP.S8.S32.SAT R103, R13, R12, R103 ;  /* 0x0000000c0d677239 */ /* 0x000fe20000001467 */
[----:B------:R-:W-:Y:S01]  /*7cc0*/  IMAD R18, R73, R72, R18 ;  /* 0x0000004849127224 */ /* 0x000fe200078e0212 */
[C---:B------:R-:W-:Y:S01]  /*7cd0*/  SHF.L.U32 R73, R81.reuse, 0x10, RZ ;  /* 0x0000001051497819 */ /* 0x040fe200000006ff */
[----:B------:R-:W-:Y:S01]  /*7ce0*/  IMAD R20, R70, R24, RZ ;  /* 0x0000001846147224 */ /* 0x000fe200078e02ff */
[----:B------:R-:W-:Y:S01]  /*7cf0*/  PRMT R3, R81, 0x8880, RZ ;  /* 0x0000888051037816 */ /* 0x000fe200000000ff */
[----:B------:R-:W-:Y:S01]  /*7d00*/  IMAD R23, R0, R72, R23 ;  /* 0x0000004800177224 */ /* 0x000fe200078e0217 */
[----:B------:R-:W-:Y:S01]  /*7d10*/  SHF.R.S32.HI R0, RZ, 0x18, R73 ;  /* 0x00000018ff007819 */ /* 0x000fe20000011449 */
[C---:B------:R-:W-:Y:S01]  /*7d20*/  IMAD R21, R70.reuse, R25, RZ ;  /* 0x0000001946157224 */ /* 0x040fe200078e02ff */
[----:B------:R-:W-:Y:S01]  /*7d30*/  SHF.R.S32.HI R73, RZ, 0x18, R2 ;  /* 0x00000018ff497819 */ /* 0x000fe20000011402 */
[C---:B------:R-:W-:Y:S01]  /*7d40*/  IMAD R22, R70.reuse, R26, RZ ;  /* 0x0000001a46167224 */ /* 0x040fe200078e02ff */
[----:B------:R1:W-:Y:S01]  /*7d50*/  STS.128 [R135+UR44+0xa200], R100 ;  /* 0x00a2006487007988 */ /* 0x0003e20008000c2c */
[----:B------:R-:W-:Y:S01]  /*7d60*/  IMAD R20, R3, R72, R20 ;  /* 0x0000004803147224 */ /* 0x000fe200078e0214 */
[----:B------:R-:W-:Y:S01]  /*7d70*/  SHF.R.S32.HI R2, RZ, 0x18, R81 ;  /* 0x00000018ff027819 */ /* 0x000fe20000011451 */
[----:B------:R-:W-:Y:S01]  /*7d80*/  IMAD R27, R70, R27, RZ ;  /* 0x0000001b461b7224 */ /* 0x000fe200078e02ff */
[----:B------:R-:W-:Y:S01]  /*7d90*/  I2IP.S8.S32.SAT R104, R23, R18, RZ ;  /* 0x0000001217687239 */ /* 0x000fe200000014ff */
[-C--:B------:R-:W-:Y:S01]  /*7da0*/  IMAD R21, R0, R72.reuse, R21 ;  /* 0x0000004800157224 */ /* 0x080fe200078e0215 */
[C---:B------:R-:W-:Y:S01]  /*7db0*/  PRMT R3, R82.reuse, 0x8880, RZ ;  /* 0x0000888052037816 */ /* 0x040fe200000000ff */
[-C--:B------:R-:W-:Y:S01]  /*7dc0*/  IMAD R22, R73, R72.reuse, R22 ;  /* 0x0000004849167224 */ /* 0x080fe200078e0216 */
[----:B------:R-:W-:Y:S01]  /*7dd0*/  SHF.L.U32 R0, R82, 0x10, RZ ;  /* 0x0000001052007819 */ /* 0x000fe200000006ff */
[----:B------:R-:W-:Y:S01]  /*7de0*/  IMAD R27, R2, R72, R27 ;  /* 0x00000048021b7224 */ /* 0x000fe200078e021b */
[----:B------:R-:W-:Y:S01]  /*7df0*/  SHF.L.U32 R2, R82, 0x8, RZ ;  /* 0x0000000852027819 */ /* 0x000fe200000006ff */
[C---:B------:R-:W-:Y:S01]  /*7e00*/  IMAD R24, R70.reuse, R28, RZ ;  /* 0x0000001c46187224 */ /* 0x040fe200078e02ff */
[----:B------:R-:W-:Y:S01]  /*7e10*/  SHF.R.S32.HI R0, RZ, 0x18, R0 ;  /* 0x00000018ff007819 */ /* 0x000fe20000011400 */
[C---:B------:R-:W-:Y:S01]  /*7e20*/  IMAD R25, R70.reuse, R29, RZ ;  /* 0x0000001d46197224 */ /* 0x040fe200078e02ff */
        /* <DEDUP_REMOVED lines=10> */
[C---:B------:R-:W-:Y:S01]  /*7ed0*/  SHF.L.U32 R0, R83.reuse, 0x10, RZ ;  /* 0x0000001053007819 */ /* 0x040fe200000006ff */
        /* <DEDUP_REMOVED lines=13> */
[C---:B------:R-:W-:Y:S01]  /*7fb0*/  PRMT R3, R84.reuse, 0x8880, RZ ;  /* 0x0000888054037816 */ /* 0x040fe200000000ff */
[----:B------:R-:W-:Y:S01]  /*7fc0*/  IMAD R30, R73, R72, R30 ;  /* 0x00000048491e7224 */ /* 0x000fe200078e021e */
[----:B------:R-:W-:Y:S01]  /*7fd0*/  I2IP.S8.S32.SAT R106, R25, R24, R106 ;  /* 0x00000018196a7239 */ /* 0x000fe2000000146a */
[----:B------:R-:W-:Y:S01]  /*7fe0*/  IMAD.U32 R0, R84, 0x10000, RZ ;  /* 0x0001000054007824 */ /* 0x000fe200078e00ff */
[----:B------:R-:W-:Y:S01]  /*7ff0*/  SHF.R.S32.HI R75, RZ, 0x18, R75 ;  /* 0x00000018ff4b7819 */ /* 0x000fe2000001144b */
[----:B------:R-:W-:Y:S01]  /*8000*/  IMAD R35, R2, R72, R35 ;  /* 0x0000004802237224 */ /* 0x000fe200078e0223 */
[----:B------:R-:W-:Y:S01]  /*8010*/  SHF.L.U32 R2, R84, 0x8, RZ ;  /* 0x0000000854027819 */ /* 0x000fe200000006ff */
[C---:B------:R-:W-:Y:S01]  /*8020*/  IMAD R32, R70.reuse, R36, RZ ;  /* 0x0000002446207224 */ /* 0x040fe200078e02ff */
[----:B------:R-:W-:Y:S01]  /*8030*/  SHF.R.S32.HI R0, RZ, 0x18, R0 ;  /* 0x00000018ff007819 */ /* 0x000fe20000011400 */
[C---:B------:R-:W-:Y:S01]  /*8040*/  IMAD R33, R70.reuse, R37, RZ ;  /* 0x0000002546217224 */ /* 0x040fe200078e02ff */
[----:B------:R-:W-:Y:S01]  /*8050*/  SHF.R.S32.HI R73, RZ, 0x18, R2 ;  /* 0x00000018ff497819 */ /* 0x000fe20000011402 */
[----:B------:R-:W-:Y:S01]  /*8060*/  IMAD R34, R70, R38, RZ ;  /* 0x0000002646227224 */ /* 0x000fe200078e02ff */
[----:B------:R-:W-:Y:S01]  /*8070*/  I2IP.S8.S32.SAT R107, R35, R30, RZ ;  /* 0x0000001e236b7239 */ /* 0x000fe200000014ff */
[-C--:B------:R-:W-:Y:S01]  /*8080*/  IMAD R32, R3, R72.reuse, R32 ;  /* 0x0000004803207224 */ /* 0x080fe200078e0220 */
[----:B------:R-:W-:Y:S01]  /*8090*/  PRMT R3, R85, 0x8880, RZ ;  /* 0x0000888055037816 */ /* 0x000fe200000000ff */
[----:B------:R-:W-:Y:S01]  /*80a0*/  IMAD R33, R0, R72, R33 ;  /* 0x0000004800217224 */ /* 0x000fe200078e0221 */
[----:B------:R-:W-:Y:S01]  /*80b0*/  SHF.R.S32.HI R0, RZ, 0x18, R84 ;  /* 0x00000018ff007819 */ /* 0x000fe20000011454 */
[C---:B------:R-:W-:Y:S01]  /*80c0*/  IMAD R39, R70.reuse, R39, RZ ;  /* 0x0000002746277224 */ /* 0x040fe200078e02ff */
[----:B------:R-:W-:Y:S01]  /*80d0*/  I2IP.S8.S32.SAT R107, R29, R28, R107 ;  /* 0x0000001c1d6b7239 */ /* 0x000fe2000000146b */
[----:B------:R-:W-:Y:S01]  /*80e0*/  IMAD R34, R73, R72, R34 ;  /* 0x0000004849227224 */ /* 0x000fe200078e0222 */
[C---:B------:R-:W-:Y:S01]  /*80f0*/  SHF.L.U32 R73, R85.reuse, 0x10, RZ ;  /* 0x0000001055497819 */ /* 0x040fe200000006ff */
[----:B------:R-:W-:Y:S01]  /*8100*/  IMAD R36, R70, R40, RZ ;  /* 0x0000002846247224 */ /* 0x000fe200078e02ff */
[----:B------:R-:W-:Y:S01]  /*8110*/  SHF.L.U32 R2, R85, 0x8, RZ ;  /* 0x0000000855027819 */ /* 0x000fe200000006ff */
[----:B------:R-:W-:Y:S01]  /*8120*/  IMAD R39, R0, R72, R39 ;  /* 0x0000004800277224 */ /* 0x000fe200078e0227 */
        /* <DEDUP_REMOVED lines=8> */
[----:B------:R-:W-:Y:S01]  /*81b0*/  SHF.L.U32 R2, R86, 0x10, RZ ;  /* 0x0000001056027819 */ /* 0x000fe200000006ff */
[----:B------:R-:W-:Y:S01]  /*81c0*/  IMAD R43, R70, R43, RZ ;  /* 0x0000002b462b7224 */ /* 0x000fe200078e02ff */
[----:B------:R-:W-:Y:S01]  /*81d0*/  SHF.R.S32.HI R0, RZ, 0x18, R85 ;  /* 0x00000018ff007819 */ /* 0x000fe20000011455 */
        /* <DEDUP_REMOVED lines=11> */
[----:B------:R-:W-:Y:S01]  /*8290*/  SHF.L.U32 R0, R87, 0x10, RZ ;  /* 0x0000001057007819 */ /* 0x000fe200000006ff */
[----:B------:R-:W-:Y:S01]  /*82a0*/  IMAD R47, R70, R47, RZ ;  /* 0x0000002f462f7224 */ /* 0x000fe200078e02ff */
[----:B------:R-:W-:Y:S01]  /*82b0*/  I2IP.S8.S32.SAT R109, R43, R38, RZ ;  /* 0x000000262b6d7239 */ /* 0x000fe200000014ff */
[----:B------:R-:W-:Y:S01]  /*82c0*/  IMAD R41, R2, R72, R41 ;  /* 0x0000004802297224 */ /* 0x000fe200078e0229 */
[C---:B------:R-:W-:Y:S01]  /*82d0*/  PRMT R3, R87.reuse, 0x8880, RZ ;  /* 0x0000888057037816 */ /* 0x040fe200000000ff */
[C---:B------:R-:W-:Y:S01]  /*82e0*/  IMAD R44, R70.reuse, R48, RZ ;  /* 0x00000030462c7224 */ /* 0x040fe200078e02ff */
[----:B------:R-:W-:Y:S01]  /*82f0*/  SHF.L.U32 R2, R87, 0x8, RZ ;  /* 0x0000000857027819 */ /* 0x000fe200000006ff */
[----:B------:R-:W-:Y:S01]  /*8300*/  IMAD R42, R73, R72, R42 ;  /* 0x00000048492a7224 */ /* 0x000fe200078e022a */
[----:B------:R-:W-:Y:S01]  /*8310*/  SHF.R.S32.HI R0, RZ, 0x18, R0 ;  /* 0x00000018ff007819 */ /* 0x000fe20000011400 */
[----:B------:R-:W-:Y:S01]  /*8320*/  IMAD R45, R70, R49, RZ ;  /* 0x00000031462d7224 */ /* 0x000fe200078e02ff */
[----:B------:R-:W-:Y:S01]  /*8330*/  I2IP.S8.S32.SAT R109, R37, R36, R109 ;  /* 0x00000024256d7239 */ /* 0x000fe2000000146d */
[----:B------:R-:W-:Y:S01]  /*8340*/  IMAD R47, R74, R72, R47 ;  /* 0x000000484a2f7224 */ /* 0x000fe200078e022f */
[----:B------:R-:W-:Y:S01]  /*8350*/  SHF.R.S32.HI R73, RZ, 0x18, R2 ;  /* 0x00000018ff497819 */ /* 0x000fe20000011402 */
[C---:B------:R-:W-:Y:S01]  /*8360*/  IMAD R46, R70.reuse, R50, RZ ;  /* 0x00000032462e7224 */ /* 0x040fe200078e02ff */
[----:B------:R-:W-:Y:S01]  /*8370*/  SHF.R.S32.HI R2, RZ, 0x18, R87 ;  /* 0x00000018ff027819 */ /* 0x000fe20000011457 */
[----:B------:R-:W-:Y:S01]  /*8380*/  IMAD R44, R3, R72, R44 ;  /* 0x00000048032c7224 */ /* 0x000fe200078e022c */
[----:B------:R-:W-:Y:S01]  /*8390*/  I2IP.S8.S32.SAT R110, R47, R42, RZ ;  /* 0x0000002a2f6e7239 */ /* 0x000fe200000014ff */
[----:B------:R-:W-:Y:S01]  /*83a0*/  IMAD R51, R70, R51, RZ ;  /* 0x0000003346337224 */ /* 0x000fe200078e02ff */
[----:B------:R-:W-:Y:S01]  /*83b0*/  PRMT R3, R88, 0x8880, RZ ;  /* 0x0000888058037816 */ /* 0x000fe200000000ff */
[----:B------:R-:W-:Y:S01]  /*83c0*/  IMAD R45, R0, R72, R45 ;  /* 0x00000048002d7224 */ /* 0x000fe200078e022d */
[----:B------:R-:W-:Y:S01]  /*83d0*/  I2IP.S8.S32.SAT R110, R41, R40, R110 ;  /* 0x00000028296e7239 */ /* 0x000fe2000000146e */
[----:B------:R-:W-:Y:S01]  /*83e0*/  IMAD R48, R70, R52, RZ ;  /* 0x0000003446307224 */ /* 0x000fe200078e02ff */
[----:B------:R-:W-:Y:S01]  /*83f0*/  SHF.L.U32 R74, R89, 0x10, RZ ;  /* 0x00000010594a7819 */ /* 0x000fe200000006ff */
[-C--:B------:R-:W-:Y:S01]  /*8400*/  IMAD R46, R73, R72.reuse, R46 ;  /* 0x00000048492e7224 */ /* 0x080fe200078e022e */
[----:B------:R-:W-:Y:S01]  /*8410*/  PRMT R73, R89, 0x8880, RZ ;  /* 0x0000888059497816 */ /* 0x000fe200000000ff */
[-C--:B------:R-:W-:Y:S01]  /*8420*/  IMAD R51, R2, R72.reuse, R51 ;  /* 0x0000004802337224 */ /* 0x080fe200078e0233 */
[----:B------:R-:W-:Y:S01]  /*8430*/  SHF.R.S32.HI R74, RZ, 0x18, R74 ;  /* 0x00000018ff4a7819 */ /* 0x000fe2000001144a */
[C---:B------:R-:W-:Y:S01]  /*8440*/  IMAD.U32 R0, R88.reuse, 0x10000, RZ ;  /* 0x0001000058007824 */ /* 0x040fe200078e00ff */
        /* <DEDUP_REMOVED lines=10> */
[----:B------:R-:W-:Y:S01]  /*84f0*/  SHF.R.S32.HI R0, RZ, 0x18, R89 ;  /* 0x00000018ff007819 */ /* 0x000fe20000011459 */
[----:B------:R-:W-:Y:S01]  /*8500*/  IMAD R50, R3, R72, R50 ;  /* 0x0000004803327224 */ /* 0x000fe200078e0232 */
[----:B------:R-:W-:Y:S01]  /*8510*/  SHF.L.U32 R3, R89, 0x8, RZ ;  /* 0x0000000859037819 */ /* 0x000fe200000006ff */
[C---:B------:R-:W-:Y:S01]  /*8520*/  IMAD R52, R70.reuse, R56, RZ ;  /* 0x0000003846347224 */ /* 0x040fe200078e02ff */
[----:B------:R-:W-:Y:S01]  /*8530*/  I2IP.S8.S32.SAT R111, R45, R44, R111 ;  /* 0x0000002c2d6f7239 */ /* 0x000fe2000000146f */
[----:B------:R-:W-:Y:S01]  /*8540*/  IMAD R53, R70, R57, RZ ;  /* 0x0000003946357224 */ /* 0x000fe200078e02ff */
[----:B------:R-:W-:Y:S01]  /*8550*/  SHF.R.S32.HI R3, RZ, 0x18, R3 ;  /* 0x00000018ff037819 */ /* 0x000fe20000011403 */
[----:B------:R-:W-:Y:S01]  /*8560*/  IMAD R55, R2, R72, R55 ;  /* 0x0000004802377224 */ /* 0x000fe200078e0237 */
[----:B------:R-:W-:Y:S01]  /*8570*/  SHF.L.U32 R2, R90, 0x10, RZ ;  /* 0x000000105a027819 */ /* 0x000fe200000006ff */
[C---:B------:R-:W-:Y:S01]  /*8580*/  IMAD R54, R70.reuse, R58, RZ ;  /* 0x0000003a46367224 */ /* 0x040fe200078e02ff */
[----:B------:R1:W-:Y:S01]  /*8590*/  STS.128 [R157+0xa200], R108 ;  /* 0x00a2006c9d007388 */ /* 0x0003e20000000c00 */
[----:B------:R-:W-:Y:S01]  /*85a0*/  IMAD R52, R73, R72, R52 ;  /* 0x0000004849347224 */ /* 0x000fe200078e0234 */
[----:B------:R-:W-:Y:S01]  /*85b0*/  I2IP.S8.S32.SAT R112, R55, R50, RZ ;  /* 0x0000003237707239 */ /* 0x000fe200000014ff */
[----:B------:R-:W-:Y:S01]  /*85c0*/  IMAD R59, R70, R59, RZ ;  /* 0x0000003b463b7224 */ /* 0x000fe200078e02ff */
[----:B------:R-:W-:Y:S01]  /*85d0*/  PRMT R73, R90, 0x8880, RZ ;  /* 0x000088805a497816 */ /* 0x000fe200000000ff */
[----:B------:R-:W-:Y:S01]  /*85e0*/  IMAD R53, R74, R72, R53 ;  /* 0x000000484a357224 */ /* 0x000fe200078e0235 */
[----:B------:R-:W-:Y:S01]  /*85f0*/  I2IP.S8.S32.SAT R112, R49, R48, R112 ;  /* 0x0000003031707239 */ /* 0x000fe20000001470 */
[C---:B------:R-:W-:Y:S01]  /*8600*/  IMAD R56, R70.reuse, R60, RZ ;  /* 0x0000003c46387224 */ /* 0x040fe200078e02ff */
[----:B------:R-:W-:Y:S01]  /*8610*/  SHF.R.S32.HI R2, RZ, 0x18, R2 ;  /* 0x00000018ff027819 */ /* 0x000fe20000011402 */
[-C--:B------:R-:W-:Y:S01]  /*8620*/  IMAD R54, R3, R72.reuse, R54 ;  /* 0x0000004803367224 */ /* 0x080fe200078e0236 */
[----:B------:R-:W-:Y:S01]  /*8630*/  PRMT R3, R91, 0x8880, RZ ;  /* 0x000088805b037816 */ /* 0x000fe200000000ff */
[----:B------:R-:W-:Y:S01]  /*8640*/  IMAD R57, R70, R61, RZ ;  /* 0x0000003d46397224 */ /* 0x000fe200078e02ff */
[----:B------:R-:W-:Y:S01]  /*8650*/  SHF.R.S32.HI R74, RZ, 0x18, R91 ;  /* 0x00000018ff4a7819 */ /* 0x000fe2000001145b */
[-C--:B------:R-:W-:Y:S01]  /*8660*/  IMAD R59, R0, R72.reuse, R59 ;  /* 0x00000048003b7224 */ /* 0x080fe200078e023b */
[----:B------:R-:W-:Y:S01]  /*8670*/  SHF.R.S32.HI R0, RZ, 0x18, R90 ;  /* 0x00000018ff007819 */ /* 0x000fe2000001145a */
[----:B------:R-:W-:Y:S01]  /*8680*/  IMAD R56, R73, R72, R56 ;  /* 0x0000004849387224 */ /* 0x000fe200078e0238 */
[----:B------:R-:W-:Y:S01]  /*8690*/  SHF.L.U32 R73, R91, 0x8, RZ ;  /* 0x000000085b497819 */ /* 0x000fe200000006ff */
[----:B------:R-:W-:Y:S01]  /*86a0*/  IMAD R58, R70, R62, RZ ;  /* 0x0000003e463a7224 */ /* 0x000fe200078e02ff */
[----:B------:R-:W-:Y:S01]  /*86b0*/  I2IP.S8.S32.SAT R113, R59, R54, RZ ;  /* 0x000000363b717239 */ /* 0x000fe200000014ff */
[----:B------:R-:W-:Y:S01]  /*86c0*/  IMAD R57, R2, R72, R57 ;  /* 0x0000004802397224 */ /* 0x000fe200078e0239 */
[----:B------:R-:W-:Y:S01]  /*86d0*/  SHF.L.U32 R2, R91, 0x10, RZ ;  /* 0x000000105b027819 */ /* 0x000fe200000006ff */
[C---:B------:R-:W-:Y:S01]  /*86e0*/  IMAD R63, R70.reuse, R63, RZ ;  /* 0x0000003f463f7224 */ /* 0x040fe200078e02ff */
[----:B------:R-:W-:Y:S01]  /*86f0*/  SHF.R.S32.HI R73, RZ, 0x18, R73 ;  /* 0x00000018ff497819 */ /* 0x000fe20000011449 */
[C---:B------:R-:W-:Y:S01]  /*8700*/  IMAD R60, R70.reuse, R64, RZ ;  /* 0x00000040463c7224 */ /* 0x040fe200078e02ff */
[----:B------:R-:W-:Y:S01]  /*8710*/  SHF.R.S32.HI R2, RZ, 0x18, R2 ;  /* 0x00000018ff027819 */ /* 0x000fe20000011402 */
[----:B------:R-:W-:Y:S01]  /*8720*/  IMAD R58, R75, R72, R58 ;  /* 0x000000484b3a7224 */ /* 0x000fe200078e023a */
[----:B------:R-:W-:Y:S01]  /*8730*/  I2IP.S8.S32.SAT R113, R53, R52, R113 ;  /* 0x0000003435717239 */ /* 0x000fe20000001471 */
[----:B------:R-:W-:Y:S02]  /*8740*/  IMAD R61, R70, R65, RZ ;  /* 0x00000041463d7224 */ /* 0x000fe400078e02ff */
[-C--:B------:R-:W-:Y:S02]  /*8750*/  IMAD R63, R0, R72.reuse, R63 ;  /* 0x00000048003f7224 */ /* 0x080fe400078e023f */
[----:B------:R-:W-:Y:S01]  /*8760*/  IMAD R60, R3, R72, R60 ;  /* 0x00000048033c7224 */ /* 0x000fe200078e023c */
[----:B------:R-:W-:Y:S01]  /*8770*/  @P6 SHF.L.U32 R3, R146, 0x1f, RZ ;  /* 0x0000001f92036819 */ /* 0x000fe200000006ff */
        /* <DEDUP_REMOVED lines=8> */
[----:B------:R-:W-:Y:S02]  /*8800*/  I2IP.S8.S32.SAT R115, R61, R60, R0 ;  /* 0x0000003c3d737239 */ /* 0x000fe40000001400 */
[----:B------:R-:W-:Y:S03]  /*8810*/  LEA R0, R148, UR44, 0x3 ;  /* 0x0000002c94007c11 */ /* 0x000fe6000f8e18ff */
        /* <DEDUP_REMOVED lines=9> */
[----:B------:R-:W-:Y:S02]  /*88b0*/  UIADD3 UR4, UP0, UPT, UR62, 0x680, URZ ;  /* 0x000006803e047890 */ /* 0x000fe4000ff1e0ff */
[----:B------:R-:W-:Y:S02]  /*88c0*/  UIADD3 UR9, UPT, UPT, UR49, 0x40, URZ ;  /* 0x0000004031097890 */ /* 0x000fe4000fffe0ff */
[----:B------:R-:W-:Y:S02]  /*88d0*/  UIADD3 UR8, UPT, UPT, UR44, 0xa200, URZ ;  /* 0x0000a2002c087890 */ /* 0x000fe4000fffe0ff */
[----:B------:R-:W-:Y:S01]  /*88e0*/  UIADD3.X UR5, UPT, UPT, URZ, UR63, URZ, UP0, !UPT ;  /* 0x0000003fff057290 */ /* 0x000fe200087fe4ff */
[----:B------:R-:W-:Y:S01]  /*88f0*/  UMOV UR10, UR50 ;  /* 0x00000032000a7c82 */ /* 0x000fe20008000000 */
[----:B------:R-:W-:Y:S07]  /*8900*/  UMOV UR11, UR36 ;  /* 0x00000024000b7c82 */ /* 0x000fee0008000000 */
[----:B------:R2:W-:Y:S01]  /*8910*/  UTMASTG.3D [UR8], [UR4] ;  /* 0x00000008040073b5 */ /* 0x0005e20008010000 */
[----:B------:R0:W-:Y:S01]  /*8920*/  UTMACMDFLUSH ;  /* 0x00000000000079b7 */ /* 0x0001e20000000000 */
[----:B--2---:R-:W-:Y:S04]  /*8930*/  DEPBAR.LE SB0, 0x1 ;  /* 0x000080400000791a */ /* 0x004fe80000000000 */
.L_x_111:
[----:B------:R-:W-:Y:S05]  /*8940*/  BSYNC.RECONVERGENT B0 ;  /* 0x0000000000007941 */ /* 0x000fea0003800200 */
.L_x_110:
        /* <DEDUP_REMOVED lines=16> */
.L_x_115:
[----:B------:R-:W-:Y:S05]  /*8a50*/  BSYNC B0 ;  /* 0x0000000000007941 */ /* 0x000fea0003800000 */
.L_x_114:
[----:B------:R-:W-:Y:S01]  /*8a60*/  ISETP.NE.AND P0, PT, R96, RZ, PT ;  /* 0x000000ff6000720c */ /* 0x000fe20003f05270 */
[----:B--2---:R-:W-:Y:S02]  /*8a70*/  VIADD R7, R0, 0x50 ;  /* 0x0000005000077836 */ /* 0x004fe40000000000 */
[----:B------:R-:W-:Y:S02]  /*8a80*/  IMAD.U32 R0, RZ, RZ, UR45 ;  /* 0x0000002dff007e24 */ /* 0x000fe4000f8e00ff */
[----:B------:R-:W-:Y:S03]  /*8a90*/  VIADD R148, R148, 0x1 ;  /* 0x0000000194947836 */ /* 0x000fe60000000000 */
[----:B------:R-:W-:Y:S05]  /*8aa0*/  PRMT R0, R0, 0x654, R7 ;  /* 0x0000065400007816 */ /* 0x000fea0000000007 */
[----:B------:R2:W3:Y:S04]  /*8ab0*/  @P0 LDS.128 R92, [R5+0x200] ;  /* 0x00020000055c0984 */ /* 0x0004e80000000c00 */
        /* <DEDUP_REMOVED lines=10> */
[----:B------:R-:W-:Y:S02]  /*8b60*/  SEL R148, R148, RZ, P0 ;  /* 0x000000ff94947207 */ /* 0x000fe40000000000 */
[----:B--2---:R-:W-:Y:S04]  /*8b70*/  SEL R5, RZ, 0x1, P0 ;  /* 0x00000001ff057807 */ /* 0x004fe80000000000 */
[----:B------:R-:W-:Y:S01]  /*8b80*/  LOP3.LUT R146, R146, R5, RZ, 0x3c, !PT ;  /* 0x0000000592927212 */ /* 0x000fe200078e3cff */
[----:B-----5:R4:W-:Y:S06]  /*8b90*/  SYNCS.ARRIVE.TRANS64.RED.A1T0 RZ, [R0+URZ], RZ ;  /* 0x000000ff00ff79a7 */ /* 0x0209ec00081004ff */
.L_x_113:
[----:B------:R-:W-:Y:S05]  /*8ba0*/  BSYNC B1 ;  /* 0x0000000000017941 */ /* 0x000fea0003800000 */
.L_x_112:
[----:B----4-:R-:W-:Y:S05]  /*8bb0*/  VIADD R0, R71, 0x80 ;  /* 0x0000008047007836 */ /* 0x010fea0000000000 */
        /* <DEDUP_REMOVED lines=9> */
[----:B------:R-:W4:Y:S01]  /*8c50*/  LDCU.64 UR6, c[0x4][0x80] ;  /* 0x01001000ff0677ac */ /* 0x000f220008000a00 */
[----:B------:R-:W1:Y:S01]  /*8c60*/  LDC.64 R2, c[0x4][R3] ;  /* 0x0100000003027b82 */ /* 0x000e620000000a00 */
[----:B------:R-:W5:Y:S01]  /*8c70*/  LDCU.64 UR4, c[0x4][0x18] ;  /* 0x01000300ff0477ac */ /* 0x000f620008000a00 */
[----:B--2---:R-:W-:Y:S01]  /*8c80*/  MOV R5, UR9 ;  /* 0x0000000900057c02 */ /* 0x004fe20008000f00 */
[----:B------:R-:W-:Y:S01]  /*8c90*/  IMAD.U32 R4, RZ, RZ, UR8 ;  /* 0x00000008ff047e24 */ /* 0x000fe2000f8e00ff */
[----:B----4-:R-:W-:Y:S01]  /*8ca0*/  MOV R7, UR7 ;  /* 0x0000000700077c02 */ /* 0x010fe20008000f00 */
[----:B------:R-:W-:Y:S01]  /*8cb0*/  IMAD.U32 R6, RZ, RZ, UR6 ;  /* 0x00000006ff067e24 */ /* 0x000fe2000f8e00ff */
[----:B-----5:R-:W-:Y:S01]  /*8cc0*/  MOV R11, UR5 ;  /* 0x00000005000b7c02 */ /* 0x020fe20008000f00 */
[----:B------:R-:W-:Y:S02]  /*8cd0*/  IMAD.U32 R10, RZ, RZ, UR4 ;  /* 0x00000004ff0a7e24 */ /* 0x000fe4000f8e00ff */
[----:B------:R-:W-:Y:S07]  /*8ce0*/  LEPC R20, `(.L_x_117) ;  /* 0x000000001014794e */ /* 0x000fee0000000000 */
[----:B-1-3--:R-:W-:Y:S05]  /*8cf0*/  CALL.ABS.NOINC R2 ;  /* 0x0000000002007343 */ /* 0x00afea0003c00000 */
.L_x_117:
[----:B------:R-:W-:Y:S05]  /*8d00*/  WARPSYNC.ALL ;  /* 0x0000000000007948 */ /* 0x000fea0003800000 */
[----:B------:R-:W-:Y:S01]  /*8d10*/  R2UR UR4, R71 ;  /* 0x00000000470472ca */ /* 0x000fe200000e0000 */
[----:B------:R-:W-:Y:S01]  /*8d20*/  BSSY.RECONVERGENT B0, `(.L_x_118) ;  /* 0x000011f000007945 */ /* 0x000fe20003800200 */
[C---:B---3--:R-:W-:Y:S02]  /*8d30*/  PRMT R73, R92.reuse, 0x8880, RZ ;  /* 0x000088805c497816 */ /* 0x048fe400000000ff */
[C---:B------:R-:W-:Y:S02]  /*8d40*/  SHF.L.U32 R75, R92.reuse, 0x10, RZ ;  /* 0x000000105c4b7819 */ /* 0x040fe400000006ff */
[----:B------:R-:W-:Y:S02]  /*8d50*/  SHF.L.U32 R74, R92, 0x8, RZ ;  /* 0x000000085c4a7819 */ /* 0x000fe400000006ff */
[----:B------:R-:W-:Y:S02]  /*8d60*/  SHF.R.S32.HI R75, RZ, 0x18, R75 ;  /* 0x00000018ff4b7819 */ /* 0x000fe4000001144b */
[----:B------:R-:W-:Y:S02]  /*8d70*/  SHF.R.S32.HI R74, RZ, 0x18, R74 ;  /* 0x00000018ff4a7819 */ /* 0x000fe4000001144a */
[----:B------:R-:W-:Y:S01]  /*8d80*/  ISETP.NE.AND P0, PT, R154, RZ, PT ;  /* 0x000000ff9a00720c */ /* 0x000fe20003f05270 */
[----:B------:R-:W2:Y:S01]  /*8d90*/  LDTM.x64 R4, tmem[UR4+0x80] ;  /* 0x00008004000479ee */ /* 0x000ea20008340000 */
[----:B------:R-:W-:Y:S01]  /*8da0*/  ISETP.NE.AND P6, PT, R99, RZ, PT ;  /* 0x000000ff6300720c */ /* 0x000fe20003fc5270 */
[C---:B--2---:R-:W-:Y:S02]  /*8db0*/  IMAD R0, R70.reuse, R4, RZ ;  /* 0x0000000446007224 */ /* 0x044fe400078e02ff */
[C---:B------:R-:W-:Y:S02]  /*8dc0*/  IMAD R3, R70.reuse, R6, RZ ;  /* 0x0000000646037224 */ /* 0x040fe400078e02ff */
[C---:B------:R-:W-:Y:S02]  /*8dd0*/  IMAD R4, R70.reuse, R8, RZ ;  /* 0x0000000846047224 */ /* 0x040fe400078e02ff */
[C---:B------:R-:W-:Y:S02]  /*8de0*/  IMAD R6, R70.reuse, R10, RZ ;  /* 0x0000000a46067224 */ /* 0x040fe400078e02ff */
[C---:B------:R-:W-:Y:S02]  /*8df0*/  IMAD R2, R70.reuse, R5, RZ ;  /* 0x0000000546027224 */ /* 0x040fe400078e02ff */
[C---:B------:R-:W-:Y:S02]  /*8e00*/  IMAD R8, R70.reuse, R12, RZ ;  /* 0x0000000c46087224 */ /* 0x040fe400078e02ff */
[C---:B------:R-:W-:Y:S02]  /*8e10*/  IMAD R10, R70.reuse, R14, RZ ;  /* 0x0000000e460a7224 */ /* 0x040fe400078e02ff */
[C---:B------:R-:W-:Y:S02]  /*8e20*/  IMAD R5, R70.reuse, R9, RZ ;  /* 0x0000000946057224 */ /* 0x040fe400078e02ff */
[----:B------:R-:W-:Y:S01]  /*8e30*/  IMAD R0, R73, R72, R0 ;  /* 0x0000004849007224 */ /* 0x000fe200078e0200 */
[----:B------:R-:W-:Y:S01]  /*8e40*/  SHF.L.U32 R73, R93, 0x8, RZ ;  /* 0x000000085d497819 */ /* 0x000fe200000006ff */
[C---:B------:R-:W-:Y:S02]  /*8e50*/  IMAD R12, R70.reuse, R16, RZ ;  /* 0x00000010460c7224 */ /* 0x040fe400078e02ff */
[C---:B------:R-:W-:Y:S01]  /*8e60*/  IMAD R14, R70.reuse, R18, RZ ;  /* 0x00000012460e7224 */ /* 0x040fe200078e02ff */
[----:B------:R-:W-:Y:S01]  /*8e70*/  SHF.R.S32.HI R73, RZ, 0x18, R73 ;  /* 0x00000018ff497819 */ /* 0x000fe20000011449 */
[C---:B------:R-:W-:Y:S02]  /*8e80*/  IMAD R9, R70.reuse, R13, RZ ;  /* 0x0000000d46097224 */ /* 0x040fe400078e02ff */
[C---:B------:R-:W-:Y:S02]  /*8e90*/  IMAD R16, R70.reuse, R20, RZ ;  /* 0x0000001446107224 */ /* 0x040fe400078e02ff */
[C---:B------:R-:W-:Y:S02]  /*8ea0*/  IMAD R18, R70.reuse, R22, RZ ;  /* 0x0000001646127224 */ /* 0x040fe400078e02ff */
[C---:B------:R-:W-:Y:S02]  /*8eb0*/  IMAD R13, R70.reuse, R17, RZ ;  /* 0x00000011460d7224 */ /* 0x040fe400078e02ff */
[C---:B------:R-:W-:Y:S02]  /*8ec0*/  IMAD R20, R70.reuse, R24, RZ ;  /* 0x0000001846147224 */ /* 0x040fe400078e02ff */
[C---:B------:R-:W-:Y:S02]  /*8ed0*/  IMAD R22, R70.reuse, R26, RZ ;  /* 0x0000001a46167224 */ /* 0x040fe400078e02ff */
[----:B------:R-:W-:Y:S02]  /*8ee0*/  IMAD R2, R75, R72, R2 ;  /* 0x000000484b027224 */ /* 0x000fe400078e0202 */
[C---:B------:R-:W-:Y:S02]  /*8ef0*/  IMAD R17, R70.reuse, R21, RZ ;  /* 0x0000001546117224 */ /* 0x040fe400078e02ff */
        /* <DEDUP_REMOVED lines=18> */
[C---:B------:R-:W-:Y:S01]  /*9020*/  IMAD R60, R70.reuse, R64, RZ ;  /* 0x00000040463c7224 */ /* 0x040fe200078e02ff */
[----:B------:R-:W-:Y:S01]  /*9030*/  SHF.R.S32.HI R64, RZ, 0x18, R92 ;  /* 0x00000018ff407819 */ /* 0x000fe2000001145c */
[C---:B------:R-:W-:Y:S02]  /*9040*/  IMAD R26, R70.reuse, R30, RZ ;  /* 0x0000001e461a7224 */ /* 0x040fe400078e02ff */
[C---:B------:R-:W-:Y:S02]  /*9050*/  IMAD R30, R70.reuse, R34, RZ ;  /* 0x00000022461e7224 */ /* 0x040fe400078e02ff */
[C---:B------:R-:W-:Y:S02]  /*9060*/  IMAD R57, R70.reuse, R61, RZ ;  /* 0x0000003d46397224 */ /* 0x040fe400078e02ff */
[C---:B------:R-:W-:Y:S01]  /*9070*/  IMAD R61, R70.reuse, R65, RZ ;  /* 0x00000041463d7224 */ /* 0x040fe200078e02ff */
[C---:B------:R-:W-:Y:S01]  /*9080*/  PRMT R65, R93.reuse, 0x8880, RZ ;  /* 0x000088805d417816 */ /* 0x040fe200000000ff */
[C---:B------:R-:W-:Y:S02]  /*9090*/  IMAD R34, R70.reuse, R38, RZ ;  /* 0x0000002646227224 */ /* 0x040fe400078e02ff */
[----:B------:R-:W-:Y:S02]  /*90a0*/  IMAD R38, R70, R42, RZ ;  /* 0x0000002a46267224 */ /* 0x000fe400078e02ff */
[----:B------:R-:W-:Y:S01]  /*90b0*/  IMAD R3, R74, R72, R3 ;  /* 0x000000484a037224 */ /* 0x000fe200078e0203 */
[----:B------:R-:W-:Y:S01]  /*90c0*/  SHF.R.S32.HI R74, RZ, 0x18, R93 ;  /* 0x00000018ff4a7819 */ /* 0x000fe2000001145d */
[C---:B------:R-:W-:Y:S02]  /*90d0*/  IMAD R42, R70.reuse, R46, RZ ;  /* 0x0000002e462a7224 */ /* 0x040fe400078e02ff */
[C---:B------:R-:W-:Y:S02]  /*90e0*/  IMAD R46, R70.reuse, R50, RZ ;  /* 0x00000032462e7224 */ /* 0x040fe400078e02ff */
[C---:B------:R-:W-:Y:S02]  /*90f0*/  IMAD R51, R70.reuse, R51, RZ ;  /* 0x0000003346337224 */ /* 0x040fe400078e02ff */
[C---:B------:R-:W-:Y:S02]  /*9100*/  IMAD R50, R70.reuse, R54, RZ ;  /* 0x0000003646327224 */ /* 0x040fe400078e02ff */
[C---:B------:R-:W-:Y:S02]  /*9110*/  IMAD R54, R70.reuse, R58, RZ ;  /* 0x0000003a46367224 */ /* 0x040fe400078e02ff */
[C---:B------:R-:W-:Y:S02]  /*9120*/  IMAD R58, R70.reuse, R62, RZ ;  /* 0x0000003e463a7224 */ /* 0x040fe400078e02ff */
[C---:B------:R-:W-:Y:S01]  /*9130*/  IMAD R62, R70.reuse, R66, RZ ;  /* 0x00000042463e7224 */ /* 0x040fe200078e02ff */
[----:B------:R-:W-:Y:S01]  /*9140*/  SHF.L.U32 R66, R93, 0x10, RZ ;  /* 0x000000105d427819 */ /* 0x000fe200000006ff */
[C---:B------:R-:W-:Y:S02]  /*9150*/  IMAD R7, R70.reuse, R7, RZ ;  /* 0x0000000746077224 */ /* 0x040fe400078e02ff */
[----:B------:R-:W-:Y:S01]  /*9160*/  IMAD R11, R70, R11, RZ ;  /* 0x0000000b460b7224 */ /* 0x000fe200078e02ff */
[----:B------:R-:W-:Y:S01]  /*9170*/  SHF.R.S32.HI R66, RZ, 0x18, R66 ;  /* 0x00000018ff427819 */ /* 0x000fe20000011442 */
[-C--:B------:R-:W-:Y:S01]  /*9180*/  IMAD R7, R64, R72.reuse, R7 ;  /* 0x0000004840077224 */ /* 0x080fe200078e0207 */
[C---:B------:R-:W-:Y:S01]  /*9190*/  PRMT R64, R94.reuse, 0x8880, RZ ;  /* 0x000088805e407816 */ /* 0x040fe200000000ff */
[-C--:B------:R-:W-:Y:S01]  /*91a0*/  IMAD R4, R65, R72.reuse, R4 ;  /* 0x0000004841047224 */ /* 0x080fe200078e0204 */
[----:B------:R-:W-:Y:S01]  /*91b0*/  SHF.L.U32 R65, R94, 0x10, RZ ;  /* 0x000000105e417819 */ /* 0x000fe200000006ff */
[-C--:B------:R-:W-:Y:S02]  /*91c0*/  IMAD R5, R66, R72.reuse, R5 ;  /* 0x0000004842057224 */ /* 0x080fe400078e0205 */
[-C--:B------:R-:W-:Y:S01]  /*91d0*/  IMAD R6, R73, R72.reuse, R6 ;  /* 0x0000004849067224 */ /* 0x080fe200078e0206 */
[----:B------:R-:W-:Y:S01]  /*91e0*/  I2IP.S8.S32.SAT R73, R7, R3, RZ ;  /* 0x0000000307497239 */ /* 0x000fe200000014ff */
[----:B------:R-:W-:Y:S01]  /*91f0*/  IMAD R11, R74, R72, R11 ;  /* 0x000000484a0b7224 */ /* 0x000fe200078e020b */
[----:B------:R-:W-:Y:S01]  /*9200*/  SHF.L.U32 R7, R94, 0x8, RZ ;  /* 0x000000085e077819 */ /* 0x000fe200000006ff */
[C---:B------:R-:W-:Y:S01]  /*9210*/  IMAD R15, R70.reuse, R15, RZ ;  /* 0x0000000f460f7224 */ /* 0x040fe200078e02ff */
[----:B------:R-:W-:Y:S01]  /*9220*/  MOV R3, R64 ;  /* 0x0000004000037202 */ /* 0x000fe20000000f00 */
[C---:B------:R-:W-:Y:S01]  /*9230*/  IMAD R19, R70.reuse, R19, RZ ;  /* 0x0000001346137224 */ /* 0x040fe200078e02ff */
[----:B------:R-:W-:Y:S01]  /*9240*/  I2IP.S8.S32.SAT R11, R11, R6, RZ ;  /* 0x000000060b0b7239 */ /* 0x000fe200000014ff */
[C---:B------:R-:W-:Y:S01]  /*9250*/  IMAD R23, R70.reuse, R23, RZ ;  /* 0x0000001746177224 */ /* 0x040fe200078e02ff */
[----:B------:R-:W-:Y:S01]  /*9260*/  SHF.R.S32.HI R6, RZ, 0x18, R65 ;  /* 0x00000018ff067819 */ /* 0x000fe20000011441 */
[----:B------:R-:W-:Y:S01]  /*9270*/  IMAD R8, R3, R72, R8 ;  /* 0x0000004803087224 */ /* 0x000fe200078e0208 */
[----:B------:R-:W-:Y:S01]  /*9280*/  SHF.R.S32.HI R7, RZ, 0x18, R7 ;  /* 0x00000018ff077819 */ /* 0x000fe20000011407 */
[----:B------:R-:W-:Y:S01]  /*9290*/  IMAD R27, R70, R27, RZ ;  /* 0x0000001b461b7224 */ /* 0x000fe200078e02ff */
[----:B-1----:R-:W-:Y:S01]  /*92a0*/  I2IP.S8.S32.SAT R100, R2, R0, R73 ;  /* 0x0000000002647239 */ /* 0x002fe20000001449 */
[-C--:B------:R-:W-:Y:S01]  /*92b0*/  IMAD R9, R6, R72.reuse, R9 ;  /* 0x0000004806097224 */ /* 0x080fe200078e0209 */
[----:B------:R-:W-:Y:S01]  /*92c0*/  SHF.L.U32 R2, R95, 0x10, RZ ;  /* 0x000000105f027819 */ /* 0x000fe200000006ff */
[----:B------:R-:W-:Y:S01]  /*92d0*/  IMAD R10, R7, R72, R10 ;  /* 0x00000048070a7224 */ /* 0x000fe200078e020a */
[----:B------:R-:W-:Y:S01]  /*92e0*/  SHF.R.S32.HI R0, RZ, 0x18, R94 ;  /* 0x00000018ff007819 */ /* 0x000fe2000001145e */
[C---:B------:R-:W-:Y:S01]  /*92f0*/  IMAD R31, R70.reuse, R31, RZ ;  /* 0x0000001f461f7224 */ /* 0x040fe200078e02ff */
[----:B------:R-:W-:Y:S01]  /*9300*/  I2IP.S8.S32.SAT R101, R5, R4, R11 ;  /* 0x0000000405657239 */ /* 0x000fe2000000140b */
[----:B------:R-:W-:Y:S01]  /*9310*/  IMAD R35, R70, R35, RZ ;  /* 0x0000002346237224 */ /* 0x000fe200078e02ff */
[C---:B------:R-:W-:Y:S01]  /*9320*/  PRMT R3, R95.reuse, 0x8880, RZ ;  /* 0x000088805f037816 */ /* 0x040fe200000000ff */
[-C--:B------:R-:W-:Y:S01]  /*9330*/  IMAD R15, R0, R72.reuse, R15 ;  /* 0x00000048000f7224 */ /* 0x080fe200078e020f */
[----:B------:R-:W-:Y:S01]  /*9340*/  SHF.L.U32 R5, R95, 0x8, RZ ;  /* 0x000000085f057819 */ /* 0x000fe200000006ff */
[C---:B------:R-:W-:Y:S01]  /*9350*/  IMAD R39, R70.reuse, R39, RZ ;  /* 0x0000002746277224 */ /* 0x040fe200078e02ff */
[----:B------:R-:W-:Y:S01]  /*9360*/  SHF.R.S32.HI R2, RZ, 0x18, R2 ;  /* 0x00000018ff027819 */ /* 0x000fe20000011402 */
[-C--:B------:R-:W-:Y:S01]  /*9370*/  IMAD R12, R3, R72.reuse, R12 ;  /* 0x00000048030c7224 */ /* 0x080fe200078e020c */
[----:B------:R-:W-:Y:S01]  /*9380*/  SHF.R.S32.HI R5, RZ, 0x18, R5 ;  /* 0x00000018ff057819 */ /* 0x000fe20000011405 */
[----:B------:R-:W-:Y:S01]  /*9390*/  IMAD R43, R70, R43, RZ ;  /* 0x0000002b462b7224 */ /* 0x000fe200078e02ff */
[----:B------:R-:W-:Y:S01]  /*93a0*/  SHF.R.S32.HI R4, RZ, 0x18, R95 ;  /* 0x00000018ff047819 */ /* 0x000fe2000001145f */
[-C--:B------:R-:W-:Y:S01]  /*93b0*/  IMAD R13, R2, R72.reuse, R13 ;  /* 0x00000048020d7224 */ /* 0x080fe200078e020d */
[C---:B------:R-:W-:Y:S01]  /*93c0*/  SHF.L.U32 R0, R80.reuse, 0x10, RZ ;  /* 0x0000001050007819 */ /* 0x040fe200000006ff */
[-C--:B------:R-:W-:Y:S01]  /*93d0*/  IMAD R14, R5, R72.reuse, R14 ;  /* 0x00000048050e7224 */ /* 0x080fe200078e020e */
[C---:B------:R-:W-:Y:S01]  /*93e0*/  PRMT R3, R80.reuse, 0x8880, RZ ;  /* 0x0000888050037816 */ /* 0x040fe200000000ff */
[----:B------:R-:W-:Y:S01]  /*93f0*/  IMAD.SHL.U32 R2, R80, 0x100, RZ ;  /* 0x0000010050027824 */ /* 0x000fe200078e00ff */
[----:B------:R-:W-:Y:S01]  /*9400*/  SHF.R.S32.HI R0, RZ, 0x18, R0 ;  /* 0x00000018ff007819 */ /* 0x000fe20000011400 */
[-C--:B------:R-:W-:Y:S01]  /*9410*/  IMAD R19, R4, R72.reuse, R19 ;  /* 0x0000004804137224 */ /* 0x080fe200078e0213 */
[----:B------:R-:W-:Y:S01]  /*9420*/  SHF.L.U32 R4, R81, 0x10, RZ ;  /* 0x0000001051047819 */ /* 0x000fe200000006ff */
[-C--:B------:R-:W-:Y:S01]  /*9430*/  IMAD R16, R3, R72.reuse, R16 ;  /* 0x0000004803107224 */ /* 0x080fe200078e0210 */
[----:B------:R-:W-:Y:S01]  /*9440*/  SHF.R.S32.HI R5, RZ, 0x18, R2 ;  /* 0x00000018ff057819 */ /* 0x000fe20000011402 */
[-C--:B------:R-:W-:Y:S01]  /*9450*/  IMAD R17, R0, R72.reuse, R17 ;  /* 0x0000004800117224 */ /* 0x080fe200078e0211 */
[----:B------:R-:W-:Y:S01]  /*9460*/  SHF.R.S32.HI R0, RZ, 0x18, R80 ;  /* 0x00000018ff007819 */ /* 0x000fe20000011450 */
[----:B------:R-:W-:Y:S01]  /*9470*/  IMAD R47, R70, R47, RZ ;  /* 0x0000002f462f7224 */ /* 0x000fe200078e02ff */
[----:B------:R-:W-:Y:S01]  /*9480*/  PRMT R3, R81, 0x8880, RZ ;  /* 0x0000888051037816 */ /* 0x000fe200000000ff */
[-C--:B------:R-:W-:Y:S01]  /*9490*/  IMAD R18, R5, R72.reuse, R18 ;  /* 0x0000004805127224 */ /* 0x080fe200078e0212 */
[----:B------:R-:W-:Y:S01]  /*94a0*/  SHF.L.U32 R2, R81, 0x8, RZ ;  /* 0x0000000851027819 */ /* 0x000fe200000006ff */
[-C--:B------:R-:W-:Y:S01]  /*94b0*/  IMAD R23, R0, R72.reuse, R23 ;  /* 0x0000004800177224 */ /* 0x080fe200078e0217 */
        /* <DEDUP_REMOVED lines=8> */
[----:B------:R-:W-:Y:S01]  /*9540*/  PRMT R3, R82, 0x8880, RZ ;  /* 0x0000888052037816 */ /* 0x000fe200000000ff */
        /* <DEDUP_REMOVED lines=9> */
[----:B------:R-:W-:Y:S01]  /*95e0*/  SHF.L.U32 R0, R83, 0x10, RZ ;  /* 0x0000001053007819 */ /* 0x000fe200000006ff */
[-C--:B------:R-:W-:Y:S01]  /*95f0*/  IMAD R26, R5, R72.reuse, R26 ;  /* 0x00000048051a7224 */ /* 0x080fe200078e021a */
[C---:B------:R-:W-:Y:S01]  /*9600*/  PRMT R3, R83.reuse, 0x8880, RZ ;  /* 0x0000888053037816 */ /* 0x040fe200000000ff */
[-C--:B------:R-:W-:Y:S01]  /*9610*/  IMAD R31, R2, R72.reuse, R31 ;  /* 0x00000048021f7224 */ /* 0x080fe200078e021f */
[----:B------:R-:W-:Y:S01]  /*9620*/  SHF.L.U32 R2, R83, 0x8, RZ ;  /* 0x0000000853027819 */ /* 0x000fe200000006ff */
[----:B------:R-:W-:Y:S01]  /*9630*/  IMAD R67, R70, R67, RZ ;  /* 0x0000004346437224 */ /* 0x000fe200078e02ff */
[----:B------:R-:W-:Y:S01]  /*9640*/  SHF.R.S32.HI R0, RZ, 0x18, R0 ;  /* 0x00000018ff007819 */ /* 0x000fe20000011400 */
[-C--:B------:R-:W-:Y:S01]  /*9650*/  IMAD R28, R3, R72.reuse, R28 ;  /* 0x00000048031c7224 */ /* 0x080fe200078e021c */
[----:B------:R-:W-:Y:S02]  /*9660*/  SHF.R.S32.HI R5, RZ, 0x18, R2 ;  /* 0x00000018ff057819 */ /* 0x000fe40000011402 */
[----:B------:R-:W-:Y:S01]  /*9670*/  SHF.R.S32.HI R2, RZ, 0x18, R83 ;  /* 0x00000018ff027819 */ /* 0x000fe20000011453 */
[-C--:B------:R-:W-:Y:S01]  /*9680*/  IMAD R29, R0, R72.reuse, R29 ;  /* 0x00000048001d7224 */ /* 0x080fe200078e021d */
[C---:B------:R-:W-:Y:S01]  /*9690*/  PRMT R3, R84.reuse, 0x8880, RZ ;  /* 0x0000888054037816 */ /* 0x040fe200000000ff */
[----:B------:R-:W-:Y:S01]  /*96a0*/  IMAD.U32 R0, R84, 0x10000, RZ ;  /* 0x0001000054007824 */ /* 0x000fe200078e00ff */
[----:B------:R-:W-:Y:S01]  /*96b0*/  SHF.L.U32 R4, R85, 0x10, RZ ;  /* 0x0000001055047819 */ /* 0x000fe200000006ff */
[----:B------:R-:W-:Y:S01]  /*96c0*/  IMAD R30, R5, R72, R30 ;  /* 0x00000048051e7224 */ /* 0x000fe200078e021e */
[----:B------:R-:W-:Y:S01]  /*96d0*/  I2IP.S8.S32.SAT R10, R15, R10, RZ ;  /* 0x0000000a0f0a7239 */ /* 0x000fe200000014ff */
[-C--:B------:R-:W-:Y:S01]  /*96e0*/  IMAD R35, R2, R72.reuse, R35 ;  /* 0x0000004802237224 */ /* 0x080fe200078e0223 */
[----:B------:R-:W-:Y:S01]  /*96f0*/  SHF.L.U32 R2, R84, 0x8, RZ ;  /* 0x0000000854027819 */ /* 0x000fe200000006ff */
[-C--:B------:R-:W-:Y:S01]  /*9700*/  IMAD R32, R3, R72.reuse, R32 ;  /* 0x0000004803207224 */ /* 0x080fe200078e0220 */
[----:B------:R-:W-:Y:S02]  /*9710*/  SHF.R.S32.HI R0, RZ, 0x18, R0 ;  /* 0x00000018ff007819 */ /* 0x000fe40000011400 */
[----:B------:R-:W-:Y:S02]  /*9720*/  SHF.R.S32.HI R5, RZ, 0x18, R2 ;  /* 0x00000018ff057819 */ /* 0x000fe40000011402 */
[----:B------:R-:W-:Y:S01]  /*9730*/  PRMT R3, R85, 0x8880, RZ ;  /* 0x0000888055037816 */ /* 0x000fe200000000ff */
[-C--:B------:R-:W-:Y:S01]  /*9740*/  IMAD R33, R0, R72.reuse, R33 ;  /* 0x0000004800217224 */ /* 0x080fe200078e0221 */
[----:B------:R-:W-:Y:S01]  /*9750*/  SHF.R.S32.HI R0, RZ, 0x18, R84 ;  /* 0x00000018ff007819 */ /* 0x000fe20000011454 */
[----:B------:R-:W-:Y:S01]  /*9760*/  IMAD R34, R5, R72, R34 ;  /* 0x0000004805227224 */ /* 0x000fe200078e0222 */
[----:B------:R-:W-:Y:S02]  /*9770*/  SHF.L.U32 R2, R85, 0x8, RZ ;  /* 0x0000000855027819 */ /* 0x000fe400000006ff */
[----:B------:R-:W-:Y:S01]  /*9780*/  I2IP.S8.S32.SAT R14, R19, R14, RZ ;  /* 0x0000000e130e7239 */ /* 0x000fe200000014ff */
[-C--:B------:R-:W-:Y:S01]  /*9790*/  IMAD R39, R0, R72.reuse, R39 ;  /* 0x0000004800277224 */ /* 0x080fe200078e0227 */
[----:B------:R-:W-:Y:S01]  /*97a0*/  SHF.R.S32.HI R0, RZ, 0x18, R4 ;  /* 0x00000018ff007819 */ /* 0x000fe20000011404 */
[-C--:B------:R-:W-:Y:S01]  /*97b0*/  IMAD R36, R3, R72.reuse, R36 ;  /* 0x0000004803247224 */ /* 0x080fe200078e0224 */
[----:B------:R-:W-:Y:S02]  /*97c0*/  SHF.R.S32.HI R5, RZ, 0x18, R2 ;  /* 0x00000018ff057819 */ /* 0x000fe40000011402 */
[----:B------:R-:W-:Y:S01]  /*97d0*/  SHF.L.U32 R2, R86, 0x10, RZ ;  /* 0x0000001056027819 */ /* 0x000fe200000006ff */
[-C--:B------:R-:W-:Y:S01]  /*97e0*/  IMAD R37, R0, R72.reuse, R37 ;  /* 0x0000004800257224 */ /* 0x080fe200078e0225 */
[----:B------:R-:W-:Y:S01]  /*97f0*/  SHF.R.S32.HI R0, RZ, 0x18, R85 ;  /* 0x00000018ff007819 */ /* 0x000fe20000011455 */
[-C--:B------:R-:W-:Y:S01]  /*9800*/  IMAD R38, R5, R72.reuse, R38 ;  /* 0x0000004805267224 */ /* 0x080fe200078e0226 */
[C---:B------:R-:W-:Y:S02]  /*9810*/  PRMT R3, R86.reuse, 0x8880, RZ ;  /* 0x0000888056037816 */ /* 0x040fe400000000ff */
[----:B------:R-:W-:Y:S01]  /*9820*/  SHF.L.U32 R5, R86, 0x8, RZ ;  /* 0x0000000856057819 */ /* 0x000fe200000006ff */
[-C--:B------:R-:W-:Y:S01]  /*9830*/  IMAD R43, R0, R72.reuse, R43 ;  /* 0x00000048002b7224 */ /* 0x080fe200078e022b */
[----:B------:R-:W-:Y:S01]  /*9840*/  SHF.R.S32.HI R2, RZ, 0x18, R2 ;  /* 0x00000018ff027819 */ /* 0x000fe20000011402 */
[-C--:B------:R-:W-:Y:S01]  /*9850*/  IMAD R40, R3, R72.reuse, R40 ;  /* 0x0000004803287224 */ /* 0x080fe200078e0228 */
[----:B------:R-:W-:Y:S02]  /*9860*/  SHF.R.S32.HI R5, RZ, 0x18, R5 ;  /* 0x00000018ff057819 */ /* 0x000fe40000011405 */
[----:B------:R-:W-:Y:S01]  /*9870*/  SHF.R.S32.HI R4, RZ, 0x18, R86 ;  /* 0x00000018ff047819 */ /* 0x000fe20000011456 */
[-C--:B------:R-:W-:Y:S01]  /*9880*/  IMAD R41, R2, R72.reuse, R41 ;  /* 0x0000004802297224 */ /* 0x080fe200078e0229 */
[----:B------:R-:W-:Y:S01]  /*9890*/  SHF.L.U32 R0, R87, 0x10, RZ ;  /* 0x0000001057007819 */ /* 0x000fe200000006ff */
[-C--:B------:R-:W-:Y:S01]  /*98a0*/  IMAD R42, R5, R72.reuse, R42 ;  /* 0x00000048052a7224 */ /* 0x080fe200078e022a */
[C---:B------:R-:W-:Y:S01]  /*98b0*/  PRMT R3, R87.reuse, 0x8880, RZ ;  /* 0x0000888057037816 */ /* 0x040fe200000000ff */
[-C--:B------:R-:W-:Y:S01]  /*98c0*/  IMAD R47, R4, R72.reuse, R47 ;  /* 0x00000048042f7224 */ /* 0x080fe200078e022f */
[----:B------:R-:W-:Y:S02]  /*98d0*/  SHF.L.U32 R2, R87, 0x8, RZ ;  /* 0x0000000857027819 */ /* 0x000fe400000006ff */
[----:B------:R-:W-:Y:S01]  /*98e0*/  SHF.R.S32.HI R0, RZ, 0x18, R0 ;  /* 0x00000018ff007819 */ /* 0x000fe20000011400 */
[-C--:B------:R-:W-:Y:S01]  /*98f0*/  IMAD R44, R3, R72.reuse, R44 ;  /* 0x00000048032c7224 */ /* 0x080fe200078e022c */
[----:B------:R-:W-:Y:S02]  /*9900*/  SHF.R.S32.HI R5, RZ, 0x18, R2 ;  /* 0x00000018ff057819 */ /* 0x000fe40000011402 */
[----:B------:R-:W-:Y:S01]  /*9910*/  SHF.R.S32.HI R2, RZ, 0x18, R87 ;  /* 0x00000018ff027819 */ /* 0x000fe20000011457 */
[-C--:B------:R-:W-:Y:S01]  /*9920*/  IMAD R45, R0, R72.reuse, R45 ;  /* 0x00000048002d7224 */ /* 0x080fe200078e022d */
[----:B------:R-:W-:Y:S01]  /*9930*/  PRMT R3, R88, 0x8880, RZ ;  /* 0x0000888058037816 */ /* 0x000fe200000000ff */
[-C--:B------:R-:W-:Y:S01]  /*9940*/  IMAD R46, R5, R72.reuse, R46 ;  /* 0x00000048052e7224 */ /* 0x080fe200078e022e */
[C---:B------:R-:W-:Y:S01]  /*9950*/  SHF.L.U32 R4, R89.reuse, 0x10, RZ ;  /* 0x0000001059047819 */ /* 0x040fe200000006ff */
[-C--:B------:R-:W-:Y:S01]  /*9960*/  IMAD R51, R2, R72.reuse, R51 ;  /* 0x0000004802337224 */ /* 0x080fe200078e0233 */
[----:B------:R-:W-:Y:S01]  /*9970*/  SHF.R.S32.HI R2, RZ, 0x18, R88 ;  /* 0x00000018ff027819 */ /* 0x000fe20000011458 */
[C---:B------:R-:W-:Y:S01]  /*9980*/  IMAD.U32 R0, R88.reuse, 0x10000, RZ ;  /* 0x0001000058007824 */ /* 0x040fe200078e00ff */
[----:B------:R-:W-:Y:S01]  /*9990*/  PRMT R5, R89, 0x8880, RZ ;  /* 0x0000888059057816 */ /* 0x000fe200000000ff */
[-C--:B------:R-:W-:Y:S01]  /*99a0*/  IMAD R48, R3, R72.reuse, R48 ;  /* 0x0000004803307224 */ /* 0x080fe200078e0230 */
[----:B------:R-:W-:Y:S02]  /*99b0*/  SHF.L.U32 R3, R88, 0x8, RZ ;  /* 0x0000000858037819 */ /* 0x000fe400000006ff */
[----:B------:R-:W-:Y:S02]  /*99c0*/  SHF.R.S32.HI R0, RZ, 0x18, R0 ;  /* 0x00000018ff007819 */ /* 0x000fe40000011400 */
[----:B------:R-:W-:Y:S02]  /*99d0*/  SHF.R.S32.HI R3, RZ, 0x18, R3 ;  /* 0x00000018ff037819 */ /* 0x000fe40000011403 */
[----:B------:R-:W-:Y:S01]  /*99e0*/  SHF.R.S32.HI R4, RZ, 0x18, R4 ;  /* 0x00000018ff047819 */ /* 0x000fe20000011404 */
[-C--:B------:R-:W-:Y:S01]  /*99f0*/  IMAD R49, R0, R72.reuse, R49 ;  /* 0x0000004800317224 */ /* 0x080fe200078e0231 */
[----:B------:R-:W-:Y:S01]  /*9a00*/  SHF.R.S32.HI R0, RZ, 0x18, R89 ;  /* 0x00000018ff007819 */ /* 0x000fe20000011459 */
[-C--:B------:R-:W-:Y:S01]  /*9a10*/  IMAD R50, R3, R72.reuse, R50 ;  /* 0x0000004803327224 */ /* 0x080fe200078e0232 */
[----:B------:R-:W-:Y:S01]  /*9a20*/  SHF.L.U32 R3, R89, 0x8, RZ ;  /* 0x0000000859037819 */ /* 0x000fe200000006ff */
[-C--:B------:R-:W-:Y:S01]  /*9a30*/  IMAD R55, R2, R72.reuse, R55 ;  /* 0x0000004802377224 */ /* 0x080fe200078e0237 */
        /* <DEDUP_REMOVED lines=8> */
[----:B------:R-:W-:Y:S01]  /*9ac0*/  IMAD R59, R0, R72, R59 ;  /* 0x00000048003b7224 */ /* 0x000fe200078e023b */
[----:B------:R-:W-:Y:S01]  /*9ad0*/  I2IP.S8.S32.SAT R18, R23, R18, RZ ;  /* 0x0000001217127239 */ /* 0x000fe200000014ff */
[----:B------:R-:W-:Y:S01]  /*9ae0*/  IMAD R56, R5, R72, R56 ;  /* 0x0000004805387224 */ /* 0x000fe200078e0238 */
[----:B------:R-:W-:Y:S01]  /*9af0*/  I2IP.S8.S32.SAT R102, R9, R8, R10 ;  /* 0x0000000809667239 */ /* 0x000fe2000000140a */
[----:B------:R-:W-:Y:S01]  /*9b00*/  IMAD R57, R2, R72, R57 ;  /* 0x0000004802397224 */ /* 0x000fe200078e0239 */
[----:B------:R-:W-:Y:S02]  /*9b10*/  I2IP.S8.S32.SAT R103, R13, R12, R14 ;  /* 0x0000000c0d677239 */ /* 0x000fe4000000140e */
[----:B------:R-:W-:Y:S02]  /*9b20*/  SHF.R.S32.HI R7, RZ, 0x18, R7 ;  /* 0x00000018ff077819 */ /* 0x000fe40000011407 */
[----:B------:R-:W-:Y:S01]  /*9b30*/  SHF.L.U32 R2, R91, 0x10, RZ ;  /* 0x000000105b027819 */ /* 0x000fe200000006ff */
[----:B------:R1:W-:Y:S01]  /*9b40*/  STS.128 [R135+UR44+0x8200], R100 ;  /* 0x0082006487007988 */ /* 0x0003e20008000c2c */
[----:B------:R-:W-:Y:S01]  /*9b50*/  SHF.R.S32.HI R0, RZ, 0x18, R90 ;  /* 0x00000018ff007819 */ /* 0x000fe2000001145a */
[----:B------:R-:W-:Y:S01]  /*9b60*/  IMAD R58, R7, R72, R58 ;  /* 0x00000048073a7224 */ /* 0x000fe200078e023a */
[----:B------:R-:W-:Y:S02]  /*9b70*/  I2IP.S8.S32.SAT R16, R17, R16, R18 ;  /* 0x0000001011107239 */ /* 0x000fe40000001412 */
[----:B------:R-:W-:Y:S01]  /*9b80*/  I2IP.S8.S32.SAT R17, R27, R22, RZ ;  /* 0x000000161b117239 */ /* 0x000fe200000014ff */
[----:B------:R-:W-:Y:S01]  /*9b90*/  IMAD R63, R0, R72, R63 ;  /* 0x00000048003f7224 */ /* 0x000fe200078e023f */
[----:B------:R-:W-:Y:S02]  /*9ba0*/  I2IP.S8.S32.SAT R18, R31, R26, RZ ;  /* 0x0000001a1f127239 */ /* 0x000fe400000014ff */
[----:B------:R-:W-:Y:S02]  /*9bb0*/  I2IP.S8.S32.SAT R19, R35, R30, RZ ;  /* 0x0000001e23137239 */ /* 0x000fe400000014ff */
[C---:B------:R-:W-:Y:S02]  /*9bc0*/  PRMT R3, R91.reuse, 0x8880, RZ ;  /* 0x000088805b037816 */ /* 0x040fe400000000ff */
[----:B------:R-:W-:Y:S02]  /*9bd0*/  SHF.L.U32 R5, R91, 0x8, RZ ;  /* 0x000000085b057819 */ /* 0x000fe400000006ff */
[----:B------:R-:W-:Y:S01]  /*9be0*/  SHF.R.S32.HI R2, RZ, 0x18, R2 ;  /* 0x00000018ff027819 */ /* 0x000fe20000011402 */
[----:B------:R-:W-:Y:S01]  /*9bf0*/  IMAD R60, R3, R72, R60 ;  /* 0x00000048033c7224 */ /* 0x000fe200078e023c */
[----:B------:R-:W-:Y:S02]  /*9c00*/  I2IP.S8.S32.SAT R17, R21, R20, R17 ;  /* 0x0000001415117239 */ /* 0x000fe40000001411 */
[----:B------:R-:W-:Y:S01]  /*9c10*/  I2IP.S8.S32.SAT R18, R25, R24, R18 ;  /* 0x0000001819127239 */ /* 0x000fe20000001412 */
[----:B------:R-:W-:Y:S01]  /*9c20*/  IMAD R61, R2, R72, R61 ;  /* 0x00000048023d7224 */ /* 0x000fe200078e023d */
[----:B------:R-:W-:Y:S02]  /*9c30*/  I2IP.S8.S32.SAT R19, R29, R28, R19 ;  /* 0x0000001c1d137239 */ /* 0x000fe40000001413 */
[----:B------:R-:W-:Y:S02]  /*9c40*/  SHF.R.S32.HI R5, RZ, 0x18, R5 ;  /* 0x00000018ff057819 */ /* 0x000fe40000011405 */
[----:B------:R-:W-:Y:S01]  /*9c50*/  SHF.R.S32.HI R4, RZ, 0x18, R91 ;  /* 0x00000018ff047819 */ /* 0x000fe2000001145b */
[----:B------:R1:W-:Y:S01]  /*9c60*/  STS.128 [R158+0x8200], R16 ;  /* 0x008200109e007388 */ /* 0x0003e20000000c00 */
[----:B------:R-:W-:Y:S01]  /*9c70*/  I2IP.S8.S32.SAT R34, R39, R34, RZ ;  /* 0x0000002227227239 */ /* 0x000fe200000014ff */
[----:B------:R-:W-:Y:S01]  /*9c80*/  IMAD R62, R5, R72, R62 ;  /* 0x00000048053e7224 */ /* 0x000fe200078e023e */
[----:B------:R-:W-:Y:S01]  /*9c90*/  I2IP.S8.S32.SAT R38, R43, R38, RZ ;  /* 0x000000262b267239 */ /* 0x000fe200000014ff */
[----:B------:R-:W-:Y:S01]  /*9ca0*/  IMAD R67, R4, R72, R67 ;  /* 0x0000004804437224 */ /* 0x000fe200078e0243 */
[----:B------:R-:W-:Y:S02]  /*9cb0*/  I2IP.S8.S32.SAT R42, R47, R42, RZ ;  /* 0x0000002a2f2a7239 */ /* 0x000fe400000014ff */
[----:B------:R-:W-:Y:S02]  /*9cc0*/  I2IP.S8.S32.SAT R35, R51, R46, RZ ;  /* 0x0000002e33237239 */ /* 0x000fe400000014ff */
[----:B------:R-:W-:Y:S02]  /*9cd0*/  I2IP.S8.S32.SAT R32, R33, R32, R34 ;  /* 0x0000002021207239 */ /* 0x000fe40000001422 */
[----:B------:R-:W-:Y:S02]  /*9ce0*/  I2IP.S8.S32.SAT R33, R37, R36, R38 ;  /* 0x0000002425217239 */ /* 0x000fe40000001426 */
[----:B------:R-:W-:Y:S02]  /*9cf0*/  I2IP.S8.S32.SAT R34, R41, R40, R42 ;  /* 0x0000002829227239 */ /* 0x000fe4000000142a */
[----:B------:R-:W-:Y:S02]  /*9d00*/  I2IP.S8.S32.SAT R35, R45, R44, R35 ;  /* 0x0000002c2d237239 */ /* 0x000fe40000001423 */
[----:B------:R-:W-:Y:S02]  /*9d10*/  I2IP.S8.S32.SAT R50, R55, R50, RZ ;  /* 0x0000003237327239 */ /* 0x000fe400000014ff */
[----:B------:R-:W-:Y:S01]  /*9d20*/  I2IP.S8.S32.SAT R54, R59, R54, RZ ;  /* 0x000000363b367239 */ /* 0x000fe200000014ff */
[----:B------:R1:W-:Y:S01]  /*9d30*/  STS.128 [R157+0x8200], R32 ;  /* 0x008200209d007388 */ /* 0x0003e20000000c00 */
[----:B------:R-:W-:Y:S02]  /*9d40*/  I2IP.S8.S32.SAT R58, R63, R58, RZ ;  /* 0x0000003a3f3a7239 */ /* 0x000fe400000014ff */
[----:B------:R-:W-:Y:S02]  /*9d50*/  I2IP.S8.S32.SAT R62, R67, R62, RZ ;  /* 0x0000003e433e7239 */ /* 0x000fe400000014ff */
[----:B------:R-:W-:Y:S02]  /*9d60*/  I2IP.S8.S32.SAT R48, R49, R48, R50 ;  /* 0x0000003031307239 */ /* 0x000fe40000001432 */
[----:B------:R-:W-:Y:S02]  /*9d70*/  I2IP.S8.S32.SAT R49, R53, R52, R54 ;  /* 0x0000003435317239 */ /* 0x000fe40000001436 */
[----:B------:R-:W-:Y:S02]  /*9d80*/  I2IP.S8.S32.SAT R50, R57, R56, R58 ;  /* 0x0000003839327239 */ /* 0x000fe4000000143a */
[----:B------:R-:W-:Y:S02]  /*9d90*/  I2IP.S8.S32.SAT R51, R61, R60, R62 ;  /* 0x0000003c3d337239 */ /* 0x000fe4000000143e */
[----:B------:R-:W-:Y:S02]  /*9da0*/  LEA R0, R148, UR44, 0x3 ;  /* 0x0000002c94007c11 */ /* 0x000fe4000f8e18ff */
[----:B------:R-:W-:Y:S01]  /*9db0*/  @P6 SHF.L.U32 R3, R146, 0x1f, RZ ;  /* 0x0000001f92036819 */ /* 0x000fe200000006ff */
        /* <DEDUP_REMOVED lines=9> */
[----:B------:R-:W-:Y:S02]  /*9e50*/  UIADD3 UR4, UPT, UPT, UR44, 0x8200, URZ ;  /* 0x000082002c047890 */ /* 0x000fe4000fffe0ff */
[----:B------:R-:W-:Y:S01]  /*9e60*/  UIADD3 UR9, UPT, UPT, UR49, 0x80, URZ ;  /* 0x0000008031097890 */ /* 0x000fe2000fffe0ff */
[----:B------:R-:W-:Y:S01]  /*9e70*/  UMOV UR10, UR50 ;  /* 0x00000032000a7c82 */ /* 0x000fe20008000000 */
[----:B------:R-:W-:Y:S02]  /*9e80*/  UMOV UR11, UR36 ;  /* 0x00000024000b7c82 */ /* 0x000fe40008000000 */
        /* <DEDUP_REMOVED lines=8> */
.L_x_119:
[----:B------:R-:W-:Y:S05]  /*9f10*/  BSYNC.RECONVERGENT B0 ;  /* 0x0000000000007941 */ /* 0x000fea0003800200 */
.L_x_118:
        /* <DEDUP_REMOVED lines=16> */
.L_x_123:
[----:B------:R-:W-:Y:S05]  /*a020*/  BSYNC B0 ;  /* 0x0000000000007941 */ /* 0x000fea0003800000 */
.L_x_122:
        /* <DEDUP_REMOVED lines=20> */
.L_x_121:
[----:B------:R-:W-:Y:S05]  /*a170*/  BSYNC B1 ;  /* 0x0000000000017941 */ /* 0x000fea0003800000 */
.L_x_120:
[----:B--2---:R-:W-:Y:S05]  /*a180*/  VIADD R0, R71, 0xc0 ;  /* 0x000000c047007836 */ /* 0x004fea0000000000 */
        /* <DEDUP_REMOVED lines=9> */
[----:B------:R-:W5:Y:S01]  /*a220*/  LDCU.64 UR6, c[0x4][0x80] ;  /* 0x01001000ff0677ac */ /* 0x000f620008000a00 */
[----:B------:R-:W1:Y:S01]  /*a230*/  LDC.64 R2, c[0x4][R3] ;  /* 0x0100000003027b82 */ /* 0x000e620000000a00 */
[----:B------:R-:W3:Y:S01]  /*a240*/  LDCU.64 UR4, c[0x4][0x18] ;  /* 0x01000300ff0477ac */ /* 0x000ee20008000a00 */
[----:B--2---:R-:W-:Y:S01]  /*a250*/  MOV R5, UR9 ;  /* 0x0000000900057c02 */ /* 0x004fe20008000f00 */
[----:B------:R-:W-:Y:S01]  /*a260*/  IMAD.U32 R4, RZ, RZ, UR8 ;  /* 0x00000008ff047e24 */ /* 0x000fe2000f8e00ff */
[----:B-----5:R-:W-:Y:S01]  /*a270*/  MOV R7, UR7 ;  /* 0x0000000700077c02 */ /* 0x020fe20008000f00 */
[----:B------:R-:W-:Y:S01]  /*a280*/  IMAD.U32 R6, RZ, RZ, UR6 ;  /* 0x00000006ff067e24 */ /* 0x000fe2000f8e00ff */
[----:B---3--:R-:W-:Y:S01]  /*a290*/  MOV R11, UR5 ;  /* 0x00000005000b7c02 */ /* 0x008fe20008000f00 */
[----:B------:R-:W-:Y:S02]  /*a2a0*/  IMAD.U32 R10, RZ, RZ, UR4 ;  /* 0x00000004ff0a7e24 */ /* 0x000fe4000f8e00ff */
[----:B------:R-:W-:Y:S07]  /*a2b0*/  LEPC R20, `(.L_x_125) ;  /* 0x000000001014794e */ /* 0x000fee0000000000 */
[----:B-1--4-:R-:W-:Y:S05]  /*a2c0*/  CALL.ABS.NOINC R2 ;  /* 0x0000000002007343 */ /* 0x012fea0003c00000 */
.L_x_125:
[----:B------:R-:W-:Y:S01]  /*a2d0*/  ISETP.NE.AND P0, PT, R154, RZ, PT ;  /* 0x000000ff9a00720c */ /* 0x000fe20003f05270 */
[----:B------:R-:W-:Y:S05]  /*a2e0*/  WARPSYNC.ALL ;  /* 0x0000000000007948 */ /* 0x000fea0003800000 */
[----:B---3--:R-:W-:Y:S01]  /*a2f0*/  IMAD.U32 R131, R94, 0x10000, RZ ;  /* 0x000100005e837824 */ /* 0x008fe200078e00ff */
[----:B------:R-:W-:Y:S01]  /*a300*/  R2UR UR4, R71 ;  /* 0x00000000470472ca */ /* 0x000fe200000e0000 */
[----:B----4-:R-:W-:Y:S01]  /*a310*/  IMAD.U32 R125, R80, 0x10000, RZ ;  /* 0x00010000507d7824 */ /* 0x010fe200078e00ff */
[C---:B------:R-:W-:Y:S01]  /*a320*/  SHF.L.U32 R0, R92.reuse, 0x10, RZ ;  /* 0x000000105c007819 */ /* 0x040fe200000006ff */
[----:B-1----:R-:W-:Y:S01]  /*a330*/  IMAD.U32 R110, R85, 0x10000, RZ ;  /* 0x00010000556e7824 */ /* 0x002fe200078e00ff */
[----:B------:R-:W-:Y:S01]  /*a340*/  PRMT R3, R92, 0x8880, RZ ;  /* 0x000088805c037816 */ /* 0x000fe200000000ff */
[----:B------:R-:W-:Y:S01]  /*a350*/  IMAD.SHL.U32 R118, R82, 0x100, RZ ;  /* 0x0000010052767824 */ /* 0x000fe200078e00ff */
[----:B------:R-:W-:Y:S01]  /*a360*/  SHF.L.U32 R73, R92, 0x8, RZ ;  /* 0x000000085c497819 */ /* 0x000fe200000006ff */
[----:B------:R-:W-:Y:S01]  /*a370*/  IMAD.SHL.U32 R103, R87, 0x100, RZ ;  /* 0x0000010057677824 */ /* 0x000fe200078e00ff */
[----:B------:R-:W-:Y:S01]  /*a380*/  SHF.R.S32.HI R0, RZ, 0x18, R0 ;  /* 0x00000018ff007819 */ /* 0x000fe20000011400 */
[----:B------:R-:W-:Y:S01]  /*a390*/  BSSY.RECONVERGENT B0, `(.L_x_126) ;  /* 0x0000123000007945 */ /* 0x000fe20003800200 */
[----:B------:R-:W-:Y:S02]  /*a3a0*/  SHF.R.S32.HI R73, RZ, 0x18, R73 ;  /* 0x00000018ff497819 */ /* 0x000fe40000011449 */
[----:B------:R-:W-:Y:S01]  /*a3b0*/  R2UR UR5, R78 ;  /* 0x000000004e0572ca */ /* 0x000fe200000e0000 */
[----:B------:R-:W1:Y:S01]  /*a3c0*/  LDTM.x64 R4, tmem[UR4+0xc0] ;  /* 0x0000c004000479ee */ /* 0x000e620008340000 */
[----:B------:R-:W-:Y:S01]  /*a3d0*/  NOP ;  /* 0x0000000000007918 */ /* 0x000fe20000000000 */
[----:B------:R-:W-:Y:S02]  /*a3e0*/  SHF.R.S32.HI R2, RZ, 0x18, R92 ;  /* 0x00000018ff027819 */ /* 0x000fe4000001145c */
[C---:B------:R-:W-:Y:S02]  /*a3f0*/  PRMT R134, R93.reuse, 0x8880, RZ ;  /* 0x000088805d867816 */ /* 0x040fe400000000ff */
[----:B------:R-:W-:Y:S02]  /*a400*/  SHF.L.U32 R74, R93, 0x10, RZ ;  /* 0x000000105d4a7819 */ /* 0x000fe400000006ff */
[----:B------:R-:W-:Y:S02]  /*a410*/  PRMT R132, R94, 0x8880, RZ ;  /* 0x000088805e847816 */ /* 0x000fe400000000ff */
[----:B------:R-:W-:Y:S02]  /*a420*/  SHF.R.S32.HI R74, RZ, 0x18, R74 ;  /* 0x00000018ff4a7819 */ /* 0x000fe4000001144a */
[----:B------:R-:W-:Y:S01]  /*a430*/  UIADD3 UR4, UPT, UPT, UR5, 0xb0, URZ ;  /* 0x000000b005047890 */ /* 0x000fe2000fffe0ff */
[----:B------:R-:W-:Y:S02]  /*a440*/  SHF.R.S32.HI R75, RZ, 0x18, R93 ;  /* 0x00000018ff4b7819 */ /* 0x000fe4000001145d */
[C---:B------:R-:W-:Y:S01]  /*a450*/  PRMT R129, R95.reuse, 0x8880, RZ ;  /* 0x000088805f817816 */ /* 0x040fe200000000ff */
[----:B------:R-:W-:Y:S01]  /*a460*/  UPRMT UR4, UR45, 0x654, UR4 ;  /* 0x000006542d047896 */ /* 0x000fe20008000004 */
[----:B------:R-:W-:Y:S02]  /*a470*/  SHF.R.S32.HI R76, RZ, 0x18, R94 ;  /* 0x00000018ff4c7819 */ /* 0x000fe4000001145e */
[----:B------:R-:W-:Y:S02]  /*a480*/  SHF.L.U32 R128, R95, 0x10, RZ ;  /* 0x000000105f807819 */ /* 0x000fe400000006ff */
[----:B------:R-:W-:Y:S02]  /*a490*/  PRMT R126, R80, 0x8880, RZ ;  /* 0x00008880507e7816 */ /* 0x000fe400000000ff */
[----:B------:R-:W-:Y:S01]  /*a4a0*/  SHF.R.S32.HI R77, RZ, 0x18, R95 ;  /* 0x00000018ff4d7819 */ /* 0x000fe2000001145f */
[C---:B-1----:R-:W-:Y:S01]  /*a4b0*/  IMAD R4, R70.reuse, R4, RZ ;  /* 0x0000000446047224 */ /* 0x042fe200078e02ff */
[----:B------:R-:W-:Y:S01]  /*a4c0*/  SYNCS.ARRIVE.TRANS64.RED.A1T0 RZ, [UR4], RZ ;  /* 0x000000ffffff79a7 */ /* 0x000fe20008100404 */
[C---:B------:R-:W-:Y:S01]  /*a4d0*/  IMAD R5, R70.reuse, R5, RZ ;  /* 0x0000000546057224 */ /* 0x040fe200078e02ff */
[----:B------:R-:W-:Y:S01]  /*a4e0*/  PRMT R123, R81, 0x8880, RZ ;  /* 0x00008880517b7816 */ /* 0x000fe200000000ff */
[C---:B------:R-:W-:Y:S01]  /*a4f0*/  IMAD R6, R70.reuse, R6, RZ ;  /* 0x0000000646067224 */ /* 0x040fe200078e02ff */
[----:B------:R-:W-:Y:S01]  /*a500*/  SHF.R.S32.HI R78, RZ, 0x18, R80 ;  /* 0x00000018ff4e7819 */ /* 0x000fe20000011450 */
[-C--:B------:R-:W-:Y:S01]  /*a510*/  IMAD R4, R3, R72.reuse, R4 ;  /* 0x0000004803047224 */ /* 0x080fe200078e0204 */
[----:B------:R-:W-:Y:S01]  /*a520*/  SHF.L.U32 R122, R81, 0x10, RZ ;  /* 0x00000010517a7819 */ /* 0x000fe200000006ff */
[----:B------:R-:W-:Y:S01]  /*a530*/  IMAD R7, R70, R7, RZ ;  /* 0x0000000746077224 */ /* 0x000fe200078e02ff */
[----:B------:R-:W-:Y:S01]  /*a540*/  PRMT R120, R82, 0x8880, RZ ;  /* 0x0000888052787816 */ /* 0x000fe200000000ff */
[-C--:B------:R-:W-:Y:S01]  /*a550*/  IMAD R5, R0, R72.reuse, R5 ;  /* 0x0000004800057224 */ /* 0x080fe200078e0205 */
[----:B------:R-:W-:Y:S01]  /*a560*/  SHF.R.S32.HI R79, RZ, 0x18, R81 ;  /* 0x00000018ff4f7819 */ /* 0x000fe20000011451 */
[----:B------:R-:W-:Y:S01]  /*a570*/  IMAD R6, R73, R72, R6 ;  /* 0x0000004849067224 */ /* 0x000fe200078e0206 */
[----:B------:R-:W-:Y:S01]  /*a580*/  MOV R73, R134 ;  /* 0x0000008600497202 */ /* 0x000fe20000000f00 */
[----:B------:R-:W-:Y:S01]  /*a590*/  IMAD R7, R2, R72, R7 ;  /* 0x0000004802077224 */ /* 0x000fe200078e0207 */
[----:B------:R-:W-:Y:S01]  /*a5a0*/  SHF.L.U32 R119, R82, 0x10, RZ ;  /* 0x0000001052777819 */ /* 0x000fe200000006ff */
[C---:B------:R-:W-:Y:S01]  /*a5b0*/  IMAD R2, R70.reuse, R17, RZ ;  /* 0x0000001146027224 */ /* 0x040fe200078e02ff */
[----:B------:R-:W-:Y:S01]  /*a5c0*/  PRMT R117, R83, 0x8880, RZ ;  /* 0x0000888053757816 */ /* 0x000fe200000000ff */
[C---:B------:R-:W-:Y:S01]  /*a5d0*/  IMAD R17, R70.reuse, R21, RZ ;  /* 0x0000001546117224 */ /* 0x040fe200078e02ff */
[----:B------:R-:W-:Y:S01]  /*a5e0*/  I2IP.S8.S32.SAT R160, R7, R6, RZ ;  /* 0x0000000607a07239 */ /* 0x000fe200000014ff */
[C---:B------:R-:W-:Y:S01]  /*a5f0*/  IMAD R21, R70.reuse, R25, RZ ;  /* 0x0000001946157224 */ /* 0x040fe200078e02ff */
[----:B------:R-:W-:Y:S01]  /*a600*/  SHF.R.S32.HI R6, RZ, 0x18, R131 ;  /* 0x00000018ff067819 */ /* 0x000fe20000011483 */
[C---:B------:R-:W-:Y:S01]  /*a610*/  IMAD R25, R70.reuse, R29, RZ ;  /* 0x0000001d46197224 */ /* 0x040fe200078e02ff */
[----:B------:R-:W-:Y:S01]  /*a620*/  I2IP.S8.S32.SAT R160, R5, R4, R160 ;  /* 0x0000000405a07239 */ /* 0x000fe200000014a0 */
[C---:B------:R-:W-:Y:S01]  /*a630*/  IMAD R29, R70.reuse, R33, RZ ;  /* 0x00000021461d7224 */ /* 0x040fe200078e02ff */
[----:B------:R-:W-:Y:S01]  /*a640*/  SHF.R.S32.HI R5, RZ, 0x18, R128 ;  /* 0x00000018ff057819 */ /* 0x000fe20000011480 */
[C---:B------:R-:W-:Y:S01]  /*a650*/  IMAD R8, R70.reuse, R8, RZ ;  /* 0x0000000846087224 */ /* 0x040fe200078e02ff */
[----:B------:R-:W-:Y:S01]  /*a660*/  SHF.L.U32 R116, R83, 0x10, RZ ;  /* 0x0000001053747819 */ /* 0x000fe200000006ff */
[----:B------:R-:W-:Y:S01]  /*a670*/  IMAD R33, R70, R37, RZ ;  /* 0x0000002546217224 */ /* 0x000fe200078e02ff */
[----:B------:R-:W-:Y:S01]  /*a680*/  PRMT R114, R84, 0x8880, RZ ;  /* 0x0000888054727816 */ /* 0x000fe200000000ff */
[----:B------:R-:W-:Y:S01]  /*a690*/  IMAD R37, R70, R41, RZ ;  /* 0x0000002946257224 */ /* 0x000fe200078e02ff */
[----:B------:R-:W-:Y:S01]  /*a6a0*/  SHF.L.U32 R113, R84, 0x10, RZ ;  /* 0x0000001054717819 */ /* 0x000fe200000006ff */
[C---:B------:R-:W-:Y:S01]  /*a6b0*/  IMAD R9, R70.reuse, R9, RZ ;  /* 0x0000000946097224 */ /* 0x040fe200078e02ff */
[C---:B------:R-:W-:Y:S01]  /*a6c0*/  PRMT R111, R85.reuse, 0x8880, RZ ;  /* 0x00008880556f7816 */ /* 0x040fe200000000ff */
[C---:B------:R-:W-:Y:S01]  /*a6d0*/  IMAD R41, R70.reuse, R45, RZ ;  /* 0x0000002d46297224 */ /* 0x040fe200078e02ff */
[----:B------:R-:W-:Y:S01]  /*a6e0*/  SHF.L.U32 R109, R85, 0x8, RZ ;  /* 0x00000008556d7819 */ /* 0x000fe200000006ff */
[----:B------:R-:W-:Y:S01]  /*a6f0*/  IMAD R45, R70, R49, RZ ;  /* 0x00000031462d7224 */ /* 0x000fe200078e02ff */
[----:B------:R-:W-:Y:S01]  /*a700*/  PRMT R108, R86, 0x8880, RZ ;  /* 0x00008880566c7816 */ /* 0x000fe200000000ff */
[----:B------:R-:W-:Y:S01]  /*a710*/  IMAD R10, R70, R10, RZ ;  /* 0x0000000a460a7224 */ /* 0x000fe200078e02ff */
[----:B------:R-:W-:Y:S01]  /*a720*/  SHF.L.U32 R107, R86, 0x10, RZ ;  /* 0x00000010566b7819 */ /* 0x000fe200000006ff */
[C---:B------:R-:W-:Y:S01]  /*a730*/  IMAD R49, R70.reuse, R53, RZ ;  /* 0x0000003546317224 */ /* 0x040fe200078e02ff */
[----:B------:R-:W-:Y:S01]  /*a740*/  PRMT R105, R87, 0x8880, RZ ;  /* 0x0000888057697816 */ /* 0x000fe200000000ff */
[-C--:B------:R-:W-:Y:S01]  /*a750*/  IMAD R8, R73, R72.reuse, R8 ;  /* 0x0000004849087224 */ /* 0x080fe200078e0208 */
[----:B------:R-:W-:Y:S01]  /*a760*/  SHF.L.U32 R104, R87, 0x10, RZ ;  /* 0x0000001057687819 */ /* 0x000fe200000006ff */
[----:B------:R-:W-:Y:S01]  /*a770*/  IMAD R53, R70, R57, RZ ;  /* 0x0000003946357224 */ /* 0x000fe200078e02ff */
[----:B------:R-:W-:Y:S01]  /*a780*/  PRMT R102, R88, 0x8880, RZ ;  /* 0x0000888058667816 */ /* 0x000fe200000000ff */
[----:B------:R-:W-:Y:S01]  /*a790*/  IMAD R11, R70, R11, RZ ;  /* 0x0000000b460b7224 */ /* 0x000fe200078e02ff */
[----:B------:R-:W-:Y:S01]  /*a7a0*/  SHF.L.U32 R101, R88, 0x10, RZ ;  /* 0x0000001058657819 */ /* 0x000fe200000006ff */
[----:B------:R-:W-:Y:S01]  /*a7b0*/  IMAD R57, R70, R61, RZ ;  /* 0x0000003d46397224 */ /* 0x000fe200078e02ff */
[C---:B------:R-:W-:Y:S01]  /*a7c0*/  PRMT R99, R89.reuse, 0x8880, RZ ;  /* 0x0000888059637816 */ /* 0x040fe200000000ff */
[----:B------:R-:W-:Y:S01]  /*a7d0*/  IMAD R9, R74, R72, R9 ;  /* 0x000000484a097224 */ /* 0x000fe200078e0209 */
[----:B------:R-:W-:Y:S01]  /*a7e0*/  SHF.L.U32 R98, R89, 0x10, RZ ;  /* 0x0000001059627819 */ /* 0x000fe200000006ff */
[----:B------:R-:W-:Y:S01]  /*a7f0*/  IMAD R61, R70, R65, RZ ;  /* 0x00000041463d7224 */ /* 0x000fe200078e02ff */
[----:B------:R-:W-:Y:S01]  /*a800*/  PRMT R96, R90, 0x8880, RZ ;  /* 0x000088805a607816 */ /* 0x000fe200000000ff */
[C---:B------:R-:W-:Y:S01]  /*a810*/  IMAD R12, R70.reuse, R12, RZ ;  /* 0x0000000c460c7224 */ /* 0x040fe200078e02ff */
[----:B------:R-:W-:Y:S01]  /*a820*/  SHF.L.U32 R92, R91, 0x10, RZ ;  /* 0x000000105b5c7819 */ /* 0x000fe200000006ff */
[----:B------:R-:W-:Y:S01]  /*a830*/  IMAD.MOV.U32 R65, RZ, RZ, R132 ;  /* 0x000000ffff417224 */ /* 0x000fe200078e0084 */
[----:B------:R-:W-:Y:S01]  /*a840*/  SHF.L.U32 R133, R93, 0x8, RZ ;  /* 0x000000085d857819 */ /* 0x000fe200000006ff */
[C---:B------:R-:W-:Y:S01]  /*a850*/  IMAD R13, R70.reuse, R13, RZ ;  /* 0x0000000d460d7224 */ /* 0x040fe200078e02ff */
[----:B------:R-:W-:Y:S01]  /*a860*/  PRMT R93, R91, 0x8880, RZ ;  /* 0x000088805b5d7816 */ /* 0x000fe200000000ff */
[C---:B------:R-:W-:Y:S01]  /*a870*/  IMAD R14, R70.reuse, R14, RZ ;  /* 0x0000000e460e7224 */ /* 0x040fe200078e02ff */
[----:B------:R-:W-:Y:S01]  /*a880*/  SHF.R.S32.HI R7, RZ, 0x18, R133 ;  /* 0x00000018ff077819 */ /* 0x000fe20000011485 */
[----:B------:R-:W-:Y:S01]  /*a890*/  IMAD R15, R70, R15, RZ ;  /* 0x0000000f460f7224 */ /* 0x000fe200078e02ff */
[----:B------:R-:W-:Y:S01]  /*a8a0*/  SHF.L.U32 R130, R94, 0x8, RZ ;  /* 0x000000085e827819 */ /* 0x000fe200000006ff */
[----:B------:R-:W-:Y:S01]  /*a8b0*/  IMAD R0, R70, R16, RZ ;  /* 0x0000001046007224 */ /* 0x000fe200078e02ff */
[----:B------:R-:W-:Y:S01]  /*a8c0*/  SHF.L.U32 R127, R95, 0x8, RZ ;  /* 0x000000085f7f7819 */ /* 0x000fe200000006ff */
[-C--:B------:R-:W-:Y:S01]  /*a8d0*/  IMAD R10, R7, R72.reuse, R10 ;  /* 0x00000048070a7224 */ /* 0x080fe200078e020a */
[----:B------:R-:W-:Y:S01]  /*a8e0*/  MOV R7, R129 ;  /* 0x0000008100077202 */ /* 0x000fe20000000f00 */
[-C--:B------:R-:W-:Y:S01]  /*a8f0*/  IMAD R11, R75, R72.reuse, R11 ;  /* 0x000000484b0b7224 */ /* 0x080fe200078e020b */
[----:B------:R-:W-:Y:S01]  /*a900*/  SHF.R.S32.HI R73, RZ, 0x18, R130 ;  /* 0x00000018ff497819 */ /* 0x000fe20000011482 */
[-C--:B------:R-:W-:Y:S01]  /*a910*/  IMAD R12, R65, R72.reuse, R12 ;  /* 0x00000048410c7224 */ /* 0x080fe200078e020c */
[----:B------:R-:W-:Y:S01]  /*a920*/  SHF.R.S32.HI R4, RZ, 0x18, R127 ;  /* 0x00000018ff047819 */ /* 0x000fe2000001147f */
[----:B------:R-:W-:Y:S01]  /*a930*/  IMAD R13, R6, R72, R13 ;  /* 0x00000048060d7224 */ /* 0x000fe200078e020d */
[----:B------:R-:W-:Y:S01]  /*a940*/  I2IP.S8.S32.SAT R10, R11, R10, RZ ;  /* 0x0000000a0b0a7239 */ /* 0x000fe200000014ff */
[-C--:B------:R-:W-:Y:S01]  /*a950*/  IMAD R14, R73, R72.reuse, R14 ;  /* 0x00000048490e7224 */ /* 0x080fe200078e020e */
[----:B------:R-:W-:Y:S01]  /*a960*/  SHF.R.S32.HI R6, RZ, 0x18, R125 ;  /* 0x00000018ff067819 */ /* 0x000fe2000001147d */
[----:B------:R-:W-:Y:S01]  /*a970*/  IMAD R15, R76, R72, R15 ;  /* 0x000000484c0f7224 */ /* 0x000fe200078e020f */
[----:B------:R-:W-:Y:S01]  /*a980*/  I2IP.S8.S32.SAT R161, R9, R8, R10 ;  /* 0x0000000809a17239 */ /* 0x000fe2000000140a */
[----:B------:R-:W-:Y:S01]  /*a990*/  IMAD R3, R70, R18, RZ ;  /* 0x0000001246037224 */ /* 0x000fe200078e02ff */
[----:B------:R-:W-:Y:S01]  /*a9a0*/  SHF.L.U32 R124, R80, 0x8, RZ ;  /* 0x00000008507c7819 */ /* 0x000fe200000006ff */
[----:B------:R-:W-:Y:S01]  /*a9b0*/  IMAD R0, R7, R72, R0 ;  /* 0x0000004807007224 */ /* 0x000fe200078e0200 */
[----:B------:R-:W-:Y:S01]  /*a9c0*/  I2IP.S8.S32.SAT R14, R15, R14, RZ ;  /* 0x0000000e0f0e7239 */ /* 0x000fe200000014ff */
[----:B------:R-:W-:Y:S01]  /*a9d0*/  IMAD R19, R70, R19, RZ ;  /* 0x0000001346137224 */ /* 0x000fe200078e02ff */
[----:B------:R-:W-:Y:S01]  /*a9e0*/  SHF.R.S32.HI R7, RZ, 0x18, R124 ;  /* 0x00000018ff077819 */ /* 0x000fe2000001147c */
[----:B------:R-:W-:Y:S01]  /*a9f0*/  IMAD R2, R5, R72, R2 ;  /* 0x0000004805027224 */ /* 0x000fe200078e0202 */
[----:B------:R-:W-:Y:S01]  /*aa00*/  I2IP.S8.S32.SAT R162, R13, R12, R14 ;  /* 0x0000000c0da27239 */ /* 0x000fe2000000140e */
[----:B------:R-:W-:Y:S01]  /*aa10*/  IMAD R3, R4, R72, R3 ;  /* 0x0000004804037224 */ /* 0x000fe200078e0203 */
[----:B------:R-:W-:Y:S01]  /*aa20*/  MOV R5, R126 ;  /* 0x0000007e00057202 */ /* 0x000fe20000000f00 */
[C---:B------:R-:W-:Y:S01]  /*aa30*/  IMAD R16, R70.reuse, R20, RZ ;  /* 0x0000001446107224 */ /* 0x040fe200078e02ff */
[----:B------:R-:W-:Y:S01]  /*aa40*/  SHF.R.S32.HI R4, RZ, 0x18, R122 ;  /* 0x00000018ff047819 */ /* 0x000fe2000001147a */
[----:B------:R-:W-:Y:S01]  /*aa50*/  IMAD R19, R77, R72, R19 ;  /* 0x000000484d137224 */ /* 0x000fe200078e0213 */
[----:B------:R-:W-:Y:S01]  /*aa60*/  SHF.R.S32.HI R80, RZ, 0x18, R82 ;  /* 0x00000018ff507819 */ /* 0x000fe20000011452 */
[C---:B------:R-:W-:Y:S01]  /*aa70*/  IMAD R18, R70.reuse, R22, RZ ;  /* 0x0000001646127224 */ /* 0x040fe200078e02ff */
[----:B------:R-:W-:Y:S01]  /*aa80*/  SHF.R.S32.HI R82, RZ, 0x18, R84 ;  /* 0x00000018ff527819 */ /* 0x000fe20000011454 */
[-C--:B------:R-:W-:Y:S01]  /*aa90*/  IMAD R16, R5, R72.reuse, R16 ;  /* 0x0000004805107224 */ /* 0x080fe200078e0210 */
[----:B------:R-:W-:Y:S01]  /*aaa0*/  I2IP.S8.S32.SAT R19, R19, R3, RZ ;  /* 0x0000000313137239 */ /* 0x000fe200000014ff */
[----:B------:R-:W-:Y:S01]  /*aab0*/  IMAD R23, R70, R23, RZ ;  /* 0x0000001746177224 */ /* 0x000fe200078e02ff */
[----:B------:R-:W-:Y:S01]  /*aac0*/  MOV R3, R123 ;  /* 0x0000007b00037202 */ /* 0x000fe20000000f00 */
[----:B------:R-:W-:Y:S01]  /*aad0*/  IMAD R17, R6, R72, R17 ;  /* 0x0000004806117224 */ /* 0x000fe200078e0211 */
[----:B------:R-:W-:Y:S01]  /*aae0*/  I2IP.S8.S32.SAT R163, R2, R0, R19 ;  /* 0x0000000002a37239 */ /* 0x000fe20000001413 */
[----:B------:R-:W-:Y:S01]  /*aaf0*/  IMAD R20, R70, R24, RZ ;  /* 0x0000001846147224 */ /* 0x000fe200078e02ff */
[----:B------:R-:W-:Y:S01]  /*ab00*/  MOV R5, R120 ;  /* 0x0000007800057202 */ /* 0x000fe20000000f00 */
[-C--:B------:R-:W-:Y:S01]  /*ab10*/  IMAD R18, R7, R72.reuse, R18 ;  /* 0x0000004807127224 */ /* 0x080fe200078e0212 */
[----:B------:R-:W-:Y:S01]  /*ab20*/  SHF.L.U32 R121, R81, 0x8, RZ ;  /* 0x0000000851797819 */ /* 0x000fe200000006ff */
[-C--:B------:R-:W-:Y:S01]  /*ab30*/  IMAD R23, R78, R72.reuse, R23 ;  /* 0x000000484e177224 */ /* 0x080fe200078e0217 */
[----:B------:R1:W-:Y:S01]  /*ab40*/  STS.128 [R135+UR44+0xa200], R160 ;  /* 0x00a200a087007988 */ /* 0x0003e20008000c2c */
[----:B------:R-:W-:Y:S01]  /*ab50*/  IMAD R20, R3, R72, R20 ;  /* 0x0000004803147224 */ /* 0x000fe200078e0214 */
[----:B------:R-:W-:Y:S01]  /*ab60*/  SHF.R.S32.HI R3, RZ, 0x18, R121 ;  /* 0x00000018ff037819 */ /* 0x000fe20000011479 */
[C---:B------:R-:W-:Y:S01]  /*ab70*/  IMAD R22, R70.reuse, R26, RZ ;  /* 0x0000001a46167224 */ /* 0x040fe200078e02ff */
[----:B------:R-:W-:Y:S01]  /*ab80*/  I2IP.S8.S32.SAT R18, R23, R18, RZ ;  /* 0x0000001217127239 */ /* 0x000fe200000014ff */
[----:B------:R-:W-:Y:S01]  /*ab90*/  IMAD R27, R70, R27, RZ ;  /* 0x0000001b461b7224 */ /* 0x000fe200078e02ff */
[----:B------:R-:W-:Y:S01]  /*aba0*/  SHF.R.S32.HI R0, RZ, 0x18, R119 ;  /* 0x00000018ff007819 */ /* 0x000fe20000011477 */
[----:B------:R-:W-:Y:S01]  /*abb0*/  IMAD R21, R4, R72, R21 ;  /* 0x0000004804157224 */ /* 0x000fe200078e0215 */
[----:B------:R-:W-:Y:S01]  /*abc0*/  I2IP.S8.S32.SAT R16, R17, R16, R18 ;  /* 0x0000001011107239 */ /* 0x000fe20000001412 */
[C---:B------:R-:W-:Y:S01]  /*abd0*/  IMAD R24, R70.reuse, R28, RZ ;  /* 0x0000001c46187224 */ /* 0x040fe200078e02ff */
[----:B------:R-:W-:Y:S01]  /*abe0*/  SHF.R.S32.HI R7, RZ, 0x18, R118 ;  /* 0x00000018ff077819 */ /* 0x000fe20000011476 */
[-C--:B------:R-:W-:Y:S01]  /*abf0*/  IMAD R22, R3, R72.reuse, R22 ;  /* 0x0000004803167224 */ /* 0x080fe200078e0216 */
[----:B------:R-:W-:Y:S01]  /*ac00*/  SHF.R.S32.HI R81, RZ, 0x18, R83 ;  /* 0x00000018ff517819 */ /* 0x000fe20000011453 */
[----:B------:R-:W-:Y:S01]  /*ac10*/  IMAD R27, R79, R72, R27 ;  /* 0x000000484f1b7224 */ /* 0x000fe200078e021b */
[----:B------:R-:W-:Y:S01]  /*ac20*/  SHF.L.U32 R115, R83, 0x8, RZ ;  /* 0x0000000853737819 */ /* 0x000fe200000006ff */
[C---:B------:R-:W-:Y:S01]  /*ac30*/  IMAD R26, R70.reuse, R30, RZ ;  /* 0x0000001e461a7224 */ /* 0x040fe200078e02ff */
[----:B------:R-:W-:Y:S01]  /*ac40*/  SHF.R.S32.HI R83, RZ, 0x18, R85 ;  /* 0x00000018ff537819 */ /* 0x000fe20000011455 */
[----:B------:R-:W-:Y:S01]  /*ac50*/  IMAD R24, R5, R72, R24 ;  /* 0x0000004805187224 */ /* 0x000fe200078e0218 */
[----:B------:R-:W-:Y:S01]  /*ac60*/  I2IP.S8.S32.SAT R17, R27, R22, RZ ;  /* 0x000000161b117239 */ /* 0x000fe200000014ff */
[----:B------:R-:W-:Y:S01]  /*ac70*/  IMAD R31, R70, R31, RZ ;  /* 0x0000001f461f7224 */ /* 0x000fe200078e02ff */
[----:B------:R-:W-:Y:S01]  /*ac80*/  SHF.R.S32.HI R85, RZ, 0x18, R87 ;  /* 0x00000018ff557819 */ /* 0x000fe20000011457 */
[----:B------:R-:W-:Y:S01]  /*ac90*/  IMAD R25, R0, R72, R25 ;  /* 0x0000004800197224 */ /* 0x000fe200078e0219 */
[----:B------:R-:W-:Y:S01]  /*aca0*/  I2IP.S8.S32.SAT R17, R21, R20, R17 ;  /* 0x0000001415117239 */ /* 0x000fe20000001411 */
[----:B------:R-:W-:Y:S01]  /*acb0*/  IMAD R28, R70, R32, RZ ;  /* 0x00000020461c7224 */ /* 0x000fe200078e02ff */
[----:B------:R-:W-:Y:S01]  /*acc0*/  SHF.R.S32.HI R0, RZ, 0x18, R116 ;  /* 0x00000018ff007819 */ /* 0x000fe20000011474 */
[-C--:B------:R-:W-:Y:S01]  /*acd0*/  IMAD R26, R7, R72.reuse, R26 ;  /* 0x00000048071a7224 */ /* 0x080fe200078e021a */
[----:B------:R-:W-:Y:S01]  /*ace0*/  SHF.R.S32.HI R5, RZ, 0x18, R115 ;  /* 0x00000018ff057819 */ /* 0x000fe20000011473 */
[----:B------:R-:W-:Y:S01]  /*acf0*/  IMAD.MOV.U32 R3, RZ, RZ, R117 ;  /* 0x000000ffff037224 */ /* 0x000fe200078e0075 */
[----:B------:R-:W-:Y:S01]  /*ad00*/  SHF.R.S32.HI R7, RZ, 0x18, R109 ;  /* 0x00000018ff077819 */ /* 0x000fe2000001146d */
[----:B------:R-:W-:Y:S01]  /*ad10*/  IMAD R31, R80, R72, R31 ;  /* 0x00000048501f7224 */ /* 0x000fe200078e021f */
[----:B------:R-:W-:Y:S01]  /*ad20*/  SHF.R.S32.HI R87, RZ, 0x18, R89 ;  /* 0x00000018ff577819 */ /* 0x000fe20000011459 */
[----:B------:R-:W-:Y:S01]  /*ad30*/  IMAD R30, R70, R34, RZ ;  /* 0x00000022461e7224 */ /* 0x000fe200078e02ff */
[----:B------:R-:W-:Y:S01]  /*ad40*/  SHF.L.U32 R112, R84, 0x8, RZ ;  /* 0x0000000854707819 */ /* 0x000fe200000006ff */
[----:B------:R-:W-:Y:S01]  /*ad50*/  IMAD R28, R3, R72, R28 ;  /* 0x00000048031c7224 */ /* 0x000fe200078e021c */
[----:B------:R-:W-:Y:S01]  /*ad60*/  I2IP.S8.S32.SAT R18, R31, R26, RZ ;  /* 0x0000001a1f127239 */ /* 0x000fe200000014ff */
[----:B------:R-:W-:Y:S01]  /*ad70*/  IMAD R35, R70, R35, RZ ;  /* 0x0000002346237224 */ /* 0x000fe200078e02ff */
[----:B------:R-:W-:Y:S01]  /*ad80*/  MOV R3, R114 ;  /* 0x0000007200037202 */ /* 0x000fe20000000f00 */
[----:B------:R-:W-:Y:S01]  /*ad90*/  IMAD R29, R0, R72, R29 ;  /* 0x00000048001d7224 */ /* 0x000fe200078e021d */
[----:B------:R-:W-:Y:S01]  /*ada0*/  I2IP.S8.S32.SAT R18, R25, R24, R18 ;  /* 0x0000001819127239 */ /* 0x000fe20000001412 */
[C---:B------:R-:W-:Y:S01]  /*adb0*/  IMAD R32, R70.reuse, R36, RZ ;  /* 0x0000002446207224 */ /* 0x040fe200078e02ff */
[----:B------:R-:W-:Y:S01]  /*adc0*/  SHF.R.S32.HI R0, RZ, 0x18, R113 ;  /* 0x00000018ff007819 */ /* 0x000fe20000011471 */
[-C--:B------:R-:W-:Y:S01]  /*add0*/  IMAD R30, R5, R72.reuse, R30 ;  /* 0x00000048051e7224 */ /* 0x080fe200078e021e */
[----:B------:R-:W-:Y:S01]  /*ade0*/  MOV R5, R111 ;  /* 0x0000006f00057202 */ /* 0x000fe20000000f00 */
[-C--:B------:R-:W-:Y:S01]  /*adf0*/  IMAD R35, R81, R72.reuse, R35 ;  /* 0x0000004851237224 */ /* 0x080fe200078e0223 */
[----:B------:R-:W-:Y:S01]  /*ae00*/  SHF.R.S32.HI R84, RZ, 0x18, R86 ;  /* 0x00000018ff547819 */ /* 0x000fe20000011456 */
[----:B------:R-:W-:Y:S01]  /*ae10*/  IMAD R32, R3, R72, R32 ;  /* 0x0000004803207224 */ /* 0x000fe200078e0220 */
[----:B------:R-:W-:Y:S01]  /*ae20*/  SHF.R.S32.HI R3, RZ, 0x18, R112 ;  /* 0x00000018ff037819 */ /* 0x000fe20000011470 */
[C---:B------:R-:W-:Y:S01]  /*ae30*/  IMAD R34, R70.reuse, R38, RZ ;  /* 0x0000002646227224 */ /* 0x040fe200078e02ff */
[----:B------:R-:W-:Y:S01]  /*ae40*/  I2IP.S8.S32.SAT R19, R35, R30, RZ ;  /* 0x0000001e23137239 */ /* 0x000fe200000014ff */
[----:B------:R-:W-:Y:S01]  /*ae50*/  IMAD R39, R70, R39, RZ ;  /* 0x0000002746277224 */ /* 0x000fe200078e02ff */
[----:B------:R-:W-:Y:S01]  /*ae60*/  SHF.L.U32 R106, R86, 0x8, RZ ;  /* 0x00000008566a7819 */ /* 0x000fe200000006ff */
[----:B------:R-:W-:Y:S01]  /*ae70*/  IMAD R33, R0, R72, R33 ;  /* 0x0000004800217224 */ /* 0x000fe200078e0221 */
[----:B------:R-:W-:Y:S01]  /*ae80*/  I2IP.S8.S32.SAT R19, R29, R28, R19 ;  /* 0x0000001c1d137239 */ /* 0x000fe20000001413 */
[----:B------:R-:W-:Y:S01]  /*ae90*/  IMAD R36, R70, R40, RZ ;  /* 0x0000002846247224 */ /* 0x000fe200078e02ff */
[----:B------:R-:W-:Y:S01]  /*aea0*/  SHF.R.S32.HI R0, RZ, 0x18, R110 ;  /* 0x00000018ff007819 */ /* 0x000fe2000001146e */
[----:B------:R-:W-:Y:S01]  /*aeb0*/  IMAD R34, R3, R72, R34 ;  /* 0x0000004803227224 */ /* 0x000fe200078e0222 */
[----:B------:R-:W-:Y:S01]  /*aec0*/  MOV R3, R108 ;  /* 0x0000006c00037202 */ /* 0x000fe20000000f00 */
[----:B------:R-:W-:Y:S01]  /*aed0*/  IMAD R39, R82, R72, R39 ;  /* 0x0000004852277224 */ /* 0x000fe200078e0227 */
[----:B------:R1:W-:Y:S01]  /*aee0*/  STS.128 [R158+0xa200], R16 ;  /* 0x00a200109e007388 */ /* 0x0003e20000000c00 */
[C---:B------:R-:W-:Y:S01]  /*aef0*/  IMAD R38, R70.reuse, R42, RZ ;  /* 0x0000002a46267224 */ /* 0x040fe200078e02ff */
[----:B------:R-:W-:Y:S01]  /*af00*/  SHF.R.S32.HI R86, RZ, 0x18, R88 ;  /* 0x00000018ff567819 */ /* 0x000fe20000011458 */
[----:B------:R-:W-:Y:S01]  /*af10*/  IMAD R36, R5, R72, R36 ;  /* 0x0000004805247224 */ /* 0x000fe200078e0224 */
[----:B------:R-:W-:Y:S01]  /*af20*/  I2IP.S8.S32.SAT R34, R39, R34, RZ ;  /* 0x0000002227227239 */ /* 0x000fe200000014ff */
[----:B------:R-:W-:Y:S01]  /*af30*/  IMAD R43, R70, R43, RZ ;  /* 0x0000002b462b7224 */ /* 0x000fe200078e02ff */
[----:B------:R-:W-:Y:S01]  /*af40*/  MOV R5, R105 ;  /* 0x0000006900057202 */ /* 0x000fe20000000f00 */
[----:B------:R-:W-:Y:S01]  /*af50*/  IMAD R37, R0, R72, R37 ;  /* 0x0000004800257224 */ /* 0x000fe200078e0225 */
[----:B------:R-:W-:Y:S01]  /*af60*/  I2IP.S8.S32.SAT R32, R33, R32, R34 ;  /* 0x0000002021207239 */ /* 0x000fe20000001422 */
[----:B------:R-:W-:Y:S01]  /*af70*/  IMAD R40, R70, R44, RZ ;  /* 0x0000002c46287224 */ /* 0x000fe200078e02ff */
[----:B------:R-:W-:Y:S01]  /*af80*/  SHF.R.S32.HI R0, RZ, 0x18, R107 ;  /* 0x00000018ff007819 */ /* 0x000fe2000001146b */
[-C--:B------:R-:W-:Y:S01]  /*af90*/  IMAD R38, R7, R72.reuse, R38 ;  /* 0x0000004807267224 */ /* 0x080fe200078e0226 */
[----:B------:R-:W-:Y:S01]  /*afa0*/  SHF.R.S32.HI R7, RZ, 0x18, R103 ;  /* 0x00000018ff077819 */ /* 0x000fe20000011467 */
[-C--:B------:R-:W-:Y:S01]  /*afb0*/  IMAD R43, R83, R72.reuse, R43 ;  /* 0x00000048532b7224 */ /* 0x080fe200078e022b */
[----:B------:R-:W-:Y:S01]  /*afc0*/  SHF.L.U32 R100, R88, 0x8, RZ ;  /* 0x0000000858647819 */ /* 0x000fe200000006ff */
        /* <DEDUP_REMOVED lines=11> */
[----:B------:R-:W-:Y:S01]  /*b080*/  SHF.L.U32 R97, R89, 0x8, RZ ;  /* 0x0000000859617819 */ /* 0x000fe200000006ff */
        /* <DEDUP_REMOVED lines=13> */
[----:B------:R-:W-:Y:S01]  /*b160*/  IADD3 R68, PT, PT, R68, 0x1, RZ ;  /* 0x0000000144447810 */ /* 0x000fe20007ffe0ff */
[----:B------:R-:W-:Y:S02]  /*b170*/  IMAD.MOV.U32 R3, RZ, RZ, R102 ;  /* 0x000000ffff037224 */ /* 0x000fe400078e0066 */
[-C--:B------:R-:W-:Y:S02]  /*b180*/  IMAD R51, R85, R72.reuse, R51 ;  /* 0x0000004855337224 */ /* 0x080fe400078e0233 */
[----:B------:R-:W-:Y:S01]  /*b190*/  IMAD R48, R3, R72, R48 ;  /* 0x0000004803307224 */ /* 0x000fe200078e0230 */
[----:B------:R-:W-:Y:S01]  /*b1a0*/  SHF.R.S32.HI R3, RZ, 0x18, R100 ;  /* 0x00000018ff037819 */ /* 0x000fe20000011464 */
[C---:B------:R-:W-:Y:S01]  /*b1b0*/  IMAD R50, R70.reuse, R54, RZ ;  /* 0x0000003646327224 */ /* 0x040fe200078e02ff */
[----:B------:R-:W-:Y:S01]  /*b1c0*/  I2IP.S8.S32.SAT R35, R51, R46, RZ ;  /* 0x0000002e33237239 */ /* 0x000fe200000014ff */
[----:B------:R-:W-:Y:S02]  /*b1d0*/  IMAD R55, R70, R55, RZ ;  /* 0x0000003746377224 */ /* 0x000fe400078e02ff */
[----:B------:R-:W-:Y:S01]  /*b1e0*/  IMAD R49, R0, R72, R49 ;  /* 0x0000004800317224 */ /* 0x000fe200078e0231 */
[----:B------:R-:W-:Y:S01]  /*b1f0*/  I2IP.S8.S32.SAT R35, R45, R44, R35 ;  /* 0x0000002c2d237239 */ /* 0x000fe20000001423 */
[----:B------:R-:W-:Y:S01]  /*b200*/  IMAD R52, R70, R56, RZ ;  /* 0x0000003846347224 */ /* 0x000fe200078e02ff */
[----:B------:R-:W-:Y:S01]  /*b210*/  SHF.R.S32.HI R0, RZ, 0x18, R98 ;  /* 0x00000018ff007819 */ /* 0x000fe20000011462 */
[-C--:B------:R-:W-:Y:S01]  /*b220*/  IMAD R50, R3, R72.reuse, R50 ;  /* 0x0000004803327224 */ /* 0x080fe200078e0232 */
[----:B------:R-:W-:Y:S01]  /*b230*/  SHF.R.S32.HI R3, RZ, 0x18, R97 ;  /* 0x00000018ff037819 */ /* 0x000fe20000011461 */
[----:B------:R-:W-:Y:S01]  /*b240*/  IMAD R55, R86, R72, R55 ;  /* 0x0000004856377224 */ /* 0x000fe200078e0237 */
[----:B------:R1:W-:Y:S01]  /*b250*/  STS.128 [R157+0xa200], R32 ;  /* 0x00a200209d007388 */ /* 0x0003e20000000c00 */
[----:B------:R-:W-:Y:S01]  /*b260*/  IMAD.U32 R95, R90, 0x10000, RZ ;  /* 0x000100005a5f7824 */ /* 0x000fe200078e00ff */
[----:B------:R-:W-:Y:S01]  /*b270*/  SHF.L.U32 R90, R91, 0x8, RZ ;  /* 0x000000085b5a7819 */ /* 0x000fe200000006ff */
[C---:B------:R-:W-:Y:S01]  /*b280*/  IMAD R54, R70.reuse, R58, RZ ;  /* 0x0000003a46367224 */ /* 0x040fe200078e02ff */
[----:B------:R-:W-:Y:S01]  /*b290*/  I2IP.S8.S32.SAT R50, R55, R50, RZ ;  /* 0x0000003237327239 */ /* 0x000fe200000014ff */
[----:B------:R-:W-:Y:S01]  /*b2a0*/  IMAD R52, R5, R72, R52 ;  /* 0x0000004805347224 */ /* 0x000fe200078e0234 */
[----:B------:R-:W-:Y:S01]  /*b2b0*/  MOV R5, R96 ;  /* 0x0000006000057202 */ /* 0x000fe20000000f00 */
[----:B------:R-:W-:Y:S01]  /*b2c0*/  IMAD R59, R70, R59, RZ ;  /* 0x0000003b463b7224 */ /* 0x000fe200078e02ff */
[----:B------:R-:W-:Y:S01]  /*b2d0*/  I2IP.S8.S32.SAT R48, R49, R48, R50 ;  /* 0x0000003031307239 */ /* 0x000fe20000001432 */
[----:B------:R-:W-:Y:S01]  /*b2e0*/  IMAD R53, R0, R72, R53 ;  /* 0x0000004800357224 */ /* 0x000fe200078e0235 */
[----:B------:R-:W-:Y:S01]  /*b2f0*/  SHF.R.S32.HI R0, RZ, 0x18, R95 ;  /* 0x00000018ff007819 */ /* 0x000fe2000001145f */
[C---:B------:R-:W-:Y:S02]  /*b300*/  IMAD R56, R70.reuse, R60, RZ ;  /* 0x0000003c46387224 */ /* 0x040fe400078e02ff */
[-C--:B------:R-:W-:Y:S01]  /*b310*/  IMAD R54, R3, R72.reuse, R54 ;  /* 0x0000004803367224 */ /* 0x080fe200078e0236 */
[----:B------:R-:W-:Y:S01]  /*b320*/  SHF.R.S32.HI R3, RZ, 0x18, R94 ;  /* 0x00000018ff037819 */ /* 0x000fe2000001145e */
[----:B------:R-:W-:Y:S02]  /*b330*/  IMAD R59, R87, R72, R59 ;  /* 0x00000048573b7224 */ /* 0x000fe400078e023b */
[C---:B------:R-:W-:Y:S02]  /*b340*/  IMAD R58, R70.reuse, R62, RZ ;  /* 0x0000003e463a7224 */ /* 0x040fe400078e02ff */
[----:B------:R-:W-:Y:S01]  /*b350*/  IMAD R56, R5, R72, R56 ;  /* 0x0000004805387224 */ /* 0x000fe200078e0238 */
[----:B------:R-:W-:Y:S01]  /*b360*/  I2IP.S8.S32.SAT R54, R59, R54, RZ ;  /* 0x000000363b367239 */ /* 0x000fe200000014ff */
[----:B------:R-:W-:Y:S01]  /*b370*/  IMAD R63, R70, R63, RZ ;  /* 0x0000003f463f7224 */ /* 0x000fe200078e02ff */
[----:B------:R-:W-:Y:S01]  /*b380*/  MOV R5, R93 ;  /* 0x0000005d00057202 */ /* 0x000fe20000000f00 */
[----:B------:R-:W-:Y:S01]  /*b390*/  IMAD R57, R0, R72, R57 ;  /* 0x0000004800397224 */ /* 0x000fe200078e0239 */
[----:B------:R-:W-:Y:S01]  /*b3a0*/  SHF.R.S32.HI R0, RZ, 0x18, R92 ;  /* 0x00000018ff007819 */ /* 0x000fe2000001145c */
[----:B------:R-:W-:Y:S01]  /*b3b0*/  IMAD R60, R70, R64, RZ ;  /* 0x00000040463c7224 */ /* 0x000fe200078e02ff */
[----:B------:R-:W-:Y:S01]  /*b3c0*/  I2IP.S8.S32.SAT R49, R53, R52, R54 ;  /* 0x0000003435317239 */ /* 0x000fe20000001436 */
[-C--:B------:R-:W-:Y:S01]  /*b3d0*/  IMAD R58, R3, R72.reuse, R58 ;  /* 0x00000048033a7224 */ /* 0x080fe200078e023a */
        /* <DEDUP_REMOVED lines=30> */
.L_x_127:
[----:B------:R-:W-:Y:S05]  /*b5c0*/  BSYNC.RECONVERGENT B0 ;  /* 0x0000000000007941 */ /* 0x000fea0003800200 */
.L_x_126:
[----:B------:R-:W-:Y:S01]  /*b5d0*/  R2UR UR5, R142 ;  /* 0x000000008e0572ca */ /* 0x000fe200000e0000 */
[----:B------:R-:W-:Y:S01]  /*b5e0*/  BAR.SYNC.DEFER_BLOCKING 0x1, 0x80 ;  /* 0x0042000000007b1d */ /* 0x000fe20000010000 */
[----:B------:R-:W-:Y:S01]  /*b5f0*/  R2UR UR4, R143 ;  /* 0x000000008f0472ca */ /* 0x000fe200000e0000 */
[----:B------:R-:W-:Y:S01]  /*b600*/  UISETP.NE.AND UP0, UPT, UR46, URZ, UPT ;  /* 0x000000ff2e00728c */ /* 0x000fe2000bf05270 */
[----:B------:R-:W-:Y:S02]  /*b610*/  ISETP.NE.AND P0, PT, R145, 0x2, PT ;  /* 0x000000029100780c */ /* 0x000fe40003f05270 */
[C---:B------:R-:W-:Y:S02]  /*b620*/  ISETP.NE.AND P1, PT, R68.reuse, 0x2, PT ;  /* 0x000000024400780c */ /* 0x040fe40003f25270 */
[----:B------:R-:W-:Y:S02]  /*b630*/  SEL R2, RZ, 0x1, P0 ;  /* 0x00000001ff027807 */ /* 0x000fe40000000000 */
[----:B------:R-:W-:Y:S02]  /*b640*/  SEL R0, RZ, 0x1, P1 ;  /* 0x00000001ff007807 */ /* 0x000fe40000800000 */
[----:B------:R-:W-:Y:S01]  /*b650*/  LOP3.LUT R147, R147, R2, RZ, 0x3c, !PT ;  /* 0x0000000293937212 */ /* 0x000fe200078e3cff */
[----:B------:R-:W-:Y:S01]  /*b660*/  UIADD3 UR20, UPT, UPT, UR37, UR5, URZ ;  /* 0x0000000525147290 */ /* 0x000fe2000fffe0ff */
[----:B------:R-:W-:Y:S01]  /*b670*/  LOP3.LUT R149, R149, R0, RZ, 0x3c, !PT ;  /* 0x0000000095957212 */ /* 0x000fe200078e3cff */
[----:B------:R-:W-:Y:S01]  /*b680*/  UIADD3 UR16, UPT, UPT, UR38, UR4, URZ ;  /* 0x0000000426107290 */ /* 0x000fe2000fffe0ff */
[----:B------:R-:W-:Y:S02]  /*b690*/  SEL R145, R145, RZ, P0 ;  /* 0x000000ff91917207 */ /* 0x000fe40000000000 */
[----:B------:R-:W-:Y:S01]  /*b6a0*/  SEL R68, R68, RZ, P1 ;  /* 0x000000ff44447207 */ /* 0x000fe20000800000 */
[----:B------:R-:W-:Y:S01]  /*b6b0*/  UMOV UR36, UR59 ;  /* 0x0000003b00247c82 */ /* 0x000fe20008000000 */
[----:B------:R-:W-:Y:S07]  /*b6c0*/  BRA.U UP0, `(.L_x_128) ;  /* 0xffffff9900447547 */ /* 0x000fee000b83ffff */
[----:B------:R-:W-:Y:S05]  /*b6d0*/  EXIT ;  /* 0x000000000000794d */ /* 0x000fea0003800000 */
.L_x_24:
[----:B--2---:R2:W3:Y:S02]  /*b6e0*/  SYNCS.PHASECHK.TRANS64.TRYWAIT P0, [R3+URZ+0xd0], R2 ;  /* 0x0000d002030075a7 */ /* 0x0044e400080011ff */
[----:B---3--:R-:W-:Y:S05]  /*b6f0*/  @!P0 NANOSLEEP.SYNCS 0x989680 ;  /* 0x009896800000895d */ /* 0x008fea0003900000 */
[----:B------:R-:W3:Y:S02]  /*b700*/  @!P0 SYNCS.PHASECHK.TRANS64 P0, [R3+URZ+0xd0], R2 ;  /* 0x0000d002030085a7 */ /* 0x000ee400080010ff */
[----:B---3--:R-:W-:Y:S05]  /*b710*/  @!P0 BRA `(.L_x_24) ;  /* 0xfffffffc00f08947 */ /* 0x008fea000383ffff */
[----:B------:R-:W-:Y:S05]  /*b720*/  BRA `(.L_x_129) ;  /* 0xffffff6000507947 */ /* 0x000fea000383ffff */
.L_x_27:
[----:B-1----:R-:W-:-:S07]  /*b730*/  MOV R0, UR33 ;  /* 0x0000002100007c02 */ /* 0x002fce0008000f00 */
.L_x_130:
[----:B-1----:R1:W2:Y:S02]  /*b740*/  SYNCS.PHASECHK.TRANS64.TRYWAIT P0, [R0+URZ+0x18], R3 ;  /* 0x00001803000075a7 */ /* 0x0022a400080011ff */
[----:B--2---:R-:W-:Y:S05]  /*b750*/  @!P0 NANOSLEEP.SYNCS 0x989680 ;  /* 0x009896800000895d */ /* 0x004fea0003900000 */
[----:B------:R-:W2:Y:S02]  /*b760*/  @!P0 SYNCS.PHASECHK.TRANS64 P0, [R0+URZ+0x18], R3 ;  /* 0x00001803000085a7 */ /* 0x000ea400080010ff */
[----:B--2---:R-:W-:Y:S05]  /*b770*/  @!P0 BRA `(.L_x_130) ;  /* 0xfffffffc00f08947 */ /* 0x004fea000383ffff */
[----:B------:R-:W-:Y:S05]  /*b780*/  BRA `(.L_x_26) ;  /* 0xffffff6000987947 */ /* 0x000fea000383ffff */
.L_x_34:
[----:B-1----:R-:W-:-:S07]  /*b790*/  MOV R0, UR17 ;  /* 0x0000001100007c02 */ /* 0x002fce0008000f00 */
.L_x_131:
[----:B-1----:R1:W2:Y:S02]  /*b7a0*/  SYNCS.PHASECHK.TRANS64.TRYWAIT P0, [R0+URZ+0x18], R3 ;  /* 0x00001803000075a7 */ /* 0x0022a400080011ff */
[----:B--2---:R-:W-:Y:S05]  /*b7b0*/  @!P0 NANOSLEEP.SYNCS 0x989680 ;  /* 0x009896800000895d */ /* 0x004fea0003900000 */
[----:B------:R-:W2:Y:S02]  /*b7c0*/  @!P0 SYNCS.PHASECHK.TRANS64 P0, [R0+URZ+0x18], R3 ;  /* 0x00001803000085a7 */ /* 0x000ea400080010ff */
[----:B--2---:R-:W-:Y:S05]  /*b7d0*/  @!P0 BRA `(.L_x_131) ;  /* 0xfffffffc00f08947 */ /* 0x004fea000383ffff */
[----:B------:R-:W-:Y:S05]  /*b7e0*/  BRA `(.L_x_33) ;  /* 0xffffff6400547947 */ /* 0x000fea000383ffff */
.L_x_39:
[----:B-1----:R1:W2:Y:S02]  /*b7f0*/  SYNCS.PHASECHK.TRANS64.TRYWAIT P0, [R3+URZ+0x80], R0 ;  /* 0x00008000030075a7 */ /* 0x0022a400080011ff */
[----:B--2---:R-:W-:Y:S05]  /*b800*/  @!P0 NANOSLEEP.SYNCS 0x989680 ;  /* 0x009896800000895d */ /* 0x004fea0003900000 */
[----:B------:R-:W2:Y:S02]  /*b810*/  @!P0 SYNCS.PHASECHK.TRANS64 P0, [R3+URZ+0x80], R0 ;  /* 0x00008000030085a7 */ /* 0x000ea400080010ff */
[----:B--2---:R-:W-:Y:S05]  /*b820*/  @!P0 BRA `(.L_x_39) ;  /* 0xfffffffc00f08947 */ /* 0x004fea000383ffff */
[----:B------:R-:W-:Y:S05]  /*b830*/  BRA `(.L_x_132) ;  /* 0xffffff6400f87947 */ /* 0x000fea000383ffff */
.L_x_43:
[----:B-1----:R-:W-:-:S07]  /*b840*/  MOV R0, UR4 ;  /* 0x0000000400007c02 */ /* 0x002fce0008000f00 */
.L_x_133:
[----:B-1----:R1:W2:Y:S02]  /*b850*/  SYNCS.PHASECHK.TRANS64.TRYWAIT P0, [R0+URZ], R3 ;  /* 0x00000003000075a7 */ /* 0x0022a400080011ff */
[----:B--2---:R-:W-:Y:S05]  /*b860*/  @!P0 NANOSLEEP.SYNCS 0x989680 ;  /* 0x009896800000895d */ /* 0x004fea0003900000 */
[----:B------:R-:W2:Y:S02]  /*b870*/  @!P0 SYNCS.PHASECHK.TRANS64 P0, [R0+URZ], R3 ;  /* 0x00000003000085a7 */ /* 0x000ea400080010ff */
[----:B--2---:R-:W-:Y:S05]  /*b880*/  @!P0 BRA `(.L_x_133) ;  /* 0xfffffffc00f08947 */ /* 0x004fea000383ffff */
[----:B------:R-:W-:Y:S05]  /*b890*/  BRA `(.L_x_134) ;  /* 0xffffff6c00a47947 */ /* 0x000fea000383ffff */
.L_x_44:
[----:B------:R-:W-:-:S07]  /*b8a0*/  MOV R0, UR5 ;  /* 0x0000000500007c02 */ /* 0x000fce0008000f00 */
.L_x_135:
[----:B-1----:R1:W2:Y:S02]  /*b8b0*/  SYNCS.PHASECHK.TRANS64.TRYWAIT P0, [R0+URZ], R3 ;  /* 0x00000003000075a7 */ /* 0x0022a400080011ff */
[----:B--2---:R-:W-:Y:S05]  /*b8c0*/  @!P0 NANOSLEEP.SYNCS 0x989680 ;  /* 0x009896800000895d */ /* 0x004fea0003900000 */
[----:B------:R-:W2:Y:S02]  /*b8d0*/  @!P0 SYNCS.PHASECHK.TRANS64 P0, [R0+URZ], R3 ;  /* 0x00000003000085a7 */ /* 0x000ea400080010ff */
[----:B--2---:R-:W-:Y:S05]  /*b8e0*/  @!P0 BRA `(.L_x_135) ;  /* 0xfffffffc00f08947 */ /* 0x004fea000383ffff */
[----:B------:R-:W-:Y:S05]  /*b8f0*/  BRA `(.L_x_136) ;  /* 0xffffff6c00b07947 */ /* 0x000fea000383ffff */
.L_x_47:
[----:B-1----:R1:W2:Y:S02]  /*b900*/  SYNCS.PHASECHK.TRANS64.TRYWAIT P0, [R2+URZ+0xc0], R5 ;  /* 0x0000c005020075a7 */ /* 0x0022a400080011ff */
[----:B--2---:R-:W-:Y:S05]  /*b910*/  @!P0 NANOSLEEP.SYNCS 0x989680 ;  /* 0x009896800000895d */ /* 0x004fea0003900000 */
[----:B------:R-:W2:Y:S02]  /*b920*/  @!P0 SYNCS.PHASECHK.TRANS64 P0, [R2+URZ+0xc0], R5 ;  /* 0x0000c005020085a7 */ /* 0x000ea400080010ff */
[----:B--2---:R-:W-:Y:S05]  /*b930*/  @!P0 BRA `(.L_x_47) ;  /* 0xfffffffc00f08947 */ /* 0x004fea000383ffff */
[----:B------:R-:W-:Y:S05]  /*b940*/  BRA `(.L_x_137) ;  /* 0xffffff70000c7947 */ /* 0x000fea000383ffff */
.L_x_48:
[----:B------:R-:W-:-:S07]  /*b950*/  MOV R2, UR4 ;  /* 0x0000000400027c02 */ /* 0x000fce0008000f00 */
.L_x_138:
[----:B-1----:R1:W2:Y:S02]  /*b960*/  SYNCS.PHASECHK.TRANS64.TRYWAIT P0, [R2+URZ+0x90], R5 ;  /* 0x00009005020075a7 */ /* 0x0022a400080011ff */
[----:B--2---:R-:W-:Y:S05]  /*b970*/  @!P0 NANOSLEEP.SYNCS 0x989680 ;  /* 0x009896800000895d */ /* 0x004fea0003900000 */
[----:B------:R-:W2:Y:S02]  /*b980*/  @!P0 SYNCS.PHASECHK.TRANS64 P0, [R2+URZ+0x90], R5 ;  /* 0x00009005020085a7 */ /* 0x000ea400080010ff */
[----:B--2---:R-:W-:Y:S05]  /*b990*/  @!P0 BRA `(.L_x_138) ;  /* 0xfffffffc00f08947 */ /* 0x004fea000383ffff */
[----:B------:R-:W-:Y:S05]  /*b9a0*/  BRA `(.L_x_139) ;  /* 0xffffff70001c7947 */ /* 0x000fea000383ffff */
.L_x_49:
[----:B-1----:R1:W2:Y:S02]  /*b9b0*/  SYNCS.PHASECHK.TRANS64.TRYWAIT P1, [R2+URZ+0x80], R5 ;  /* 0x00008005020075a7 */ /* 0x0022a400080211ff */
[----:B--2---:R-:W-:Y:S05]  /*b9c0*/  @!P1 NANOSLEEP.SYNCS 0x989680 ;  /* 0x009896800000995d */ /* 0x004fea0003900000 */
[----:B------:R-:W2:Y:S02]  /*b9d0*/  @!P1 SYNCS.PHASECHK.TRANS64 P1, [R2+URZ+0x80], R5 ;  /* 0x00008005020095a7 */ /* 0x000ea400080210ff */
[----:B--2---:R-:W-:Y:S05]  /*b9e0*/  @!P1 BRA `(.L_x_49) ;  /* 0xfffffffc00f09947 */ /* 0x004fea000383ffff */
[----:B------:R-:W-:Y:S05]  /*b9f0*/  BRA `(.L_x_140) ;  /* 0xffffff70004c7947 */ /* 0x000fea000383ffff */
.L_x_52:
[----:B------:R-:W-:-:S07]  /*ba00*/  MOV R0, UR4 ;  /* 0x0000000400007c02 */ /* 0x000fce0008000f00 */
.L_x_141:
[----:B-1----:R1:W2:Y:S02]  /*ba10*/  SYNCS.PHASECHK.TRANS64.TRYWAIT P0, [R0+URZ+0x90], R3 ;  /* 0x00009003000075a7 */ /* 0x0022a400080011ff */
[----:B--2---:R-:W-:Y:S05]  /*ba20*/  @!P0 NANOSLEEP.SYNCS 0x989680 ;  /* 0x009896800000895d */ /* 0x004fea0003900000 */
[----:B------:R-:W2:Y:S02]  /*ba30*/  @!P0 SYNCS.PHASECHK.TRANS64 P0, [R0+URZ+0x90], R3 ;  /* 0x00009003000085a7 */ /* 0x000ea400080010ff */
[----:B--2---:R-:W-:Y:S05]  /*ba40*/  @!P0 BRA `(.L_x_141) ;  /* 0xfffffffc00f08947 */ /* 0x004fea000383ffff */
[----:B------:R-:W-:Y:S05]  /*ba50*/  BRA `(.L_x_51) ;  /* 0xffffff7000a07947 */ /* 0x000fea000383ffff */
.L_x_59:
[----:B-1----:R1:W2:Y:S02]  /*ba60*/  SYNCS.PHASECHK.TRANS64.TRYWAIT P1, [R0+URZ+0x80], R5 ;  /* 0x00008005000075a7 */ /* 0x0022a400080211ff */
[----:B--2---:R-:W-:Y:S05]  /*ba70*/  @!P1 NANOSLEEP.SYNCS 0x989680 ;  /* 0x009896800000995d */ /* 0x004fea0003900000 */
[----:B------:R-:W2:Y:S02]  /*ba80*/  @!P1 SYNCS.PHASECHK.TRANS64 P1, [R0+URZ+0x80], R5 ;  /* 0x00008005000095a7 */ /* 0x000ea400080210ff */
[----:B--2---:R-:W-:Y:S05]  /*ba90*/  @!P1 BRA `(.L_x_59) ;  /* 0xfffffffc00f09947 */ /* 0x004fea000383ffff */
[----:B------:R-:W-:Y:S05]  /*baa0*/  BRA `(.L_x_142) ;  /* 0xffffff7800147947 */ /* 0x000fea000383ffff */
.L_x_60:
[----:B------:R-:W-:-:S07]  /*bab0*/  MOV R3, UR30 ;  /* 0x0000001e00037c02 */ /* 0x000fce0008000f00 */
.L_x_143:
[----:B-1----:R1:W2:Y:S02]  /*bac0*/  SYNCS.PHASECHK.TRANS64.TRYWAIT P0, [R3+URZ+0xb0], R0 ;  /* 0x0000b000030075a7 */ /* 0x0022a400080011ff */
[----:B--2---:R-:W-:Y:S05]  /*bad0*/  @!P0 NANOSLEEP.SYNCS 0x989680 ;  /* 0x009896800000895d */ /* 0x004fea0003900000 */
[----:B------:R-:W2:Y:S02]  /*bae0*/  @!P0 SYNCS.PHASECHK.TRANS64 P0, [R3+URZ+0xb0], R0 ;  /* 0x0000b000030085a7 */ /* 0x000ea400080010ff */
[----:B--2---:R-:W-:Y:S05]  /*baf0*/  @!P0 BRA `(.L_x_143) ;  /* 0xfffffffc00f08947 */ /* 0x004fea000383ffff */
[----:B------:R-:W-:Y:S05]  /*bb00*/  BRA `(.L_x_144) ;  /* 0xffffff78004c7947 */ /* 0x000fea000383ffff */
.L_x_63:
[----:B------:R-:W-:Y:S07]  /*bb10*/  MOV R0, UR5 ;  /* 0x0000000500007c02 */ /* 0x000fee0008000f00 */
.L_x_145:
[----:B-1----:R1:W2:Y:S02]  /*bb20*/  SYNCS.PHASECHK.TRANS64.TRYWAIT P0, [R0+URZ], R3 ;  /* 0x00000003000075a7 */ /* 0x0022a400080011ff */
[----:B--2---:R-:W-:Y:S05]  /*bb30*/  @!P0 NANOSLEEP.SYNCS 0x989680 ;  /* 0x009896800000895d */ /* 0x004fea0003900000 */
[----:B------:R-:W2:Y:S02]  /*bb40*/  @!P0 SYNCS.PHASECHK.TRANS64 P0, [R0+URZ], R3 ;  /* 0x00000003000085a7 */ /* 0x000ea400080010ff */
[----:B--2---:R-:W-:Y:S05]  /*bb50*/  @!P0 BRA `(.L_x_145) ;  /* 0xfffffffc00f08947 */ /* 0x004fea000383ffff */
[----:B------:R-:W-:Y:S05]  /*bb60*/  BRA `(.L_x_62) ;  /* 0xffffff7800687947 */ /* 0x000fea000383ffff */
.L_x_66:
[----:B------:R-:W-:-:S07]  /*bb70*/  MOV R0, UR4 ;  /* 0x0000000400007c02 */ /* 0x000fce0008000f00 */
.L_x_146:
[----:B--2---:R2:W4:Y:S02]  /*bb80*/  SYNCS.PHASECHK.TRANS64.TRYWAIT P0, [R0+URZ], R3 ;  /* 0x00000003000075a7 */ /* 0x00452400080011ff */
[----:B----4-:R-:W-:Y:S05]  /*bb90*/  @!P0 NANOSLEEP.SYNCS 0x989680 ;  /* 0x009896800000895d */ /* 0x010fea0003900000 */
[----:B------:R-:W4:Y:S02]  /*bba0*/  @!P0 SYNCS.PHASECHK.TRANS64 P0, [R0+URZ], R3 ;  /* 0x00000003000085a7 */ /* 0x000f2400080010ff */
[----:B----4-:R-:W-:Y:S05]  /*bbb0*/  @!P0 BRA `(.L_x_146) ;  /* 0xfffffffc00f08947 */ /* 0x010fea000383ffff */
[----:B------:R-:W-:Y:S05]  /*bbc0*/  BRA `(.L_x_147) ;  /* 0xffffff7c00447947 */ /* 0x000fea000383ffff */
.L_x_67:
[----:B------:R-:W-:-:S07]  /*bbd0*/  MOV R0, UR4 ;  /* 0x0000000400007c02 */ /* 0x000fce0008000f00 */
.L_x_148:
[----:B-1----:R1:W2:Y:S02]  /*bbe0*/  SYNCS.PHASECHK.TRANS64.TRYWAIT P0, [R0+URZ], R3 ;  /* 0x00000003000075a7 */ /* 0x0022a400080011ff */
[----:B--2---:R-:W-:Y:S05]  /*bbf0*/  @!P0 NANOSLEEP.SYNCS 0x989680 ;  /* 0x009896800000895d */ /* 0x004fea0003900000 */
[----:B------:R-:W2:Y:S02]  /*bc00*/  @!P0 SYNCS.PHASECHK.TRANS64 P0, [R0+URZ], R3 ;  /* 0x00000003000085a7 */ /* 0x000ea400080010ff */
[----:B--2---:R-:W-:Y:S05]  /*bc10*/  @!P0 BRA `(.L_x_148) ;  /* 0xfffffffc00f08947 */ /* 0x004fea000383ffff */
[----:B------:R-:W-:Y:S05]  /*bc20*/  BRA `(.L_x_149) ;  /* 0xffffff7c00507947 */ /* 0x000fea000383ffff */
.L_x_72:
[----:B--2---:R2:W3:Y:S02]  /*bc30*/  SYNCS.PHASECHK.TRANS64.TRYWAIT P0, [R12+URZ+0x80], R9 ;  /* 0x000080090c0075a7 */ /* 0x0044e400080011ff */
[----:B---3--:R-:W-:Y:S05]  /*bc40*/  @!P0 NANOSLEEP.SYNCS 0x989680 ;  /* 0x009896800000895d */ /* 0x008fea0003900000 */
[----:B------:R-:W3:Y:S02]  /*bc50*/  @!P0 SYNCS.PHASECHK.TRANS64 P0, [R12+URZ+0x80], R9 ;  /* 0x000080090c0085a7 */ /* 0x000ee400080010ff */
[----:B---3--:R-:W-:Y:S05]  /*bc60*/  @!P0 BRA `(.L_x_72) ;  /* 0xfffffffc00f08947 */ /* 0x008fea000383ffff */
[----:B------:R-:W-:Y:S05]  /*bc70*/  BRA `(.L_x_150) ;  /* 0xffffff8000707947 */ /* 0x000fea000383ffff */
.L_x_75:
[----:B------:R-:W-:Y:S07]  /*bc80*/  MOV R0, UR21 ;  /* 0x0000001500007c02 */ /* 0x000fee0008000f00 */
.L_x_151:
[----:B--2---:R2:W3:Y:S02]  /*bc90*/  SYNCS.PHASECHK.TRANS64.TRYWAIT P2, [R0+URZ+0x78], R11 ;  /* 0x0000780b000075a7 */ /* 0x0044e400080411ff */
[----:B---3--:R-:W-:Y:S05]  /*bca0*/  @!P2 NANOSLEEP.SYNCS 0x989680 ;  /* 0x009896800000a95d */ /* 0x008fea0003900000 */
[----:B------:R-:W3:Y:S02]  /*bcb0*/  @!P2 SYNCS.PHASECHK.TRANS64 P2, [R0+URZ+0x78], R11 ;  /* 0x0000780b0000a5a7 */ /* 0x000ee400080410ff */
[----:B---3--:R-:W-:Y:S05]  /*bcc0*/  @!P2 BRA `(.L_x_151) ;  /* 0xfffffffc00f0a947 */ /* 0x008fea000383ffff */
[----:B------:R-:W-:Y:S05]  /*bcd0*/  BRA `(.L_x_74) ;  /* 0xffffff8400d87947 */ /* 0x000fea000383ffff */
.L_x_78:
[----:B--2---:R-:W-:Y:S07]  /*bce0*/  MOV R0, UR21 ;  /* 0x0000001500007c02 */ /* 0x004fee0008000f00 */
.L_x_152:
[----:B--2---:R2:W3:Y:S02]  /*bcf0*/  SYNCS.PHASECHK.TRANS64.TRYWAIT P0, [R0+URZ+0x50], R9 ;  /* 0x00005009000075a7 */ /* 0x0044e400080011ff */
[----:B---3--:R-:W-:Y:S05]  /*bd00*/  @!P0 NANOSLEEP.SYNCS 0x989680 ;  /* 0x009896800000895d */ /* 0x008fea0003900000 */
[----:B------:R-:W3:Y:S02]  /*bd10*/  @!P0 SYNCS.PHASECHK.TRANS64 P0, [R0+URZ+0x50], R9 ;  /* 0x00005009000085a7 */ /* 0x000ee400080010ff */
[----:B---3--:R-:W-:Y:S05]  /*bd20*/  @!P0 BRA `(.L_x_152) ;  /* 0xfffffffc00f08947 */ /* 0x008fea000383ffff */
[----:B------:R-:W-:Y:S05]  /*bd30*/  BRA `(.L_x_153) ;  /* 0xffffff8800347947 */ /* 0x000fea000383ffff */
.L_x_79:
[----:B------:R-:W-:Y:S07]  /*bd40*/  MOV R0, UR21 ;  /* 0x0000001500007c02 */ /* 0x000fee0008000f00 */
.L_x_154:
[----:B--2---:R2:W3:Y:S02]  /*bd50*/  SYNCS.PHASECHK.TRANS64.TRYWAIT P0, [R0+URZ+0x58], R9 ;  /* 0x00005809000075a7 */ /* 0x0044e400080011ff */
[----:B---3--:R-:W-:Y:S05]  /*bd60*/  @!P0 NANOSLEEP.SYNCS 0x989680 ;  /* 0x009896800000895d */ /* 0x008fea0003900000 */
[----:B------:R-:W3:Y:S02]  /*bd70*/  @!P0 SYNCS.PHASECHK.TRANS64 P0, [R0+URZ+0x58], R9 ;  /* 0x00005809000085a7 */ /* 0x000ee400080010ff */
[----:B---3--:R-:W-:Y:S05]  /*bd80*/  @!P0 BRA `(.L_x_154) ;  /* 0xfffffffc00f08947 */ /* 0x008fea000383ffff */
[----:B------:R-:W-:Y:S05]  /*bd90*/  BRA `(.L_x_155) ;  /* 0xffffff8800707947 */ /* 0x000fea000383ffff */
.L_x_80:
[----:B------:R-:W-:Y:S07]  /*bda0*/  MOV R0, UR21 ;  /* 0x0000001500007c02 */ /* 0x000fee0008000f00 */
.L_x_156:
[----:B--2---:R2:W3:Y:S02]  /*bdb0*/  SYNCS.PHASECHK.TRANS64.TRYWAIT P0, [R0+URZ+0x60], R9 ;  /* 0x00006009000075a7 */ /* 0x0044e400080011ff */
[----:B---3--:R-:W-:Y:S05]  /*bdc0*/  @!P0 NANOSLEEP.SYNCS 0x989680 ;  /* 0x009896800000895d */ /* 0x008fea0003900000 */
[----:B------:R-:W3:Y:S02]  /*bdd0*/  @!P0 SYNCS.PHASECHK.TRANS64 P0, [R0+URZ+0x60], R9 ;  /* 0x00006009000085a7 */ /* 0x000ee400080010ff */
[----:B---3--:R-:W-:Y:S05]  /*bde0*/  @!P0 BRA `(.L_x_156) ;  /* 0xfffffffc00f08947 */ /* 0x008fea000383ffff */
[----:B------:R-:W-:Y:S05]  /*bdf0*/  BRA `(.L_x_157) ;  /* 0xffffff8800b87947 */ /* 0x000fea000383ffff */
.L_x_81:
[----:B------:R-:W-:Y:S07]  /*be00*/  MOV R0, UR21 ;  /* 0x0000001500007c02 */ /* 0x000fee0008000f00 */
.L_x_158:
[----:B--2---:R2:W3:Y:S02]  /*be10*/  SYNCS.PHASECHK.TRANS64.TRYWAIT P0, [R0+URZ+0x68], R9 ;  /* 0x00006809000075a7 */ /* 0x0044e400080011ff */
[----:B---3--:R-:W-:Y:S05]  /*be20*/  @!P0 NANOSLEEP.SYNCS 0x989680 ;  /* 0x009896800000895d */ /* 0x008fea0003900000 */
[----:B------:R-:W3:Y:S02]  /*be30*/  @!P0 SYNCS.PHASECHK.TRANS64 P0, [R0+URZ+0x68], R9 ;  /* 0x00006809000085a7 */ /* 0x000ee400080010ff */
[----:B---3--:R-:W-:Y:S05]  /*be40*/  @!P0 BRA `(.L_x_158) ;  /* 0xfffffffc00f08947 */ /* 0x008fea000383ffff */
[----:B------:R-:W-:Y:S05]  /*be50*/  BRA `(.L_x_159) ;  /* 0xffffff8800fc7947 */ /* 0x000fea000383ffff */
.L_x_83:
[----:B------:R-:W-:-:S07]  /*be60*/  MOV R0, UR21 ;  /* 0x0000001500007c02 */ /* 0x000fce0008000f00 */
.L_x_160:
[----:B---3--:R3:W4:Y:S02]  /*be70*/  SYNCS.PHASECHK.TRANS64.TRYWAIT P0, [R0+URZ+0x50], R3 ;  /* 0x00005003000075a7 */ /* 0x00872400080011ff */
[----:B----4-:R-:W-:Y:S05]  /*be80*/  @!P0 NANOSLEEP.SYNCS 0x989680 ;  /* 0x009896800000895d */ /* 0x010fea0003900000 */
[----:B------:R-:W4:Y:S02]  /*be90*/  @!P0 SYNCS.PHASECHK.TRANS64 P0, [R0+URZ+0x50], R3 ;  /* 0x00005003000085a7 */ /* 0x000f2400080010ff */
[----:B----4-:R-:W-:Y:S05]  /*bea0*/  @!P0 BRA `(.L_x_160) ;  /* 0xfffffffc00f08947 */ /* 0x010fea000383ffff */
[----:B------:R-:W-:Y:S05]  /*beb0*/  BRA `(.L_x_161) ;  /* 0xffffff8c00747947 */ /* 0x000fea000383ffff */
.L_x_84:
[----:B---3--:R-:W-:-:S07]  /*bec0*/  MOV R0, UR21 ;  /* 0x0000001500007c02 */ /* 0x008fce0008000f00 */
.L_x_162:
[----:B---3--:R3:W4:Y:S02]  /*bed0*/  SYNCS.PHASECHK.TRANS64.TRYWAIT P0, [R0+URZ+0x58], R3 ;  /* 0x00005803000075a7 */ /* 0x00872400080011ff */
[----:B----4-:R-:W-:Y:S05]  /*bee0*/  @!P0 NANOSLEEP.SYNCS 0x989680 ;  /* 0x009896800000895d */ /* 0x010fea0003900000 */
[----:B------:R-:W4:Y:S02]  /*bef0*/  @!P0 SYNCS.PHASECHK.TRANS64 P0, [R0+URZ+0x58], R3 ;  /* 0x00005803000085a7 */ /* 0x000f2400080010ff */
[----:B----4-:R-:W-:Y:S05]  /*bf00*/  @!P0 BRA `(.L_x_162) ;  /* 0xfffffffc00f08947 */ /* 0x010fea000383ffff */
[----:B------:R-:W-:Y:S05]  /*bf10*/  BRA `(.L_x_163) ;  /* 0xffffff8c00647947 */ /* 0x000fea000383ffff */
.L_x_85:
[----:B---3--:R-:W-:-:S07]  /*bf20*/  MOV R0, UR21 ;  /* 0x0000001500007c02 */ /* 0x008fce0008000f00 */
.L_x_164:
[----:B---3--:R3:W4:Y:S02]  /*bf30*/  SYNCS.PHASECHK.TRANS64.TRYWAIT P0, [R0+URZ+0x60], R3 ;  /* 0x00006003000075a7 */ /* 0x00872400080011ff */
[----:B----4-:R-:W-:Y:S05]  /*bf40*/  @!P0 NANOSLEEP.SYNCS 0x989680 ;  /* 0x009896800000895d */ /* 0x010fea0003900000 */
[----:B------:R-:W4:Y:S02]  /*bf50*/  @!P0 SYNCS.PHASECHK.TRANS64 P0, [R0+URZ+0x60], R3 ;  /* 0x00006003000085a7 */ /* 0x000f2400080010ff */
[----:B----4-:R-:W-:Y:S05]  /*bf60*/  @!P0 BRA `(.L_x_164) ;  /* 0xfffffffc00f08947 */ /* 0x010fea000383ffff */
[----:B------:R-:W-:Y:S05]  /*bf70*/  BRA `(.L_x_165) ;  /* 0xffffff8c00547947 */ /* 0x000fea000383ffff */
.L_x_87:
[----:B-1----:R1:W2:Y:S02]  /*bf80*/  SYNCS.PHASECHK.TRANS64.TRYWAIT P0, [R3+URZ+0x80], R0 ;  /* 0x00008000030075a7 */ /* 0x0022a400080011ff */
[----:B--2---:R-:W-:Y:S05]  /*bf90*/  @!P0 NANOSLEEP.SYNCS 0x989680 ;  /* 0x009896800000895d */ /* 0x004fea0003900000 */
[----:B------:R-:W2:Y:S02]  /*bfa0*/  @!P0 SYNCS.PHASECHK.TRANS64 P0, [R3+URZ+0x80], R0 ;  /* 0x00008000030085a7 */ /* 0x000ea400080010ff */
[----:B--2---:R-:W-:Y:S05]  /*bfb0*/  @!P0 BRA `(.L_x_87) ;  /* 0xfffffffc00f08947 */ /* 0x004fea000383ffff */
[----:B------:R-:W-:Y:S05]  /*bfc0*/  BRA `(.L_x_166) ;  /* 0xffffff9000187947 */ /* 0x000fea000383ffff */
.L_x_98:
[----:B-1----:R1:W2:Y:S02]  /*bfd0*/  SYNCS.PHASECHK.TRANS64.TRYWAIT P1, [R3+URZ+0x30], R0 ;  /* 0x00003000030075a7 */ /* 0x0022a400080211ff */
[----:B--2---:R-:W-:Y:S05]  /*bfe0*/  @!P1 NANOSLEEP.SYNCS 0x989680 ;  /* 0x009896800000995d */ /* 0x004fea0003900000 */
[----:B------:R-:W2:Y:S02]  /*bff0*/  @!P1 SYNCS.PHASECHK.TRANS64 P1, [R3+URZ+0x30], R0 ;  /* 0x00003000030095a7 */ /* 0x000ea400080210ff */
[----:B--2---:R-:W-:Y:S05]  /*c000*/  @!P1 BRA `(.L_x_98) ;  /* 0xfffffffc00f09947 */ /* 0x004fea000383ffff */
[----:B------:R-:W-:Y:S05]  /*c010*/  BRA `(.L_x_97) ;  /* 0xffffff9c009c7947 */ /* 0x000fea000383ffff */
.L_x_100:
[----:B-1----:R1:W4:Y:S02]  /*c020*/  SYNCS.PHASECHK.TRANS64.TRYWAIT P0, [R78+URZ+0xa0], R5 ;  /* 0x0000a0054e0075a7 */ /* 0x00232400080011ff */
[----:B----4-:R-:W-:Y:S05]  /*c030*/  @!P0 NANOSLEEP.SYNCS 0x989680 ;  /* 0x009896800000895d */ /* 0x010fea0003900000 */
[----:B------:R-:W4:Y:S02]  /*c040*/  @!P0 SYNCS.PHASECHK.TRANS64 P0, [R78+URZ+0xa0], R5 ;  /* 0x0000a0054e0085a7 */ /* 0x000f2400080010ff */
[----:B----4-:R-:W-:Y:S05]  /*c050*/  @!P0 BRA `(.L_x_100) ;  /* 0xfffffffc00f08947 */ /* 0x010fea000383ffff */
[----:B------:R-:W-:Y:S05]  /*c060*/  BRA `(.L_x_99) ;  /* 0xffffff9c00f87947 */ /* 0x000fea000383ffff */
.L_x_108:
[----:B--2---:R2:W3:Y:S02]  /*c070*/  SYNCS.PHASECHK.TRANS64.TRYWAIT P0, [R116+URZ+0x30], R3 ;  /* 0x00003003740075a7 */ /* 0x0044e400080011ff */
[----:B---3--:R-:W-:Y:S05]  /*c080*/  @!P0 NANOSLEEP.SYNCS 0x989680 ;  /* 0x009896800000895d */ /* 0x008fea0003900000 */
[----:B------:R-:W3:Y:S02]  /*c090*/  @!P0 SYNCS.PHASECHK.TRANS64 P0, [R116+URZ+0x30], R3 ;  /* 0x00003003740085a7 */ /* 0x000ee400080010ff */
[----:B---3--:R-:W-:Y:S05]  /*c0a0*/  @!P0 BRA `(.L_x_108) ;  /* 0xfffffffc00f08947 */ /* 0x008fea000383ffff */
[----:B------:R-:W-:Y:S05]  /*c0b0*/  BRA `(.L_x_107) ;  /* 0xffffffb000fc7947 */ /* 0x000fea000383ffff */
.L_x_116:
[----:B--2---:R2:W3:Y:S02]  /*c0c0*/  SYNCS.PHASECHK.TRANS64.TRYWAIT P0, [R0+URZ+0x30], R7 ;  /* 0x00003007000075a7 */ /* 0x0044e400080011ff */
[----:B---3--:R-:W-:Y:S05]  /*c0d0*/  @!P0 NANOSLEEP.SYNCS 0x989680 ;  /* 0x009896800000895d */ /* 0x008fea0003900000 */
[----:B------:R-:W3:Y:S02]  /*c0e0*/  @!P0 SYNCS.PHASECHK.TRANS64 P0, [R0+URZ+0x30], R7 ;  /* 0x00003007000085a7 */ /* 0x000ee400080010ff */
[----:B---3--:R-:W-:Y:S05]  /*c0f0*/  @!P0 BRA `(.L_x_116) ;  /* 0xfffffffc00f08947 */ /* 0x008fea000383ffff */
[----:B------:R-:W-:Y:S05]  /*c100*/  BRA `(.L_x_115) ;  /* 0xffffffc800507947 */ /* 0x000fea000383ffff */
.L_x_124:
[----:B--2---:R2:W3:Y:S02]  /*c110*/  SYNCS.PHASECHK.TRANS64.TRYWAIT P0, [R0+URZ+0x30], R5 ;  /* 0x00003005000075a7 */ /* 0x0044e400080011ff */
[----:B---3--:R-:W-:Y:S05]  /*c120*/  @!P0 NANOSLEEP.SYNCS 0x989680 ;  /* 0x009896800000895d */ /* 0x008fea0003900000 */
[----:B------:R-:W3:Y:S02]  /*c130*/  @!P0 SYNCS.PHASECHK.TRANS64 P0, [R0+URZ+0x30], R5 ;  /* 0x00003005000085a7 */ /* 0x000ee400080010ff */
[----:B---3--:R-:W-:Y:S05]  /*c140*/  @!P0 BRA `(.L_x_124) ;  /* 0xfffffffc00f08947 */ /* 0x008fea000383ffff */
[----:B------:R-:W-:Y:S05]  /*c150*/  BRA `(.L_x_123) ;  /* 0xffffffdc00b07947 */ /* 0x000fea000383ffff */
        .weak           $__internal_0_$__cuda_sm10x_tcgen05_guardrail_trap_col_being_dealloced_not_returned_by_alloc
        .type           $__internal_0_$__cuda_sm10x_tcgen05_guardrail_trap_col_being_dealloced_not_returned_by_alloc,@function
        .size           $__internal_0_$__cuda_sm10x_tcgen05_guardrail_trap_col_being_dealloced_not_returned_by_alloc,($__internal_1_$__cuda_sm10x_tcgen05_guardrail_trap_phase_invalid_during_alloc - $__internal_0_$__cuda_sm10x_tcgen05_guardrail_trap_col_being_dealloced_not_returned_by_alloc)
$__internal_0_$__cuda_sm10x_tcgen05_guardrail_trap_col_being_dealloced_not_returned_by_alloc:
[----:B------:R-:W-:Y:S05]  /*c160*/  BPT.TRAP 0x1 ;  /* 0x000000040000795c */ /* 0x000fea0000300000 */
[----:B------:R-:W-:-:S04]  /*c170*/  HFMA2 R3, -RZ, RZ, 0, 0 ;  /* 0x00000000ff037431 */ /* 0x000fc800000001ff */
[----:B------:R-:W-:Y:S05]  /*c180*/  RET.REL.NODEC R2 `(_ZN7cutlass13device_kernelINS_4gemm6kernel13GemmUniversalIN4cute5tupleIJiiiiEEENS1_10collective13CollectiveMmaINS1_35MainloopSm100TmaUmmaWarpSpecializedILi3ELi2ELi2ENS5_IJNS4_1CILi1EEENSA_ILi2EEESB_EEEEENS5_IJNSA_ILi128EEENSA_ILi256EEESF_EEEaNS5_IJlSB_lEEEaSI_NS4_8TiledMMAINS4_8MMA_AtomIJNS4_15SM100_MMA_S8_SSIaaiLi128ELi256ELNS4_4UMMA5MajorE0ELSN_0ELNSM_8SaturateE0EEEEEENS4_6LayoutINS5_IJSB_SB_SB_EEENS5_IJNSA_ILi0EEEST_ST_EEEEENS5_IJNS4_10UnderscoreESW_SW_EEEEENS4_23SM90_TMA_LOAD_MULTICASTENS4_14ComposedLayoutINS4_7SwizzleILi3ELi4ELi3EEENS4_18smem_ptr_flag_bitsILi8EEENSR_INS5_IJNSA_ILi8EEESF_EEENS5_IJSF_SB_EEEEEEEvNS4_8identityENS4_13SM90_TMA_LOADES19_vS1A_EENS_8epilogue10collective18CollectiveEpilogueINS1D_23Sm100TmaWarpSpecializedILi4ELi2ELi64ELb0ELb0EEEJSH_NS5_IJNSR_ISF_SB_EENSR_INSA_ILi64EEESB_EEEEEaSI_aSI_NS1D_6fusion15FusionCallbacksIS1H_NS1M_17LinearCombinationIaiaiLNS_15FloatRoundStyleE2EEESH_S1L_JEEENS4_5SM1004TMEM4LOAD26SM100_TMEM_LOAD_32dp32b64xES1B_NS10_INS11_ILi2ELi4ELi3EEES14_NSR_INS5_IJS15_S1J_EEENS5_IJS1J_SB_EEEEEEENS4_39AutoVectorizingCopyWithAssumedAlignmentILi128EEENS4_14SM90_TMA_STOREES20_S22_S22_EEEvvEEEEvNT_6ParamsE) ;  /* 0xffffff3c029c7950 */ /* 0x000fea0003c3ffff */
        .weak           $__internal_1_$__cuda_sm10x_tcgen05_guardrail_trap_phase_invalid_during_alloc
        .type           $__internal_1_$__cuda_sm10x_tcgen05_guardrail_trap_phase_invalid_during_alloc,@function
        .size           $__internal_1_$__cuda_sm10x_tcgen05_guardrail_trap_phase_invalid_during_alloc,($__internal_2_$__cuda_sm10x_tcgen05_guardrail_trap_unallocated_columns_being_dealloced - $__internal_1_$__cuda_sm10x_tcgen05_guardrail_trap_phase_invalid_during_alloc)
$__internal_1_$__cuda_sm10x_tcgen05_guardrail_trap_phase_invalid_during_alloc:
[----:B------:R-:W-:Y:S05]  /*c190*/  BPT.TRAP 0x1 ;  /* 0x000000040000795c */ /* 0x000fea0000300000 */
[----:B------:R-:W-:-:S04]  /*c1a0*/  MOV R5, 0x0 ;  /* 0x0000000000057802 */ /* 0x000fc80000000f00 */
[----:B------:R-:W-:Y:S05]  /*c1b0*/  RET.REL.NODEC R4 `(_ZN7cutlass13device_kernelINS_4gemm6kernel13GemmUniversalIN4cute5tupleIJiiiiEEENS1_10collective13CollectiveMmaINS1_35MainloopSm100TmaUmmaWarpSpecializedILi3ELi2ELi2ENS5_IJNS4_1CILi1EEENSA_ILi2EEESB_EEEEENS5_IJNSA_ILi128EEENSA_ILi256EEESF_EEEaNS5_IJlSB_lEEEaSI_NS4_8TiledMMAINS4_8MMA_AtomIJNS4_15SM100_MMA_S8_SSIaaiLi128ELi256ELNS4_4UMMA5MajorE0ELSN_0ELNSM_8SaturateE0EEEEEENS4_6LayoutINS5_IJSB_SB_SB_EEENS5_IJNSA_ILi0EEEST_ST_EEEEENS5_IJNS4_10UnderscoreESW_SW_EEEEENS4_23SM90_TMA_LOAD_MULTICASTENS4_14ComposedLayoutINS4_7SwizzleILi3ELi4ELi3EEENS4_18smem_ptr_flag_bitsILi8EEENSR_INS5_IJNSA_ILi8EEESF_EEENS5_IJSF_SB_EEEEEEEvNS4_8identityENS4_13SM90_TMA_LOADES19_vS1A_EENS_8epilogue10collective18CollectiveEpilogueINS1D_23Sm100TmaWarpSpecializedILi4ELi2ELi64ELb0ELb0EEEJSH_NS5_IJNSR_ISF_SB_EENSR_INSA_ILi64EEESB_EEEEEaSI_aSI_NS1D_6fusion15FusionCallbacksIS1H_NS1M_17LinearCombinationIaiaiLNS_15FloatRoundStyleE2EEESH_S1L_JEEENS4_5SM1004TMEM4LOAD26SM100_TMEM_LOAD_32dp32b64xES1B_NS10_INS11_ILi2ELi4ELi3EEES14_NSR_INS5_IJS15_S1J_EEENS5_IJS1J_SB_EEEEEEENS4_39AutoVectorizingCopyWithAssumedAlignmentILi128EEENS4_14SM90_TMA_STOREES20_S22_S22_EEEvvEEEEvNT_6ParamsE) ;  /* 0xffffff3c04907950 */ /* 0x000fea0003c3ffff */
        .weak           $__internal_2_$__cuda_sm10x_tcgen05_guardrail_trap_unallocated_columns_being_dealloced
        .type           $__internal_2_$__cuda_sm10x_tcgen05_guardrail_trap_unallocated_columns_being_dealloced,@function
        .size           $__internal_2_$__cuda_sm10x_tcgen05_guardrail_trap_unallocated_columns_being_dealloced,(.L_x_168 - $__internal_2_$__cuda_sm10x_tcgen05_guardrail_trap_unallocated_columns_being_dealloced)
$__internal_2_$__cuda_sm10x_tcgen05_guardrail_trap_unallocated_columns_being_dealloced:
[----:B------:R-:W-:Y:S05]  /*c1c0*/  BPT.TRAP 0x1 ;  /* 0x000000040000795c */ /* 0x000fea0000300000 */
[----:B------:R-:W-:-:S04]  /*c1d0*/  HFMA2 R3, -RZ, RZ, 0, 0 ;  /* 0x00000000ff037431 */ /* 0x000fc800000001ff */
[----:B------:R-:W-:Y:S05]  /*c1e0*/  RET.REL.NODEC R2 `(_ZN7cutlass13device_kernelINS_4gemm6kernel13GemmUniversalIN4cute5tupleIJiiiiEEENS1_10collective13CollectiveMmaINS1_35MainloopSm100TmaUmmaWarpSpecializedILi3ELi2ELi2ENS5_IJNS4_1CILi1EEENSA_ILi2EEESB_EEEEENS5_IJNSA_ILi128EEENSA_ILi256EEESF_EEEaNS5_IJlSB_lEEEaSI_NS4_8TiledMMAINS4_8MMA_AtomIJNS4_15SM100_MMA_S8_SSIaaiLi128ELi256ELNS4_4UMMA5MajorE0ELSN_0ELNSM_8SaturateE0EEEEEENS4_6LayoutINS5_IJSB_SB_SB_EEENS5_IJNSA_ILi0EEEST_ST_EEEEENS5_IJNS4_10UnderscoreESW_SW_EEEEENS4_23SM90_TMA_LOAD_MULTICASTENS4_14ComposedLayoutINS4_7SwizzleILi3ELi4ELi3EEENS4_18smem_ptr_flag_bitsILi8EEENSR_INS5_IJNSA_ILi8EEESF_EEENS5_IJSF_SB_EEEEEEEvNS4_8identityENS4_13SM90_TMA_LOADES19_vS1A_EENS_8epilogue10collective18CollectiveEpilogueINS1D_23Sm100TmaWarpSpecializedILi4ELi2ELi64ELb0ELb0EEEJSH_NS5_IJNSR_ISF_SB_EENSR_INSA_ILi64EEESB_EEEEEaSI_aSI_NS1D_6fusion15FusionCallbacksIS1H_NS1M_17LinearCombinationIaiaiLNS_15FloatRoundStyleE2EEESH_S1L_JEEENS4_5SM1004TMEM4LOAD26SM100_TMEM_LOAD_32dp32b64xES1B_NS10_INS11_ILi2ELi4ELi3EEES14_NSR_INS5_IJS15_S1J_EEENS5_IJS1J_SB_EEEEEEENS4_39AutoVectorizingCopyWithAssumedAlignmentILi128EEENS4_14SM90_TMA_STOREES20_S22_S22_EEEvvEEEEvNT_6ParamsE) ;  /* 0xffffff3c02847950 */ /* 0x000fea0003c3ffff */
.L_x_167:
[----:B------:R-:W-:-:S00]  /*c1f0*/  BRA `(.L_x_167) ;  /* 0xfffffffc00fc7947 */ /* 0x000fc0000383ffff */
[----:B------:R-:W-:-:S00]  /*c200*/  NOP ;  /* 0x0000000000007918 */ /* 0x000fc00000000000 */
[----:B------:R-:W-:-:S00]  /*c210*/  NOP ;  /* 0x0000000000007918 */ /* 0x000fc00000000000 */
[----:B------:R-:W-:-:S00]  /*c220*/  NOP ;  /* 0x0000000000007918 */ /* 0x000fc00000000000 */
[----:B------:R-:W-:-:S00]  /*c230*/  NOP ;  /* 0x0000000000007918 */ /* 0x000fc00000000000 */
[----:B------:R-:W-:-:S00]  /*c240*/  NOP ;  /* 0x0000000000007918 */ /* 0x000fc00000000000 */
[----:B------:R-:W-:-:S00]  /*c250*/  NOP ;  /* 0x0000000000007918 */ /* 0x000fc00000000000 */
[----:B------:R-:W-:-:S00]  /*c260*/  NOP ;  /* 0x0000000000007918 */ /* 0x000fc00000000000 */
[----:B------:R-:W-:-:S00]  /*c270*/  NOP ;  /* 0x0000000000007918 */ /* 0x000fc00000000000 */
.L_x_168:


//--------------------- .nv.global.init           --------------------------
	.section	.nv.global.init,"aw",@progbits
.nv.global.init:
	.type		$str$27,@object
	.size		$str$27,($str$28 - $str$27)
$str$27:
        /*0000*/ 	.byte	0x28, 0x61, 0x64, 0x64, 0x72, 0x65, 0x73, 0x73, 0x20, 0x26, 0x20, 0x6d, 0x61, 0x73, 0x6b, 0x29
        /*0010*/ 	.byte	0x20, 0x3d, 0x3d, 0x20, 0x30, 0x00
	.type		$str$28,@object
	.size		$str$28,($str$26 - $str$28)
$str$28:
        /*0016*/ 	.byte	0x2f, 0x74, 0x6d, 0x70, 0x2f, 0x63, 0x75, 0x74, 0x6c, 0x61, 0x73, 0x73, 0x5f, 0x73, 0x77, 0x65
        /*0026*/ 	.byte	0x65, 0x70, 0x5f, 0x73, 0x72, 0x63, 0x2f, 0x69, 0x6e, 0x63, 0x6c, 0x75, 0x64, 0x65, 0x2f, 0x63
        /*0036*/ 	.byte	0x75, 0x74, 0x65, 0x2f, 0x70, 0x6f, 0x69, 0x6e, 0x74, 0x65, 0x72, 0x5f, 0x66, 0x6c, 0x61, 0x67
        /*0046*/ 	.byte	0x67, 0x65, 0x64, 0x2e, 0x68, 0x70, 0x70, 0x00
	.type		$str$26,@object
	.size		$str$26,($str$25 - $str$26)
$str$26:
        /*004e*/ 	.byte	0x2f, 0x74, 0x6d, 0x70, 0x2f, 0x63, 0x75, 0x74, 0x6c, 0x61, 0x73, 0x73, 0x5f, 0x73, 0x77, 0x65
        /*005e*/ 	.byte	0x65, 0x70, 0x5f, 0x73, 0x72, 0x63, 0x2f, 0x69, 0x6e, 0x63, 0x6c, 0x75, 0x64, 0x65, 0x2f, 0x63
        /*006e*/ 	.byte	0x75, 0x74, 0x65, 0x2f, 0x61, 0x74, 0x6f, 0x6d, 0x2f, 0x63, 0x6f, 0x70, 0x79, 0x5f, 0x74, 0x72
        /*007e*/ 	.byte	0x61, 0x69, 0x74, 0x73, 0x5f, 0x73, 0x6d, 0x31, 0x30, 0x30, 0x2e, 0x68, 0x70, 0x70, 0x00
	.type		$str$25,@object
	.size		$str$25,(__unnamed_1 - $str$25)
$str$25:
        /*008d*/ 	.byte	0x28, 0x28, 0x75, 0x69, 0x6e, 0x74, 0x33, 0x32, 0x5f, 0x74, 0x28, 0x74, 0x68, 0x72, 0x65, 0x61
        /*009d*/ 	.byte	0x64, 0x49, 0x64, 0x78, 0x2e, 0x78, 0x29, 0x20, 0x2f, 0x20, 0x33, 0x32, 0x29, 0x20, 0x25, 0x20
        /*00ad*/ 	.byte	0x34, 0x29, 0x20, 0x3d, 0x3d, 0x20, 0x28, 0x28, 0x28, 0x74, 0x6d, 0x65, 0x6d, 0x5f, 0x61, 0x64
        /*00bd*/ 	.byte	0x64, 0x72, 0x20, 0x3e, 0x3e, 0x20, 0x31, 0x36, 0x29, 0x20, 0x2f, 0x20, 0x33, 0x32, 0x29, 0x20
        /*00cd*/ 	.byte	0x25, 0x20, 0x34, 0x29, 0x00
	.type		__unnamed_1,@object
	.size		__unnamed_1,(__unnamed_2 - __unnamed_1)
__unnamed_1:
        /*00d2*/ 	.byte	0x61, 0x75, 0x74, 0x6f, 0x20, 0x63, 0x75, 0x74, 0x65, 0x3a, 0x3a, 0x61, 0x73, 0x5f, 0x70, 0x6f
        /* <DEDUP_REMOVED lines=24> */
        /*0262*/ 	.byte	0x5d, 0x00
	.type		__unnamed_2,@object
	.size		__unnamed_2,(__unnamed_3 - __unnamed_2)
__unnamed_2:
        /* <DEDUP_REMOVED lines=26> */
	.type		__unnamed_3,@object
	.size		__unnamed_3,(.L_3 - __unnamed_3)
__unnamed_3:
        /* <DEDUP_REMOVED lines=42> */
        /*0696*/ 	.byte	0x43, 0x3c, 0x30, 0x3e, 0x3e, 0x3e, 0x3e, 0x5d, 0x00
.L_3:


//--------------------- .nv.shared._ZN7cutlass13device_kernelINS_4gemm6kernel13GemmUniversalIN4cute5tupleIJiiiiEEENS1_10collective13CollectiveMmaINS1_35MainloopSm100TmaUmmaWarpSpecializedILi3ELi2ELi2ENS5_IJNS4_1CILi1EEENSA_ILi2EEESB_EEEEENS5_IJNSA_ILi128EEENSA_ILi256EEESF_EEEaNS5_IJlSB_lEEEaSI_NS4_8TiledMMAINS4_8MMA_AtomIJNS4_15SM100_MMA_S8_SSIaaiLi128ELi256ELNS4_4UMMA5MajorE0ELSN_0ELNSM_8SaturateE0EEEEEENS4_6LayoutINS5_IJSB_SB_SB_EEENS5_IJNSA_ILi0EEEST_ST_EEEEENS5_IJNS4_10UnderscoreESW_SW_EEEEENS4_23SM90_TMA_LOAD_MULTICASTENS4_14ComposedLayoutINS4_7SwizzleILi3ELi4ELi3EEENS4_18smem_ptr_flag_bitsILi8EEENSR_INS5_IJNSA_ILi8EEESF_EEENS5_IJSF_SB_EEEEEEEvNS4_8identityENS4_13SM90_TMA_LOADES19_vS1A_EENS_8epilogue10collective18CollectiveEpilogueINS1D_23Sm100TmaWarpSpecializedILi4ELi2ELi64ELb0ELb0EEEJSH_NS5_IJNSR_ISF_SB_EENSR_INSA_ILi64EEESB_EEEEEaSI_aSI_NS1D_6fusion15FusionCallbacksIS1H_NS1M_17LinearCombinationIaiaiLNS_15FloatRoundStyleE2EEESH_S1L_JEEENS4_5SM1004TMEM4LOAD26SM100_TMEM_LOAD_32dp32b64xES1B_NS10_INS11_ILi2ELi4ELi3EEES14_NSR_INS5_IJS15_S1J_EEENS5_IJS1J_SB_EEEEEEENS4_39AutoVectorizingCopyWithAssumedAlignmentILi128EEENS4_14SM90_TMA_STOREES20_S22_S22_EEEvvEEEEvNT_6ParamsE --------------------------
	.section	.nv.shared._ZN7cutlass13device_kernelINS_4gemm6kernel13GemmUniversalIN4cute5tupleIJiiiiEEENS1_10collective13CollectiveMmaINS1_35MainloopSm100TmaUmmaWarpSpecializedILi3ELi2ELi2ENS5_IJNS4_1CILi1EEENSA_ILi2EEESB_EEEEENS5_IJNSA_ILi128EEENSA_ILi256EEESF_EEEaNS5_IJlSB_lEEEaSI_NS4_8TiledMMAINS4_8MMA_AtomIJNS4_15SM100_MMA_S8_SSIaaiLi128ELi256ELNS4_4UMMA5MajorE0ELSN_0ELNSM_8SaturateE0EEEEEENS4_6LayoutINS5_IJSB_SB_SB_EEENS5_IJNSA_ILi0EEEST_ST_EEEEENS5_IJNS4_10UnderscoreESW_SW_EEEEENS4_23SM90_TMA_LOAD_MULTICASTENS4_14ComposedLayoutINS4_7SwizzleILi3ELi4ELi3EEENS4_18smem_ptr_flag_bitsILi8EEENSR_INS5_IJNSA_ILi8EEESF_EEENS5_IJSF_SB_EEEEEEEvNS4_8identityENS4_13SM90_TMA_LOADES19_vS1A_EENS_8epilogue10collective18CollectiveEpilogueINS1D_23Sm100TmaWarpSpecializedILi4ELi2ELi64ELb0ELb0EEEJSH_NS5_IJNSR_ISF_SB_EENSR_INSA_ILi64EEESB_EEEEEaSI_aSI_NS1D_6fusion15FusionCallbacksIS1H_NS1M_17LinearCombinationIaiaiLNS_15FloatRoundStyleE2EEESH_S1L_JEEENS4_5SM1004TMEM4LOAD26SM100_TMEM_LOAD_32dp32b64xES1B_NS10_INS11_ILi2ELi4ELi3EEES14_NSR_INS5_IJS15_S1J_EEENS5_IJS1J_SB_EEEEEEENS4_39AutoVectorizingCopyWithAssumedAlignmentILi128EEENS4_14SM90_TMA_STOREES20_S22_S22_EEEvvEEEEvNT_6ParamsE,"aw",@nobits
	.sectionflags	@""
	.align	16
	.zero		1024


//--------------------- .nv.shared.reserved.0     --------------------------
	.section	.nv.shared.reserved.0,"aw",@nobits
	.weak		__nv_reservedSMEM_offset_0_alias
	.size		__nv_reservedSMEM_offset_0_alias, 0, 64
	.other		__nv_reservedSMEM_offset_0_alias,@"STO_CUDA_RESERVED_SHARED STV_DEFAULT"
__nv_reservedSMEM_offset_0_alias:
	.zero		0
.nv.shared.reserved.0:
	.zero		64
	.weak		__nv_reservedSMEM_tcgen05_partition
	.type		__nv_reservedSMEM_tcgen05_partition,@object
	.size		__nv_reservedSMEM_tcgen05_partition,(.L_0 - __nv_reservedSMEM_tcgen05_partition)
__nv_reservedSMEM_tcgen05_partition:
	.zero		32
.L_0:


//--------------------- .nv.global                --------------------------
	.section	.nv.global,"aw",@nobits
.nv.global:
	.type		_ZN39_INTERNAL_749ccc79_4_k_cu_c4d4f645_93204cute1_E,@object
	.size		_ZN39_INTERNAL_749ccc79_4_k_cu_c4d4f645_93204cute1_E,(_ZN39_INTERNAL_749ccc79_4_k_cu_c4d4f645_93204cuda3std3__45__cpo6cbeginE - _ZN39_INTERNAL_749ccc79_4_k_cu_c4d4f645_93204cute1_E)
_ZN39_INTERNAL_749ccc79_4_k_cu_c4d4f645_93204cute1_E:
	.zero		1
	.type		_ZN39_INTERNAL_749ccc79_4_k_cu_c4d4f645_93204cuda3std3__45__cpo6cbeginE,@object
	.size		_ZN39_INTERNAL_749ccc79_4_k_cu_c4d4f645_93204cuda3std3__45__cpo6cbeginE,(_ZN39_INTERNAL_749ccc79_4_k_cu_c4d4f645_93204cuda3std3__48in_placeE - _ZN39_INTERNAL_749ccc79_4_k_cu_c4d4f645_93204cuda3std3__45__cpo6cbeginE)
_ZN39_INTERNAL_749ccc79_4_k_cu_c4d4f645_93204cuda3std3__45__cpo6cbeginE:
	.zero		1
	.type		_ZN39_INTERNAL_749ccc79_4_k_cu_c4d4f645_93204cuda3std3__48in_placeE,@object
	.size		_ZN39_INTERNAL_749ccc79_4_k_cu_c4d4f645_93204cuda3std3__48in_placeE,(_ZN39_INTERNAL_749ccc79_4_k_cu_c4d4f645_93204cuda3std6ranges3__45__cpo9iter_moveE - _ZN39_INTERNAL_749ccc79_4_k_cu_c4d4f645_93204cuda3std3__48in_placeE)
_ZN39_INTERNAL_749ccc79_4_k_cu_c4d4f645_93204cuda3std3__48in_placeE:
	.zero		1
	.type		_ZN39_INTERNAL_749ccc79_4_k_cu_c4d4f645_93204cuda3std6ranges3__45__cpo9iter_moveE,@object
	.size		_ZN39_INTERNAL_749ccc79_4_k_cu_c4d4f645_93204cuda3std6ranges3__45__cpo9iter_moveE,(_ZN39_INTERNAL_749ccc79_4_k_cu_c4d4f645_93204cuda3std3__45__cpo5beginE - _ZN39_INTERNAL_749ccc79_4_k_cu_c4d4f645_93204cuda3std6ranges3__45__cpo9iter_moveE)
_ZN39_INTERNAL_749ccc79_4_k_cu_c4d4f645_93204cuda3std6ranges3__45__cpo9iter_moveE:
	.zero		1
	.type		_ZN39_INTERNAL_749ccc79_4_k_cu_c4d4f645_93204cuda3std3__45__cpo5beginE,@object
	.size		_ZN39_INTERNAL_749ccc79_4_k_cu_c4d4f645_93204cuda3std3__45__cpo5beginE,(_ZN39_INTERNAL_749ccc79_4_k_cu_c4d4f645_93204cuda3std3__441_GLOBAL__N__749ccc79_4_k_cu_c4d4f645_93206ignoreE - _ZN39_INTERNAL_749ccc79_4_k_cu_c4d4f645_93204cuda3std3__45__cpo5beginE)
_ZN39_INTERNAL_749ccc79_4_k_cu_c4d4f645_93204cuda3std3__45__cpo5beginE:
	.zero		1
	.type		_ZN39_INTERNAL_749ccc79_4_k_cu_c4d4f645_93204cuda3std3__441_GLOBAL__N__749ccc79_4_k_cu_c4d4f645_93206ignoreE,@object
	.size		_ZN39_INTERNAL_749ccc79_4_k_cu_c4d4f645_93204cuda3std3__441_GLOBAL__N__749ccc79_4_k_cu_c4d4f645_93206ignoreE,(_ZN39_INTERNAL_749ccc79_4_k_cu_c4d4f645_93204cute7productE - _ZN39_INTERNAL_749ccc79_4_k_cu_c4d4f645_93204cuda3std3__441_GLOBAL__N__749ccc79_4_k_cu_c4d4f645_93206ignoreE)
_ZN39_INTERNAL_749ccc79_4_k_cu_c4d4f645_93204cuda3std3__441_GLOBAL__N__749ccc79_4_k_cu_c4d4f645_93206ignoreE:
	.zero		1
	.type		_ZN39_INTERNAL_749ccc79_4_k_cu_c4d4f645_93204cute7productE,@object
	.size		_ZN39_INTERNAL_749ccc79_4_k_cu_c4d4f645_93204cute7productE,(_ZN39_INTERNAL_749ccc79_4_k_cu_c4d4f645_93204cuda3std3__45__cpo3endE - _ZN39_INTERNAL_749ccc79_4_k_cu_c4d4f645_93204cute7productE)
_ZN39_INTERNAL_749ccc79_4_k_cu_c4d4f645_93204cute7productE:
	.zero		1
	.type		_ZN39_INTERNAL_749ccc79_4_k_cu_c4d4f645_93204cuda3std3__45__cpo3endE,@object
	.size		_ZN39_INTERNAL_749ccc79_4_k_cu_c4d4f645_93204cuda3std3__45__cpo3endE,(_ZN39_INTERNAL_749ccc79_4_k_cu_c4d4f645_93204cuda3std3__419piecewise_constructE - _ZN39_INTERNAL_749ccc79_4_k_cu_c4d4f645_93204cuda3std3__45__cpo3endE)
_ZN39_INTERNAL_749ccc79_4_k_cu_c4d4f645_93204cuda3std3__45__cpo3endE:
	.zero		1
	.type		_ZN39_INTERNAL_749ccc79_4_k_cu_c4d4f645_93204cuda3std3__419piecewise_constructE,@object
	.size		_ZN39_INTERNAL_749ccc79_4_k_cu_c4d4f645_93204cuda3std3__419piecewise_constructE,(_ZN39_INTERNAL_749ccc79_4_k_cu_c4d4f645_93204cuda3std3__45__cpo4cendE - _ZN39_INTERNAL_749ccc79_4_k_cu_c4d4f645_93204cuda3std3__419piecewise_constructE)
_ZN39_INTERNAL_749ccc79_4_k_cu_c4d4f645_93204cuda3std3__419piecewise_constructE:
	.zero		1
	.type		_ZN39_INTERNAL_749ccc79_4_k_cu_c4d4f645_93204cuda3std3__45__cpo4cendE,@object
	.size		_ZN39_INTERNAL_749ccc79_4_k_cu_c4d4f645_93204cuda3std3__45__cpo4cendE,(_ZN39_INTERNAL_749ccc79_4_k_cu_c4d4f645_93204cuda3std6ranges3__45__cpo4swapE - _ZN39_INTERNAL_749ccc79_4_k_cu_c4d4f645_93204cuda3std3__45__cpo4cendE)
_ZN39_INTERNAL_749ccc79_4_k_cu_c4d4f645_93204cuda3std3__45__cpo4cendE:
	.zero		1
	.type		_ZN39_INTERNAL_749ccc79_4_k_cu_c4d4f645_93204cuda3std6ranges3__45__cpo4swapE,@object
	.size		_ZN39_INTERNAL_749ccc79_4_k_cu_c4d4f645_93204cuda3std6ranges3__45__cpo4swapE,(.L_11 - _ZN39_INTERNAL_749ccc79_4_k_cu_c4d4f645_93204cuda3std6ranges3__45__cpo4swapE)
_ZN39_INTERNAL_749ccc79_4_k_cu_c4d4f645_93204cuda3std6ranges3__45__cpo4swapE:
	.zero		1
.L_11:


//--------------------- .nv.constant0._ZN7cutlass13device_kernelINS_4gemm6kernel13GemmUniversalIN4cute5tupleIJiiiiEEENS1_10collective13CollectiveMmaINS1_35MainloopSm100TmaUmmaWarpSpecializedILi3ELi2ELi2ENS5_IJNS4_1CILi1EEENSA_ILi2EEESB_EEEEENS5_IJNSA_ILi128EEENSA_ILi256EEESF_EEEaNS5_IJlSB_lEEEaSI_NS4_8TiledMMAINS4_8MMA_AtomIJNS4_15SM100_MMA_S8_SSIaaiLi128ELi256ELNS4_4UMMA5MajorE0ELSN_0ELNSM_8SaturateE0EEEEEENS4_6LayoutINS5_IJSB_SB_SB_EEENS5_IJNSA_ILi0EEEST_ST_EEEEENS5_IJNS4_10UnderscoreESW_SW_EEEEENS4_23SM90_TMA_LOAD_MULTICASTENS4_14ComposedLayoutINS4_7SwizzleILi3ELi4ELi3EEENS4_18smem_ptr_flag_bitsILi8EEENSR_INS5_IJNSA_ILi8EEESF_EEENS5_IJSF_SB_EEEEEEEvNS4_8identityENS4_13SM90_TMA_LOADES19_vS1A_EENS_8epilogue10collective18CollectiveEpilogueINS1D_23Sm100TmaWarpSpecializedILi4ELi2ELi64ELb0ELb0EEEJSH_NS5_IJNSR_ISF_SB_EENSR_INSA_ILi64EEESB_EEEEEaSI_aSI_NS1D_6fusion15FusionCallbacksIS1H_NS1M_17LinearCombinationIaiaiLNS_15FloatRoundStyleE2EEESH_S1L_JEEENS4_5SM1004TMEM4LOAD26SM100_TMEM_LOAD_32dp32b64xES1B_NS10_INS11_ILi2ELi4ELi3EEES14_NSR_INS5_IJS15_S1J_EEENS5_IJS1J_SB_EEEEEEENS4_39AutoVectorizingCopyWithAssumedAlignmentILi128EEENS4_14SM90_TMA_STOREES20_S22_S22_EEEvvEEEEvNT_6ParamsE --------------------------
	.section	.nv.constant0._ZN7cutlass13device_kernelINS_4gemm6kernel13GemmUniversalIN4cute5tupleIJiiiiEEENS1_10collective13CollectiveMmaINS1_35MainloopSm100TmaUmmaWarpSpecializedILi3ELi2ELi2ENS5_IJNS4_1CILi1EEENSA_ILi2EEESB_EEEEENS5_IJNSA_ILi128EEENSA_ILi256EEESF_EEEaNS5_IJlSB_lEEEaSI_NS4_8TiledMMAINS4_8MMA_AtomIJNS4_15SM100_MMA_S8_SSIaaiLi128ELi256ELNS4_4UMMA5MajorE0ELSN_0ELNSM_8SaturateE0EEEEEENS4_6LayoutINS5_IJSB_SB_SB_EEENS5_IJNSA_ILi0EEEST_ST_EEEEENS5_IJNS4_10UnderscoreESW_SW_EEEEENS4_23SM90_TMA_LOAD_MULTICASTENS4_14ComposedLayoutINS4_7SwizzleILi3ELi4ELi3EEENS4_18smem_ptr_flag_bitsILi8EEENSR_INS5_IJNSA_ILi8EEESF_EEENS5_IJSF_SB_EEEEEEEvNS4_8identityENS4_13SM90_TMA_LOADES19_vS1A_EENS_8epilogue10collective18CollectiveEpilogueINS1D_23Sm100TmaWarpSpecializedILi4ELi2ELi64ELb0ELb0EEEJSH_NS5_IJNSR_ISF_SB_EENSR_INSA_ILi64EEESB_EEEEEaSI_aSI_NS1D_6fusion15FusionCallbacksIS1H_NS1M_17LinearCombinationIaiaiLNS_15FloatRoundStyleE2EEESH_S1L_JEEENS4_5SM1004TMEM4LOAD26SM100_TMEM_LOAD_32dp32b64xES1B_NS10_INS11_ILi2ELi4ELi3EEES14_NSR_INS5_IJS15_S1J_EEENS5_IJS1J_SB_EEEEEEENS4_39AutoVectorizingCopyWithAssumedAlignmentILi128EEENS4_14SM90_TMA_STOREES20_S22_S22_EEEvvEEEEvNT_6ParamsE,"a",@progbits
	.sectionflags	@""
	.align	4
.nv.constant0._ZN7cutlass13device_kernelINS_4gemm6kernel13GemmUniversalIN4cute5tupleIJiiiiEEENS1_10collective13CollectiveMmaINS1_35MainloopSm100TmaUmmaWarpSpecializedILi3ELi2ELi2ENS5_IJNS4_1CILi1EEENSA_ILi2EEESB_EEEEENS5_IJNSA_ILi128EEENSA_ILi256EEESF_EEEaNS5_IJlSB_lEEEaSI_NS4_8TiledMMAINS4_8MMA_AtomIJNS4_15SM100_MMA_S8_SSIaaiLi128ELi256ELNS4_4UMMA5MajorE0ELSN_0ELNSM_8SaturateE0EEEEEENS4_6LayoutINS5_IJSB_SB_SB_EEENS5_IJNSA_ILi0EEEST_ST_EEEEENS5_IJNS4_10UnderscoreESW_SW_EEEEENS4_23SM90_TMA_LOAD_MULTICASTENS4_14ComposedLayoutINS4_7SwizzleILi3ELi4ELi3EEENS4_18smem_ptr_flag_bitsILi8EEENSR_INS5_IJNSA_ILi8EEESF_EEENS5_IJSF_SB_EEEEEEEvNS4_8identityENS4_13SM90_TMA_LOADES19_vS1A_EENS_8epilogue10collective18CollectiveEpilogueINS1D_23Sm100TmaWarpSpecializedILi4ELi2ELi64ELb0ELb0EEEJSH_NS5_IJNSR_ISF_SB_EENSR_INSA_ILi64EEESB_EEEEEaSI_aSI_NS1D_6fusion15FusionCallbacksIS1H_NS1M_17LinearCombinationIaiaiLNS_15FloatRoundStyleE2EEESH_S1L_JEEENS4_5SM1004TMEM4LOAD26SM100_TMEM_LOAD_32dp32b64xES1B_NS10_INS11_ILi2ELi4ELi3EEES14_NSR_INS5_IJS15_S1J_EEENS5_IJS1J_SB_EEEEEEENS4_39AutoVectorizingCopyWithAssumedAlignmentILi128EEENS4_14SM90_TMA_STOREES20_S22_S22_EEEvvEEEEvNT_6ParamsE:
	.zero		2944


//--------------------- SYMBOLS --------------------------

	.type		.nv.reservedSmem.offset0,@object
	.size		.nv.reservedSmem.offset0,0x4
	.type		.nv.reservedSmem.cap,@object
	.size		.nv.reservedSmem.cap,0x4
	.type		__assertfail,@function
